	.target	sm_90a

	.elftype	@"ET_EXEC"


//--------------------- .note.nv.tkinfo           --------------------------
	.section	.note.nv.tkinfo,"",@"SHT_NOTE"
	.sectionflags	@"SHF_NOTE_NV_TKINFO"
	.tkinfo
        /*0018*/ 	.word	0x00000002
        /*0030*/ 	.string	""
        /*0030*/ 	.string	"ptxas"
        /*0030*/ 	.string	"Cuda compilation tools, release 13.0, V13.0.88"
        /*0030*/ 	.string	"Build cuda_13.0.r13.0/compiler.36424714_0"
        /*0030*/ 	.string	"-arch sm_90a -m 64 "



//--------------------- .note.nv.cuinfo           --------------------------
	.section	.note.nv.cuinfo,"",@"SHT_NOTE"
	.sectionflags	@"SHF_NOTE_NV_CUINFO"
        /*0018*/ 	.short	0x0002
        /*001a*/ 	.short	0x005a
        /*001c*/ 	.short	0x0082
	.zero		2


//--------------------- .nv.info                  --------------------------
	.section	.nv.info,"",@"SHT_CUDA_INFO"
	.align	4


	//----- nvinfo : EIATTR_REGCOUNT
	.align		4
        /*0000*/ 	.byte	0x04, 0x2f
        /*0002*/ 	.short	(.L_10 - .L_9)
	.align		4
.L_9:
        /*0004*/ 	.word	index@(_ZN10layer_norm31ln_parallel_residual_fwd_kernelINS_13Kernel_traitsIfffffjLj256ELj1ELj4ELj1ELj16ENS_18Kernel_traits_baseILj256EfffffjLj128EEEEELb1ELb1ELb1EEEvNS_9FwdParamsE)
        /*0008*/ 	.word	0x00000043


	//----- nvinfo : EIATTR_FRAME_SIZE
	.align		4
.L_10:
        /*000c*/ 	.byte	0x04, 0x11
        /*000e*/ 	.short	(.L_12 - .L_11)
	.align		4
.L_11:
        /*0010*/ 	.word	index@(_ZN10layer_norm31ln_parallel_residual_fwd_kernelINS_13Kernel_traitsIfffffjLj256ELj1ELj4ELj1ELj16ENS_18Kernel_traits_baseILj256EfffffjLj128EEEEELb1ELb1ELb1EEEvNS_9FwdParamsE)
        /*0014*/ 	.word	0x00000000


	//----- nvinfo : EIATTR_REGCOUNT
	.align		4
.L_12:
        /*0018*/ 	.byte	0x04, 0x2f
        /*001a*/ 	.short	(.L_14 - .L_13)
	.align		4
.L_13:
        /*001c*/ 	.word	index@(_ZN10layer_norm31ln_parallel_residual_fwd_kernelINS_13Kernel_traitsIfffffjLj256ELj1ELj4ELj1ELj16ENS_18Kernel_traits_baseILj256EfffffjLj128EEEEELb1ELb1ELb0EEEvNS_9FwdParamsE)
        /*0020*/ 	.word	0x00000043


	//----- nvinfo : EIATTR_FRAME_SIZE
	.align		4
.L_14:
        /*0024*/ 	.byte	0x04, 0x11
        /*0026*/ 	.short	(.L_16 - .L_15)
	.align		4
.L_15:
        /*0028*/ 	.word	index@(_ZN10layer_norm31ln_parallel_residual_fwd_kernelINS_13Kernel_traitsIfffffjLj256ELj1ELj4ELj1ELj16ENS_18Kernel_traits_baseILj256EfffffjLj128EEEEELb1ELb1ELb0EEEvNS_9FwdParamsE)
        /*002c*/ 	.word	0x00000000


	//----- nvinfo : EIATTR_REGCOUNT
	.align		4
.L_16:
        /*0030*/ 	.byte	0x04, 0x2f
        /*0032*/ 	.short	(.L_18 - .L_17)
	.align		4
.L_17:
        /*0034*/ 	.word	index@(_ZN10layer_norm31ln_parallel_residual_fwd_kernelINS_13Kernel_traitsIfffffjLj256ELj1ELj4ELj1ELj16ENS_18Kernel_traits_baseILj256EfffffjLj128EEEEELb1ELb0ELb1EEEvNS_9FwdParamsE)
        /*0038*/ 	.word	0x00000050


	//----- nvinfo : EIATTR_FRAME_SIZE
	.align		4
.L_18:
        /*003c*/ 	.byte	0x04, 0x11
        /*003e*/ 	.short	(.L_20 - .L_19)
	.align		4
.L_19:
        /*0040*/ 	.word	index@(_ZN10layer_norm31ln_parallel_residual_fwd_kernelINS_13Kernel_traitsIfffffjLj256ELj1ELj4ELj1ELj16ENS_18Kernel_traits_baseILj256EfffffjLj128EEEEELb1ELb0ELb1EEEvNS_9FwdParamsE)
        /*0044*/ 	.word	0x00000000


	//----- nvinfo : EIATTR_REGCOUNT
	.align		4
.L_20:
        /*0048*/ 	.byte	0x04, 0x2f
        /*004a*/ 	.short	(.L_22 - .L_21)
	.align		4
.L_21:
        /*004c*/ 	.word	index@(_ZN10layer_norm31ln_parallel_residual_fwd_kernelINS_13Kernel_traitsIfffffjLj256ELj1ELj4ELj1ELj16ENS_18Kernel_traits_baseILj256EfffffjLj128EEEEELb1ELb0ELb0EEEvNS_9FwdParamsE)
        /*0050*/ 	.word	0x00000056


	//----- nvinfo : EIATTR_FRAME_SIZE
	.align		4
.L_22:
        /*0054*/ 	.byte	0x04, 0x11
        /*0056*/ 	.short	(.L_24 - .L_23)
	.align		4
.L_23:
        /*0058*/ 	.word	index@(_ZN10layer_norm31ln_parallel_residual_fwd_kernelINS_13Kernel_traitsIfffffjLj256ELj1ELj4ELj1ELj16ENS_18Kernel_traits_baseILj256EfffffjLj128EEEEELb1ELb0ELb0EEEvNS_9FwdParamsE)
        /*005c*/ 	.word	0x00000000


	//----- nvinfo : EIATTR_REGCOUNT
	.align		4
.L_24:
        /*0060*/ 	.byte	0x04, 0x2f
        /*0062*/ 	.short	(.L_26 - .L_25)
	.align		4
.L_25:
        /*0064*/ 	.word	index@(_ZN10layer_norm31ln_parallel_residual_fwd_kernelINS_13Kernel_traitsIfffffjLj256ELj1ELj4ELj1ELj16ENS_18Kernel_traits_baseILj256EfffffjLj128EEEEELb0ELb1ELb1EEEvNS_9FwdParamsE)
        /*0068*/ 	.word	0x00000038


	//----- nvinfo : EIATTR_FRAME_SIZE
	.align		4
.L_26:
        /*006c*/ 	.byte	0x04, 0x11
        /*006e*/ 	.short	(.L_28 - .L_27)
	.align		4
.L_27:
        /*0070*/ 	.word	index@(_ZN10layer_norm31ln_parallel_residual_fwd_kernelINS_13Kernel_traitsIfffffjLj256ELj1ELj4ELj1ELj16ENS_18Kernel_traits_baseILj256EfffffjLj128EEEEELb0ELb1ELb1EEEvNS_9FwdParamsE)
        /*0074*/ 	.word	0x00000000


	//----- nvinfo : EIATTR_REGCOUNT
	.align		4
.L_28:
        /*0078*/ 	.byte	0x04, 0x2f
        /*007a*/ 	.short	(.L_30 - .L_29)
	.align		4
.L_29:
        /*007c*/ 	.word	index@(_ZN10layer_norm31ln_parallel_residual_fwd_kernelINS_13Kernel_traitsIfffffjLj256ELj1ELj4ELj1ELj16ENS_18Kernel_traits_baseILj256EfffffjLj128EEEEELb0ELb1ELb0EEEvNS_9FwdParamsE)
        /*0080*/ 	.word	0x00000038


	//----- nvinfo : EIATTR_FRAME_SIZE
	.align		4
.L_30:
        /*0084*/ 	.byte	0x04, 0x11
        /*0086*/ 	.short	(.L_32 - .L_31)
	.align		4
.L_31:
        /*0088*/ 	.word	index@(_ZN10layer_norm31ln_parallel_residual_fwd_kernelINS_13Kernel_traitsIfffffjLj256ELj1ELj4ELj1ELj16ENS_18Kernel_traits_baseILj256EfffffjLj128EEEEELb0ELb1ELb0EEEvNS_9FwdParamsE)
        /*008c*/ 	.word	0x00000000


	//----- nvinfo : EIATTR_REGCOUNT
	.align		4
.L_32:
        /*0090*/ 	.byte	0x04, 0x2f
        /*0092*/ 	.short	(.L_34 - .L_33)
	.align		4
.L_33:
        /*0094*/ 	.word	index@(_ZN10layer_norm31ln_parallel_residual_fwd_kernelINS_13Kernel_traitsIfffffjLj256ELj1ELj4ELj1ELj16ENS_18Kernel_traits_baseILj256EfffffjLj128EEEEELb0ELb0ELb1EEEvNS_9FwdParamsE)
        /*0098*/ 	.word	0x00000048


	//----- nvinfo : EIATTR_FRAME_SIZE
	.align		4
.L_34:
        /*009c*/ 	.byte	0x04, 0x11
        /*009e*/ 	.short	(.L_36 - .L_35)
	.align		4
.L_35:
        /*00a0*/ 	.word	index@(_ZN10layer_norm31ln_parallel_residual_fwd_kernelINS_13Kernel_traitsIfffffjLj256ELj1ELj4ELj1ELj16ENS_18Kernel_traits_baseILj256EfffffjLj128EEEEELb0ELb0ELb1EEEvNS_9FwdParamsE)
        /*00a4*/ 	.word	0x00000000


	//----- nvinfo : EIATTR_REGCOUNT
	.align		4
.L_36:
        /*00a8*/ 	.byte	0x04, 0x2f
        /*00aa*/ 	.short	(.L_38 - .L_37)
	.align		4
.L_37:
        /*00ac*/ 	.word	index@(_ZN10layer_norm31ln_parallel_residual_fwd_kernelINS_13Kernel_traitsIfffffjLj256ELj1ELj4ELj1ELj16ENS_18Kernel_traits_baseILj256EfffffjLj128EEEEELb0ELb0ELb0EEEvNS_9FwdParamsE)
        /*00b0*/ 	.word	0x00000048


	//----- nvinfo : EIATTR_FRAME_SIZE
	.align		4
.L_38:
        /*00b4*/ 	.byte	0x04, 0x11
        /*00b6*/ 	.short	(.L_40 - .L_39)
	.align		4
.L_39:
        /*00b8*/ 	.word	index@(_ZN10layer_norm31ln_parallel_residual_fwd_kernelINS_13Kernel_traitsIfffffjLj256ELj1ELj4ELj1ELj16ENS_18Kernel_traits_baseILj256EfffffjLj128EEEEELb0ELb0ELb0EEEvNS_9FwdParamsE)
        /*00bc*/ 	.word	0x00000000


	//----- nvinfo : EIATTR_REGCOUNT
	.align		4
.L_40:
        /*00c0*/ 	.byte	0x04, 0x2f
        /*00c2*/ 	.short	(.L_42 - .L_41)
	.align		4
.L_41:
        /*00c4*/ 	.word	index@(_ZN10layer_norm31ln_parallel_residual_fwd_kernelINS_13Kernel_traitsI6__halfffffjLj256ELj1ELj4ELj1ELj16ENS_18Kernel_traits_baseILj256ES2_ffffjLj128EEEEELb1ELb1ELb1EEEvNS_9FwdParamsE)
        /*00c8*/ 	.word	0x00000046


	//----- nvinfo : EIATTR_FRAME_SIZE
	.align		4
.L_42:
        /*00cc*/ 	.byte	0x04, 0x11
        /*00ce*/ 	.short	(.L_44 - .L_43)
	.align		4
.L_43:
        /*00d0*/ 	.word	index@(_ZN10layer_norm31ln_parallel_residual_fwd_kernelINS_13Kernel_traitsI6__halfffffjLj256ELj1ELj4ELj1ELj16ENS_18Kernel_traits_baseILj256ES2_ffffjLj128EEEEELb1ELb1ELb1EEEvNS_9FwdParamsE)
        /*00d4*/ 	.word	0x00000000


	//----- nvinfo : EIATTR_REGCOUNT
	.align		4
.L_44:
        /*00d8*/ 	.byte	0x04, 0x2f
        /*00da*/ 	.short	(.L_46 - .L_45)
	.align		4
.L_45:
        /*00dc*/ 	.word	index@(_ZN10layer_norm31ln_parallel_residual_fwd_kernelINS_13Kernel_traitsI6__halfffffjLj256ELj1ELj4ELj1ELj16ENS_18Kernel_traits_baseILj256ES2_ffffjLj128EEEEELb1ELb1ELb0EEEvNS_9FwdParamsE)
        /*00e0*/ 	.word	0x00000040


	//----- nvinfo : EIATTR_FRAME_SIZE
	.align		4
.L_46:
        /*00e4*/ 	.byte	0x04, 0x11
        /*00e6*/ 	.short	(.L_48 - .L_47)
	.align		4
.L_47:
        /*00e8*/ 	.word	index@(_ZN10layer_norm31ln_parallel_residual_fwd_kernelINS_13Kernel_traitsI6__halfffffjLj256ELj1ELj4ELj1ELj16ENS_18Kernel_traits_baseILj256ES2_ffffjLj128EEEEELb1ELb1ELb0EEEvNS_9FwdParamsE)
        /*00ec*/ 	.word	0x00000000


	//----- nvinfo : EIATTR_REGCOUNT
	.align		4
.L_48:
        /*00f0*/ 	.byte	0x04, 0x2f
        /*00f2*/ 	.short	(.L_50 - .L_49)
	.align		4
.L_49:
        /*00f4*/ 	.word	index@(_ZN10layer_norm31ln_parallel_residual_fwd_kernelINS_13Kernel_traitsI6__halfffffjLj256ELj1ELj4ELj1ELj16ENS_18Kernel_traits_baseILj256ES2_ffffjLj128EEEEELb1ELb0ELb1EEEvNS_9FwdParamsE)
        /*00f8*/ 	.word	0x00000050


	//----- nvinfo : EIATTR_FRAME_SIZE
	.align		4
.L_50:
        /*00fc*/ 	.byte	0x04, 0x11
        /*00fe*/ 	.short	(.L_52 - .L_51)
	.align		4
.L_51:
        /*0100*/ 	.word	index@(_ZN10layer_norm31ln_parallel_residual_fwd_kernelINS_13Kernel_traitsI6__halfffffjLj256ELj1ELj4ELj1ELj16ENS_18Kernel_traits_baseILj256ES2_ffffjLj128EEEEELb1ELb0ELb1EEEvNS_9FwdParamsE)
        /*0104*/ 	.word	0x00000000


	//----- nvinfo : EIATTR_REGCOUNT
	.align		4
.L_52:
        /*0108*/ 	.byte	0x04, 0x2f
        /*010a*/ 	.short	(.L_54 - .L_53)
	.align		4
.L_53:
        /*010c*/ 	.word	index@(_ZN10layer_norm31ln_parallel_residual_fwd_kernelINS_13Kernel_traitsI6__halfffffjLj256ELj1ELj4ELj1ELj16ENS_18Kernel_traits_baseILj256ES2_ffffjLj128EEEEELb1ELb0ELb0EEEvNS_9FwdParamsE)
        /*0110*/ 	.word	0x00000056


	//----- nvinfo : EIATTR_FRAME_SIZE
	.align		4
.L_54:
        /*0114*/ 	.byte	0x04, 0x11
        /*0116*/ 	.short	(.L_56 - .L_55)
	.align		4
.L_55:
        /*0118*/ 	.word	index@(_ZN10layer_norm31ln_parallel_residual_fwd_kernelINS_13Kernel_traitsI6__halfffffjLj256ELj1ELj4ELj1ELj16ENS_18Kernel_traits_baseILj256ES2_ffffjLj128EEEEELb1ELb0ELb0EEEvNS_9FwdParamsE)
        /*011c*/ 	.word	0x00000000


	//----- nvinfo : EIATTR_REGCOUNT
	.align		4
.L_56:
        /*0120*/ 	.byte	0x04, 0x2f
        /*0122*/ 	.short	(.L_58 - .L_57)
	.align		4
.L_57:
        /*0124*/ 	.word	index@(_ZN10layer_norm31ln_parallel_residual_fwd_kernelINS_13Kernel_traitsI6__halfffffjLj256ELj1ELj4ELj1ELj16ENS_18Kernel_traits_baseILj256ES2_ffffjLj128EEEEELb0ELb1ELb1EEEvNS_9FwdParamsE)
        /*0128*/ 	.word	0x00000038


	//----- nvinfo : EIATTR_FRAME_SIZE
	.align		4
.L_58:
        /*012c*/ 	.byte	0x04, 0x11
        /*012e*/ 	.short	(.L_60 - .L_59)
	.align		4
.L_59:
        /*0130*/ 	.word	index@(_ZN10layer_norm31ln_parallel_residual_fwd_kernelINS_13Kernel_traitsI6__halfffffjLj256ELj1ELj4ELj1ELj16ENS_18Kernel_traits_baseILj256ES2_ffffjLj128EEEEELb0ELb1ELb1EEEvNS_9FwdParamsE)
        /*0134*/ 	.word	0x00000000


	//----- nvinfo : EIATTR_REGCOUNT
	.align		4
.L_60:
        /*0138*/ 	.byte	0x04, 0x2f
        /*013a*/ 	.short	(.L_62 - .L_61)
	.align		4
.L_61:
        /*013c*/ 	.word	index@(_ZN10layer_norm31ln_parallel_residual_fwd_kernelINS_13Kernel_traitsI6__halfffffjLj256ELj1ELj4ELj1ELj16ENS_18Kernel_traits_baseILj256ES2_ffffjLj128EEEEELb0ELb1ELb0EEEvNS_9FwdParamsE)
        /*0140*/ 	.word	0x00000038


	//----- nvinfo : EIATTR_FRAME_SIZE
	.align		4
.L_62:
        /*0144*/ 	.byte	0x04, 0x11
        /*0146*/ 	.short	(.L_64 - .L_63)
	.align		4
.L_63:
        /*0148*/ 	.word	index@(_ZN10layer_norm31ln_parallel_residual_fwd_kernelINS_13Kernel_traitsI6__halfffffjLj256ELj1ELj4ELj1ELj16ENS_18Kernel_traits_baseILj256ES2_ffffjLj128EEEEELb0ELb1ELb0EEEvNS_9FwdParamsE)
        /*014c*/ 	.word	0x00000000


	//----- nvinfo : EIATTR_REGCOUNT
	.align		4
.L_64:
        /*0150*/ 	.byte	0x04, 0x2f
        /*0152*/ 	.short	(.L_66 - .L_65)
	.align		4
.L_65:
        /*0154*/ 	.word	index@(_ZN10layer_norm31ln_parallel_residual_fwd_kernelINS_13Kernel_traitsI6__halfffffjLj256ELj1ELj4ELj1ELj16ENS_18Kernel_traits_baseILj256ES2_ffffjLj128EEEEELb0ELb0ELb1EEEvNS_9FwdParamsE)
        /*0158*/ 	.word	0x00000048


	//----- nvinfo : EIATTR_FRAME_SIZE
	.align		4
.L_66:
        /*015c*/ 	.byte	0x04, 0x11
        /*015e*/ 	.short	(.L_68 - .L_67)
	.align		4
.L_67:
        /*0160*/ 	.word	index@(_ZN10layer_norm31ln_parallel_residual_fwd_kernelINS_13Kernel_traitsI6__halfffffjLj256ELj1ELj4ELj1ELj16ENS_18Kernel_traits_baseILj256ES2_ffffjLj128EEEEELb0ELb0ELb1EEEvNS_9FwdParamsE)
        /*0164*/ 	.word	0x00000000


	//----- nvinfo : EIATTR_REGCOUNT
	.align		4
.L_68:
        /*0168*/ 	.byte	0x04, 0x2f
        /*016a*/ 	.short	(.L_70 - .L_69)
	.align		4
.L_69:
        /*016c*/ 	.word	index@(_ZN10layer_norm31ln_parallel_residual_fwd_kernelINS_13Kernel_traitsI6__halfffffjLj256ELj1ELj4ELj1ELj16ENS_18Kernel_traits_baseILj256ES2_ffffjLj128EEEEELb0ELb0ELb0EEEvNS_9FwdParamsE)
        /*0170*/ 	.word	0x00000048


	//----- nvinfo : EIATTR_FRAME_SIZE
	.align		4
.L_70:
        /*0174*/ 	.byte	0x04, 0x11
        /*0176*/ 	.short	(.L_72 - .L_71)
	.align		4
.L_71:
        /*0178*/ 	.word	index@(_ZN10layer_norm31ln_parallel_residual_fwd_kernelINS_13Kernel_traitsI6__halfffffjLj256ELj1ELj4ELj1ELj16ENS_18Kernel_traits_baseILj256ES2_ffffjLj128EEEEELb0ELb0ELb0EEEvNS_9FwdParamsE)
        /*017c*/ 	.word	0x00000000


	//----- nvinfo : EIATTR_REGCOUNT
	.align		4
.L_72:
        /*0180*/ 	.byte	0x04, 0x2f
        /*0182*/ 	.short	(.L_74 - .L_73)
	.align		4
.L_73:
        /*0184*/ 	.word	index@(_ZN10layer_norm31ln_parallel_residual_fwd_kernelINS_13Kernel_traitsIf6__halffS2_fjLj256ELj1ELj4ELj1ELj16ENS_18Kernel_traits_baseILj256EfS2_fS2_fjLj128EEEEELb1ELb1ELb1EEEvNS_9FwdParamsE)
        /*0188*/ 	.word	0x00000048


	//----- nvinfo : EIATTR_FRAME_SIZE
	.align		4
.L_74:
        /*018c*/ 	.byte	0x04, 0x11
        /*018e*/ 	.short	(.L_76 - .L_75)
	.align		4
.L_75:
        /*0190*/ 	.word	index@(_ZN10layer_norm31ln_parallel_residual_fwd_kernelINS_13Kernel_traitsIf6__halffS2_fjLj256ELj1ELj4ELj1ELj16ENS_18Kernel_traits_baseILj256EfS2_fS2_fjLj128EEEEELb1ELb1ELb1EEEvNS_9FwdParamsE)
        /*0194*/ 	.word	0x00000000


	//----- nvinfo : EIATTR_REGCOUNT
	.align		4
.L_76:
        /*0198*/ 	.byte	0x04, 0x2f
        /*019a*/ 	.short	(.L_78 - .L_77)
	.align		4
.L_77:
        /*019c*/ 	.word	index@(_ZN10layer_norm31ln_parallel_residual_fwd_kernelINS_13Kernel_traitsIf6__halffS2_fjLj256ELj1ELj4ELj1ELj16ENS_18Kernel_traits_baseILj256EfS2_fS2_fjLj128EEEEELb1ELb1ELb0EEEvNS_9FwdParamsE)
        /*01a0*/ 	.word	0x00000048


	//----- nvinfo : EIATTR_FRAME_SIZE
	.align		4
.L_78:
        /*01a4*/ 	.byte	0x04, 0x11
        /*01a6*/ 	.short	(.L_80 - .L_79)
	.align		4
.L_79:
        /*01a8*/ 	.word	index@(_ZN10layer_norm31ln_parallel_residual_fwd_kernelINS_13Kernel_traitsIf6__halffS2_fjLj256ELj1ELj4ELj1ELj16ENS_18Kernel_traits_baseILj256EfS2_fS2_fjLj128EEEEELb1ELb1ELb0EEEvNS_9FwdParamsE)
        /*01ac*/ 	.word	0x00000000


	//----- nvinfo : EIATTR_REGCOUNT
	.align		4
.L_80:
        /*01b0*/ 	.byte	0x04, 0x2f
        /*01b2*/ 	.short	(.L_82 - .L_81)
	.align		4
.L_81:
        /*01b4*/ 	.word	index@(_ZN10layer_norm31ln_parallel_residual_fwd_kernelINS_13Kernel_traitsIf6__halffS2_fjLj256ELj1ELj4ELj1ELj16ENS_18Kernel_traits_baseILj256EfS2_fS2_fjLj128EEEEELb1ELb0ELb1EEEvNS_9FwdParamsE)
        /*01b8*/ 	.word	0x00000059


	//----- nvinfo : EIATTR_FRAME_SIZE
	.align		4
.L_82:
        /*01bc*/ 	.byte	0x04, 0x11
        /*01be*/ 	.short	(.L_84 - .L_83)
	.align		4
.L_83:
        /*01c0*/ 	.word	index@(_ZN10layer_norm31ln_parallel_residual_fwd_kernelINS_13Kernel_traitsIf6__halffS2_fjLj256ELj1ELj4ELj1ELj16ENS_18Kernel_traits_baseILj256EfS2_fS2_fjLj128EEEEELb1ELb0ELb1EEEvNS_9FwdParamsE)
        /*01c4*/ 	.word	0x00000000


	//----- nvinfo : EIATTR_REGCOUNT
	.align		4
.L_84:
        /*01c8*/ 	.byte	0x04, 0x2f
        /*01ca*/ 	.short	(.L_86 - .L_85)
	.align		4
.L_85:
        /*01cc*/ 	.word	index@(_ZN10layer_norm31ln_parallel_residual_fwd_kernelINS_13Kernel_traitsIf6__halffS2_fjLj256ELj1ELj4ELj1ELj16ENS_18Kernel_traits_baseILj256EfS2_fS2_fjLj128EEEEELb1ELb0ELb0EEEvNS_9FwdParamsE)
        /*01d0*/ 	.word	0x0000005d


	//----- nvinfo : EIATTR_FRAME_SIZE
	.align		4
.L_86:
        /*01d4*/ 	.byte	0x04, 0x11
        /*01d6*/ 	.short	(.L_88 - .L_87)
	.align		4
.L_87:
        /*01d8*/ 	.word	index@(_ZN10layer_norm31ln_parallel_residual_fwd_kernelINS_13Kernel_traitsIf6__halffS2_fjLj256ELj1ELj4ELj1ELj16ENS_18Kernel_traits_baseILj256EfS2_fS2_fjLj128EEEEELb1ELb0ELb0EEEvNS_9FwdParamsE)
        /*01dc*/ 	.word	0x00000000


	//----- nvinfo : EIATTR_REGCOUNT
	.align		4
.L_88:
        /*01e0*/ 	.byte	0x04, 0x2f
        /*01e2*/ 	.short	(.L_90 - .L_89)
	.align		4
.L_89:
        /*01e4*/ 	.word	index@(_ZN10layer_norm31ln_parallel_residual_fwd_kernelINS_13Kernel_traitsIf6__halffS2_fjLj256ELj1ELj4ELj1ELj16ENS_18Kernel_traits_baseILj256EfS2_fS2_fjLj128EEEEELb0ELb1ELb1EEEvNS_9FwdParamsE)
        /*01e8*/ 	.word	0x00000038


	//----- nvinfo : EIATTR_FRAME_SIZE
	.align		4
.L_90:
        /*01ec*/ 	.byte	0x04, 0x11
        /*01ee*/ 	.short	(.L_92 - .L_91)
	.align		4
.L_91:
        /*01f0*/ 	.word	index@(_ZN10layer_norm31ln_parallel_residual_fwd_kernelINS_13Kernel_traitsIf6__halffS2_fjLj256ELj1ELj4ELj1ELj16ENS_18Kernel_traits_baseILj256EfS2_fS2_fjLj128EEEEELb0ELb1ELb1EEEvNS_9FwdParamsE)
        /*01f4*/ 	.word	0x00000000


	//----- nvinfo : EIATTR_REGCOUNT
	.align		4
.L_92:
        /*01f8*/ 	.byte	0x04, 0x2f
        /*01fa*/ 	.short	(.L_94 - .L_93)
	.align		4
.L_93:
        /*01fc*/ 	.word	index@(_ZN10layer_norm31ln_parallel_residual_fwd_kernelINS_13Kernel_traitsIf6__halffS2_fjLj256ELj1ELj4ELj1ELj16ENS_18Kernel_traits_baseILj256EfS2_fS2_fjLj128EEEEELb0ELb1ELb0EEEvNS_9FwdParamsE)
        /*0200*/ 	.word	0x00000038


	//----- nvinfo : EIATTR_FRAME_SIZE
	.align		4
.L_94:
        /*0204*/ 	.byte	0x04, 0x11
        /*0206*/ 	.short	(.L_96 - .L_95)
	.align		4
.L_95:
        /*0208*/ 	.word	index@(_ZN10layer_norm31ln_parallel_residual_fwd_kernelINS_13Kernel_traitsIf6__halffS2_fjLj256ELj1ELj4ELj1ELj16ENS_18Kernel_traits_baseILj256EfS2_fS2_fjLj128EEEEELb0ELb1ELb0EEEvNS_9FwdParamsE)
        /*020c*/ 	.word	0x00000000


	//----- nvinfo : EIATTR_REGCOUNT
	.align		4
.L_96:
        /*0210*/ 	.byte	0x04, 0x2f
        /*0212*/ 	.short	(.L_98 - .L_97)
	.align		4
.L_97:
        /*0214*/ 	.word	index@(_ZN10layer_norm31ln_parallel_residual_fwd_kernelINS_13Kernel_traitsIf6__halffS2_fjLj256ELj1ELj4ELj1ELj16ENS_18Kernel_traits_baseILj256EfS2_fS2_fjLj128EEEEELb0ELb0ELb1EEEvNS_9FwdParamsE)
        /*0218*/ 	.word	0x00000048


	//----- nvinfo : EIATTR_FRAME_SIZE
	.align		4
.L_98:
        /*021c*/ 	.byte	0x04, 0x11
        /*021e*/ 	.short	(.L_100 - .L_99)
	.align		4
.L_99:
        /*0220*/ 	.word	index@(_ZN10layer_norm31ln_parallel_residual_fwd_kernelINS_13Kernel_traitsIf6__halffS2_fjLj256ELj1ELj4ELj1ELj16ENS_18Kernel_traits_baseILj256EfS2_fS2_fjLj128EEEEELb0ELb0ELb1EEEvNS_9FwdParamsE)
        /*0224*/ 	.word	0x00000000


	//----- nvinfo : EIATTR_REGCOUNT
	.align		4
.L_100:
        /*0228*/ 	.byte	0x04, 0x2f
        /*022a*/ 	.short	(.L_102 - .L_101)
	.align		4
.L_101:
        /*022c*/ 	.word	index@(_ZN10layer_norm31ln_parallel_residual_fwd_kernelINS_13Kernel_traitsIf6__halffS2_fjLj256ELj1ELj4ELj1ELj16ENS_18Kernel_traits_baseILj256EfS2_fS2_fjLj128EEEEELb0ELb0ELb0EEEvNS_9FwdParamsE)
        /*0230*/ 	.word	0x00000048


	//----- nvinfo : EIATTR_FRAME_SIZE
	.align		4
.L_102:
        /*0234*/ 	.byte	0x04, 0x11
        /*0236*/ 	.short	(.L_104 - .L_103)
	.align		4
.L_103:
        /*0238*/ 	.word	index@(_ZN10layer_norm31ln_parallel_residual_fwd_kernelINS_13Kernel_traitsIf6__halffS2_fjLj256ELj1ELj4ELj1ELj16ENS_18Kernel_traits_baseILj256EfS2_fS2_fjLj128EEEEELb0ELb0ELb0EEEvNS_9FwdParamsE)
        /*023c*/ 	.word	0x00000008


	//----- nvinfo : EIATTR_REGCOUNT
	.align		4
.L_104:
        /*0240*/ 	.byte	0x04, 0x2f
        /*0242*/ 	.short	(.L_106 - .L_105)
	.align		4
.L_105:
        /*0244*/ 	.word	index@(_ZN10layer_norm31ln_parallel_residual_fwd_kernelINS_13Kernel_traitsI6__halfS2_fS2_fjLj256ELj1ELj4ELj1ELj16ENS_18Kernel_traits_baseILj256ES2_S2_fS2_fjLj128EEEEELb1ELb1ELb1EEEvNS_9FwdParamsE)
        /*0248*/ 	.word	0x00000047


	//----- nvinfo : EIATTR_FRAME_SIZE
	.align		4
.L_106:
        /*024c*/ 	.byte	0x04, 0x11
        /*024e*/ 	.short	(.L_108 - .L_107)
	.align		4
.L_107:
        /*0250*/ 	.word	index@(_ZN10layer_norm31ln_parallel_residual_fwd_kernelINS_13Kernel_traitsI6__halfS2_fS2_fjLj256ELj1ELj4ELj1ELj16ENS_18Kernel_traits_baseILj256ES2_S2_fS2_fjLj128EEEEELb1ELb1ELb1EEEvNS_9FwdParamsE)
        /*0254*/ 	.word	0x00000000


	//----- nvinfo : EIATTR_REGCOUNT
	.align		4
.L_108:
        /*0258*/ 	.byte	0x04, 0x2f
        /*025a*/ 	.short	(.L_110 - .L_109)
	.align		4
.L_109:
        /*025c*/ 	.word	index@(_ZN10layer_norm31ln_parallel_residual_fwd_kernelINS_13Kernel_traitsI6__halfS2_fS2_fjLj256ELj1ELj4ELj1ELj16ENS_18Kernel_traits_baseILj256ES2_S2_fS2_fjLj128EEEEELb1ELb1ELb0EEEvNS_9FwdParamsE)
        /*0260*/ 	.word	0x00000048


	//----- nvinfo : EIATTR_FRAME_SIZE
	.align		4
.L_110:
        /*0264*/ 	.byte	0x04, 0x11
        /*0266*/ 	.short	(.L_112 - .L_111)
	.align		4
.L_111:
        /*0268*/ 	.word	index@(_ZN10layer_norm31ln_parallel_residual_fwd_kernelINS_13Kernel_traitsI6__halfS2_fS2_fjLj256ELj1ELj4ELj1ELj16ENS_18Kernel_traits_baseILj256ES2_S2_fS2_fjLj128EEEEELb1ELb1ELb0EEEvNS_9FwdParamsE)
        /*026c*/ 	.word	0x00000000


	//----- nvinfo : EIATTR_REGCOUNT
	.align		4
.L_112:
        /*0270*/ 	.byte	0x04, 0x2f
        /*0272*/ 	.short	(.L_114 - .L_113)
	.align		4
.L_113:
        /*0274*/ 	.word	index@(_ZN10layer_norm31ln_parallel_residual_fwd_kernelINS_13Kernel_traitsI6__halfS2_fS2_fjLj256ELj1ELj4ELj1ELj16ENS_18Kernel_traits_baseILj256ES2_S2_fS2_fjLj128EEEEELb1ELb0ELb1EEEvNS_9FwdParamsE)
        /*0278*/ 	.word	0x00000059


	//----- nvinfo : EIATTR_FRAME_SIZE
	.align		4
.L_114:
        /*027c*/ 	.byte	0x04, 0x11
        /*027e*/ 	.short	(.L_116 - .L_115)
	.align		4
.L_115:
        /*0280*/ 	.word	index@(_ZN10layer_norm31ln_parallel_residual_fwd_kernelINS_13Kernel_traitsI6__halfS2_fS2_fjLj256ELj1ELj4ELj1ELj16ENS_18Kernel_traits_baseILj256ES2_S2_fS2_fjLj128EEEEELb1ELb0ELb1EEEvNS_9FwdParamsE)
        /*0284*/ 	.word	0x00000000


	//----- nvinfo : EIATTR_REGCOUNT
	.align		4
.L_116:
        /*0288*/ 	.byte	0x04, 0x2f
        /*028a*/ 	.short	(.L_118 - .L_117)
	.align		4
.L_117:
        /*028c*/ 	.word	index@(_ZN10layer_norm31ln_parallel_residual_fwd_kernelINS_13Kernel_traitsI6__halfS2_fS2_fjLj256ELj1ELj4ELj1ELj16ENS_18Kernel_traits_baseILj256ES2_S2_fS2_fjLj128EEEEELb1ELb0ELb0EEEvNS_9FwdParamsE)
        /*0290*/ 	.word	0x0000005d


	//----- nvinfo : EIATTR_FRAME_SIZE
	.align		4
.L_118:
        /*0294*/ 	.byte	0x04, 0x11
        /*0296*/ 	.short	(.L_120 - .L_119)
	.align		4
.L_119:
        /*0298*/ 	.word	index@(_ZN10layer_norm31ln_parallel_residual_fwd_kernelINS_13Kernel_traitsI6__halfS2_fS2_fjLj256ELj1ELj4ELj1ELj16ENS_18Kernel_traits_baseILj256ES2_S2_fS2_fjLj128EEEEELb1ELb0ELb0EEEvNS_9FwdParamsE)
        /*029c*/ 	.word	0x00000000


	//----- nvinfo : EIATTR_REGCOUNT
	.align		4
.L_120:
        /*02a0*/ 	.byte	0x04, 0x2f
        /*02a2*/ 	.short	(.L_122 - .L_121)
	.align		4
.L_121:
        /*02a4*/ 	.word	index@(_ZN10layer_norm31ln_parallel_residual_fwd_kernelINS_13Kernel_traitsI6__halfS2_fS2_fjLj256ELj1ELj4ELj1ELj16ENS_18Kernel_traits_baseILj256ES2_S2_fS2_fjLj128EEEEELb0ELb1ELb1EEEvNS_9FwdParamsE)
        /*02a8*/ 	.word	0x00000038


	//----- nvinfo : EIATTR_FRAME_SIZE
	.align		4
.L_122:
        /*02ac*/ 	.byte	0x04, 0x11
        /*02ae*/ 	.short	(.L_124 - .L_123)
	.align		4
.L_123:
        /*02b0*/ 	.word	index@(_ZN10layer_norm31ln_parallel_residual_fwd_kernelINS_13Kernel_traitsI6__halfS2_fS2_fjLj256ELj1ELj4ELj1ELj16ENS_18Kernel_traits_baseILj256ES2_S2_fS2_fjLj128EEEEELb0ELb1ELb1EEEvNS_9FwdParamsE)
        /*02b4*/ 	.word	0x00000000


	//----- nvinfo : EIATTR_REGCOUNT
	.align		4
.L_124:
        /*02b8*/ 	.byte	0x04, 0x2f
        /*02ba*/ 	.short	(.L_126 - .L_125)
	.align		4
.L_125:
        /*02bc*/ 	.word	index@(_ZN10layer_norm31ln_parallel_residual_fwd_kernelINS_13Kernel_traitsI6__halfS2_fS2_fjLj256ELj1ELj4ELj1ELj16ENS_18Kernel_traits_baseILj256ES2_S2_fS2_fjLj128EEEEELb0ELb1ELb0EEEvNS_9FwdParamsE)
        /*02c0*/ 	.word	0x00000038


	//----- nvinfo : EIATTR_FRAME_SIZE
	.align		4
.L_126:
        /*02c4*/ 	.byte	0x04, 0x11
        /*02c6*/ 	.short	(.L_128 - .L_127)
	.align		4
.L_127:
        /*02c8*/ 	.word	index@(_ZN10layer_norm31ln_parallel_residual_fwd_kernelINS_13Kernel_traitsI6__halfS2_fS2_fjLj256ELj1ELj4ELj1ELj16ENS_18Kernel_traits_baseILj256ES2_S2_fS2_fjLj128EEEEELb0ELb1ELb0EEEvNS_9FwdParamsE)
        /*02cc*/ 	.word	0x00000000


	//----- nvinfo : EIATTR_REGCOUNT
	.align		4
.L_128:
        /*02d0*/ 	.byte	0x04, 0x2f
        /*02d2*/ 	.short	(.L_130 - .L_129)
	.align		4
.L_129:
        /*02d4*/ 	.word	index@(_ZN10layer_norm31ln_parallel_residual_fwd_kernelINS_13Kernel_traitsI6__halfS2_fS2_fjLj256ELj1ELj4ELj1ELj16ENS_18Kernel_traits_baseILj256ES2_S2_fS2_fjLj128EEEEELb0ELb0ELb1EEEvNS_9FwdParamsE)
        /*02d8*/ 	.word	0x00000040


	//----- nvinfo : EIATTR_FRAME_SIZE
	.align		4
.L_130:
        /*02dc*/ 	.byte	0x04, 0x11
        /*02de*/ 	.short	(.L_132 - .L_131)
	.align		4
.L_131:
        /*02e0*/ 	.word	index@(_ZN10layer_norm31ln_parallel_residual_fwd_kernelINS_13Kernel_traitsI6__halfS2_fS2_fjLj256ELj1ELj4ELj1ELj16ENS_18Kernel_traits_baseILj256ES2_S2_fS2_fjLj128EEEEELb0ELb0ELb1EEEvNS_9FwdParamsE)
        /*02e4*/ 	.word	0x00000000


	//----- nvinfo : EIATTR_REGCOUNT
	.align		4
.L_132:
        /*02e8*/ 	.byte	0x04, 0x2f
        /*02ea*/ 	.short	(.L_134 - .L_133)
	.align		4
.L_133:
        /*02ec*/ 	.word	index@(_ZN10layer_norm31ln_parallel_residual_fwd_kernelINS_13Kernel_traitsI6__halfS2_fS2_fjLj256ELj1ELj4ELj1ELj16ENS_18Kernel_traits_baseILj256ES2_S2_fS2_fjLj128EEEEELb0ELb0ELb0EEEvNS_9FwdParamsE)
        /*02f0*/ 	.word	0x00000048


	//----- nvinfo : EIATTR_FRAME_SIZE
	.align		4
.L_134:
        /*02f4*/ 	.byte	0x04, 0x11
        /*02f6*/ 	.short	(.L_136 - .L_135)
	.align		4
.L_135:
        /*02f8*/ 	.word	index@(_ZN10layer_norm31ln_parallel_residual_fwd_kernelINS_13Kernel_traitsI6__halfS2_fS2_fjLj256ELj1ELj4ELj1ELj16ENS_18Kernel_traits_baseILj256ES2_S2_fS2_fjLj128EEEEELb0ELb0ELb0EEEvNS_9FwdParamsE)
        /*02fc*/ 	.word	0x00000008


	//----- nvinfo : EIATTR_REGCOUNT
	.align		4
.L_136:
        /*0300*/ 	.byte	0x04, 0x2f
        /*0302*/ 	.short	(.L_138 - .L_137)
	.align		4
.L_137:
        /*0304*/ 	.word	index@(_ZN10layer_norm31ln_parallel_residual_fwd_kernelINS_13Kernel_traitsIf6__halfS2_S2_fjLj256ELj1ELj4ELj1ELj16ENS_18Kernel_traits_baseILj256EfS2_S2_S2_fjLj128EEEEELb1ELb1ELb1EEEvNS_9FwdParamsE)
        /*0308*/ 	.word	0x00000045


	//----- nvinfo : EIATTR_FRAME_SIZE
	.align		4
.L_138:
        /*030c*/ 	.byte	0x04, 0x11
        /*030e*/ 	.short	(.L_140 - .L_139)
	.align		4
.L_139:
        /*0310*/ 	.word	index@(_ZN10layer_norm31ln_parallel_residual_fwd_kernelINS_13Kernel_traitsIf6__halfS2_S2_fjLj256ELj1ELj4ELj1ELj16ENS_18Kernel_traits_baseILj256EfS2_S2_S2_fjLj128EEEEELb1ELb1ELb1EEEvNS_9FwdParamsE)
        /*0314*/ 	.word	0x00000000


	//----- nvinfo : EIATTR_REGCOUNT
	.align		4
.L_140:
        /*0318*/ 	.byte	0x04, 0x2f
        /*031a*/ 	.short	(.L_142 - .L_141)
	.align		4
.L_141:
        /*031c*/ 	.word	index@(_ZN10layer_norm31ln_parallel_residual_fwd_kernelINS_13Kernel_traitsIf6__halfS2_S2_fjLj256ELj1ELj4ELj1ELj16ENS_18Kernel_traits_baseILj256EfS2_S2_S2_fjLj128EEEEELb1ELb1ELb0EEEvNS_9FwdParamsE)
        /*0320*/ 	.word	0x00000048


	//----- nvinfo : EIATTR_FRAME_SIZE
	.align		4
.L_142:
        /*0324*/ 	.byte	0x04, 0x11
        /*0326*/ 	.short	(.L_144 - .L_143)
	.align		4
.L_143:
        /*0328*/ 	.word	index@(_ZN10layer_norm31ln_parallel_residual_fwd_kernelINS_13Kernel_traitsIf6__halfS2_S2_fjLj256ELj1ELj4ELj1ELj16ENS_18Kernel_traits_baseILj256EfS2_S2_S2_fjLj128EEEEELb1ELb1ELb0EEEvNS_9FwdParamsE)
        /*032c*/ 	.word	0x00000000


	//----- nvinfo : EIATTR_REGCOUNT
	.align		4
.L_144:
        /*0330*/ 	.byte	0x04, 0x2f
        /*0332*/ 	.short	(.L_146 - .L_145)
	.align		4
.L_145:
        /*0334*/ 	.word	index@(_ZN10layer_norm31ln_parallel_residual_fwd_kernelINS_13Kernel_traitsIf6__halfS2_S2_fjLj256ELj1ELj4ELj1ELj16ENS_18Kernel_traits_baseILj256EfS2_S2_S2_fjLj128EEEEELb1ELb0ELb1EEEvNS_9FwdParamsE)
        /*0338*/ 	.word	0x00000057


	//----- nvinfo : EIATTR_FRAME_SIZE
	.align		4
.L_146:
        /*033c*/ 	.byte	0x04, 0x11
        /*033e*/ 	.short	(.L_148 - .L_147)
	.align		4
.L_147:
        /*0340*/ 	.word	index@(_ZN10layer_norm31ln_parallel_residual_fwd_kernelINS_13Kernel_traitsIf6__halfS2_S2_fjLj256ELj1ELj4ELj1ELj16ENS_18Kernel_traits_baseILj256EfS2_S2_S2_fjLj128EEEEELb1ELb0ELb1EEEvNS_9FwdParamsE)
        /*0344*/ 	.word	0x00000000


	//----- nvinfo : EIATTR_REGCOUNT
	.align		4
.L_148:
        /*0348*/ 	.byte	0x04, 0x2f
        /*034a*/ 	.short	(.L_150 - .L_149)
	.align		4
.L_149:
        /*034c*/ 	.word	index@(_ZN10layer_norm31ln_parallel_residual_fwd_kernelINS_13Kernel_traitsIf6__halfS2_S2_fjLj256ELj1ELj4ELj1ELj16ENS_18Kernel_traits_baseILj256EfS2_S2_S2_fjLj128EEEEELb1ELb0ELb0EEEvNS_9FwdParamsE)
        /*0350*/ 	.word	0x0000005b


	//----- nvinfo : EIATTR_FRAME_SIZE
	.align		4
.L_150:
        /*0354*/ 	.byte	0x04, 0x11
        /*0356*/ 	.short	(.L_152 - .L_151)
	.align		4
.L_151:
        /*0358*/ 	.word	index@(_ZN10layer_norm31ln_parallel_residual_fwd_kernelINS_13Kernel_traitsIf6__halfS2_S2_fjLj256ELj1ELj4ELj1ELj16ENS_18Kernel_traits_baseILj256EfS2_S2_S2_fjLj128EEEEELb1ELb0ELb0EEEvNS_9FwdParamsE)
        /*035c*/ 	.word	0x00000000


	//----- nvinfo : EIATTR_REGCOUNT
	.align		4
.L_152:
        /*0360*/ 	.byte	0x04, 0x2f
        /*0362*/ 	.short	(.L_154 - .L_153)
	.align		4
.L_153:
        /*0364*/ 	.word	index@(_ZN10layer_norm31ln_parallel_residual_fwd_kernelINS_13Kernel_traitsIf6__halfS2_S2_fjLj256ELj1ELj4ELj1ELj16ENS_18Kernel_traits_baseILj256EfS2_S2_S2_fjLj128EEEEELb0ELb1ELb1EEEvNS_9FwdParamsE)
        /*0368*/ 	.word	0x00000038


	//----- nvinfo : EIATTR_FRAME_SIZE
	.align		4
.L_154:
        /*036c*/ 	.byte	0x04, 0x11
        /*036e*/ 	.short	(.L_156 - .L_155)
	.align		4
.L_155:
        /*0370*/ 	.word	index@(_ZN10layer_norm31ln_parallel_residual_fwd_kernelINS_13Kernel_traitsIf6__halfS2_S2_fjLj256ELj1ELj4ELj1ELj16ENS_18Kernel_traits_baseILj256EfS2_S2_S2_fjLj128EEEEELb0ELb1ELb1EEEvNS_9FwdParamsE)
        /*0374*/ 	.word	0x00000000


	//----- nvinfo : EIATTR_REGCOUNT
	.align		4
.L_156:
        /*0378*/ 	.byte	0x04, 0x2f
        /*037a*/ 	.short	(.L_158 - .L_157)
	.align		4
.L_157:
        /*037c*/ 	.word	index@(_ZN10layer_norm31ln_parallel_residual_fwd_kernelINS_13Kernel_traitsIf6__halfS2_S2_fjLj256ELj1ELj4ELj1ELj16ENS_18Kernel_traits_baseILj256EfS2_S2_S2_fjLj128EEEEELb0ELb1ELb0EEEvNS_9FwdParamsE)
        /*0380*/ 	.word	0x00000037


	//----- nvinfo : EIATTR_FRAME_SIZE
	.align		4
.L_158:
        /*0384*/ 	.byte	0x04, 0x11
        /*0386*/ 	.short	(.L_160 - .L_159)
	.align		4
.L_159:
        /*0388*/ 	.word	index@(_ZN10layer_norm31ln_parallel_residual_fwd_kernelINS_13Kernel_traitsIf6__halfS2_S2_fjLj256ELj1ELj4ELj1ELj16ENS_18Kernel_traits_baseILj256EfS2_S2_S2_fjLj128EEEEELb0ELb1ELb0EEEvNS_9FwdParamsE)
        /*038c*/ 	.word	0x00000000


	//----- nvinfo : EIATTR_REGCOUNT
	.align		4
.L_160:
        /*0390*/ 	.byte	0x04, 0x2f
        /*0392*/ 	.short	(.L_162 - .L_161)
	.align		4
.L_161:
        /*0394*/ 	.word	index@(_ZN10layer_norm31ln_parallel_residual_fwd_kernelINS_13Kernel_traitsIf6__halfS2_S2_fjLj256ELj1ELj4ELj1ELj16ENS_18Kernel_traits_baseILj256EfS2_S2_S2_fjLj128EEEEELb0ELb0ELb1EEEvNS_9FwdParamsE)
        /*0398*/ 	.word	0x00000048


	//----- nvinfo : EIATTR_FRAME_SIZE
	.align		4
.L_162:
        /*039c*/ 	.byte	0x04, 0x11
        /*039e*/ 	.short	(.L_164 - .L_163)
	.align		4
.L_163:
        /*03a0*/ 	.word	index@(_ZN10layer_norm31ln_parallel_residual_fwd_kernelINS_13Kernel_traitsIf6__halfS2_S2_fjLj256ELj1ELj4ELj1ELj16ENS_18Kernel_traits_baseILj256EfS2_S2_S2_fjLj128EEEEELb0ELb0ELb1EEEvNS_9FwdParamsE)
        /*03a4*/ 	.word	0x00000000


	//----- nvinfo : EIATTR_REGCOUNT
	.align		4
.L_164:
        /*03a8*/ 	.byte	0x04, 0x2f
        /*03aa*/ 	.short	(.L_166 - .L_165)
	.align		4
.L_165:
        /*03ac*/ 	.word	index@(_ZN10layer_norm31ln_parallel_residual_fwd_kernelINS_13Kernel_traitsIf6__halfS2_S2_fjLj256ELj1ELj4ELj1ELj16ENS_18Kernel_traits_baseILj256EfS2_S2_S2_fjLj128EEEEELb0ELb0ELb0EEEvNS_9FwdParamsE)
        /*03b0*/ 	.word	0x00000048


	//----- nvinfo : EIATTR_FRAME_SIZE
	.align		4
.L_166:
        /*03b4*/ 	.byte	0x04, 0x11
        /*03b6*/ 	.short	(.L_168 - .L_167)
	.align		4
.L_167:
        /*03b8*/ 	.word	index@(_ZN10layer_norm31ln_parallel_residual_fwd_kernelINS_13Kernel_traitsIf6__halfS2_S2_fjLj256ELj1ELj4ELj1ELj16ENS_18Kernel_traits_baseILj256EfS2_S2_S2_fjLj128EEEEELb0ELb0ELb0EEEvNS_9FwdParamsE)
        /*03bc*/ 	.word	0x00000008


	//----- nvinfo : EIATTR_REGCOUNT
	.align		4
.L_168:
        /*03c0*/ 	.byte	0x04, 0x2f
        /*03c2*/ 	.short	(.L_170 - .L_169)
	.align		4
.L_169:
        /*03c4*/ 	.word	index@(_ZN10layer_norm31ln_parallel_residual_fwd_kernelINS_13Kernel_traitsIf13__nv_bfloat16fS2_fjLj256ELj1ELj4ELj1ELj16ENS_18Kernel_traits_baseILj256EfS2_fS2_fjLj128EEEEELb1ELb1ELb1EEEvNS_9FwdParamsE)
        /*03c8*/ 	.word	0x00000048


	//----- nvinfo : EIATTR_FRAME_SIZE
	.align		4
.L_170:
        /*03cc*/ 	.byte	0x04, 0x11
        /*03ce*/ 	.short	(.L_172 - .L_171)
	.align		4
.L_171:
        /*03d0*/ 	.word	index@(_ZN10layer_norm31ln_parallel_residual_fwd_kernelINS_13Kernel_traitsIf13__nv_bfloat16fS2_fjLj256ELj1ELj4ELj1ELj16ENS_18Kernel_traits_baseILj256EfS2_fS2_fjLj128EEEEELb1ELb1ELb1EEEvNS_9FwdParamsE)
        /*03d4*/ 	.word	0x00000000


	//----- nvinfo : EIATTR_REGCOUNT
	.align		4
.L_172:
        /*03d8*/ 	.byte	0x04, 0x2f
        /*03da*/ 	.short	(.L_174 - .L_173)
	.align		4
.L_173:
        /*03dc*/ 	.word	index@(_ZN10layer_norm31ln_parallel_residual_fwd_kernelINS_13Kernel_traitsIf13__nv_bfloat16fS2_fjLj256ELj1ELj4ELj1ELj16ENS_18Kernel_traits_baseILj256EfS2_fS2_fjLj128EEEEELb1ELb1ELb0EEEvNS_9FwdParamsE)
        /*03e0*/ 	.word	0x00000048


	//----- nvinfo : EIATTR_FRAME_SIZE
	.align		4
.L_174:
        /*03e4*/ 	.byte	0x04, 0x11
        /*03e6*/ 	.short	(.L_176 - .L_175)
	.align		4
.L_175:
        /*03e8*/ 	.word	index@(_ZN10layer_norm31ln_parallel_residual_fwd_kernelINS_13Kernel_traitsIf13__nv_bfloat16fS2_fjLj256ELj1ELj4ELj1ELj16ENS_18Kernel_traits_baseILj256EfS2_fS2_fjLj128EEEEELb1ELb1ELb0EEEvNS_9FwdParamsE)
        /*03ec*/ 	.word	0x00000000


	//----- nvinfo : EIATTR_REGCOUNT
	.align		4
.L_176:
        /*03f0*/ 	.byte	0x04, 0x2f
        /*03f2*/ 	.short	(.L_178 - .L_177)
	.align		4
.L_177:
        /*03f4*/ 	.word	index@(_ZN10layer_norm31ln_parallel_residual_fwd_kernelINS_13Kernel_traitsIf13__nv_bfloat16fS2_fjLj256ELj1ELj4ELj1ELj16ENS_18Kernel_traits_baseILj256EfS2_fS2_fjLj128EEEEELb1ELb0ELb1EEEvNS_9FwdParamsE)
        /*03f8*/ 	.word	0x00000059


	//----- nvinfo : EIATTR_FRAME_SIZE
	.align		4
.L_178:
        /*03fc*/ 	.byte	0x04, 0x11
        /*03fe*/ 	.short	(.L_180 - .L_179)
	.align		4
.L_179:
        /*0400*/ 	.word	index@(_ZN10layer_norm31ln_parallel_residual_fwd_kernelINS_13Kernel_traitsIf13__nv_bfloat16fS2_fjLj256ELj1ELj4ELj1ELj16ENS_18Kernel_traits_baseILj256EfS2_fS2_fjLj128EEEEELb1ELb0ELb1EEEvNS_9FwdParamsE)
        /*0404*/ 	.word	0x00000000


	//----- nvinfo : EIATTR_REGCOUNT
	.align		4
.L_180:
        /*0408*/ 	.byte	0x04, 0x2f
        /*040a*/ 	.short	(.L_182 - .L_181)
	.align		4
.L_181:
        /*040c*/ 	.word	index@(_ZN10layer_norm31ln_parallel_residual_fwd_kernelINS_13Kernel_traitsIf13__nv_bfloat16fS2_fjLj256ELj1ELj4ELj1ELj16ENS_18Kernel_traits_baseILj256EfS2_fS2_fjLj128EEEEELb1ELb0ELb0EEEvNS_9FwdParamsE)
        /*0410*/ 	.word	0x0000005d


	//----- nvinfo : EIATTR_FRAME_SIZE
	.align		4
.L_182:
        /*0414*/ 	.byte	0x04, 0x11
        /*0416*/ 	.short	(.L_184 - .L_183)
	.align		4
.L_183:
        /*0418*/ 	.word	index@(_ZN10layer_norm31ln_parallel_residual_fwd_kernelINS_13Kernel_traitsIf13__nv_bfloat16fS2_fjLj256ELj1ELj4ELj1ELj16ENS_18Kernel_traits_baseILj256EfS2_fS2_fjLj128EEEEELb1ELb0ELb0EEEvNS_9FwdParamsE)
        /*041c*/ 	.word	0x00000000


	//----- nvinfo : EIATTR_REGCOUNT
	.align		4
.L_184:
        /*0420*/ 	.byte	0x04, 0x2f
        /*0422*/ 	.short	(.L_186 - .L_185)
	.align		4
.L_185:
        /*0424*/ 	.word	index@(_ZN10layer_norm31ln_parallel_residual_fwd_kernelINS_13Kernel_traitsIf13__nv_bfloat16fS2_fjLj256ELj1ELj4ELj1ELj16ENS_18Kernel_traits_baseILj256EfS2_fS2_fjLj128EEEEELb0ELb1ELb1EEEvNS_9FwdParamsE)
        /*0428*/ 	.word	0x00000038


	//----- nvinfo : EIATTR_FRAME_SIZE
	.align		4
.L_186:
        /*042c*/ 	.byte	0x04, 0x11
        /*042e*/ 	.short	(.L_188 - .L_187)
	.align		4
.L_187:
        /*0430*/ 	.word	index@(_ZN10layer_norm31ln_parallel_residual_fwd_kernelINS_13Kernel_traitsIf13__nv_bfloat16fS2_fjLj256ELj1ELj4ELj1ELj16ENS_18Kernel_traits_baseILj256EfS2_fS2_fjLj128EEEEELb0ELb1ELb1EEEvNS_9FwdParamsE)
        /*0434*/ 	.word	0x00000000


	//----- nvinfo : EIATTR_REGCOUNT
	.align		4
.L_188:
        /*0438*/ 	.byte	0x04, 0x2f
        /*043a*/ 	.short	(.L_190 - .L_189)
	.align		4
.L_189:
        /*043c*/ 	.word	index@(_ZN10layer_norm31ln_parallel_residual_fwd_kernelINS_13Kernel_traitsIf13__nv_bfloat16fS2_fjLj256ELj1ELj4ELj1ELj16ENS_18Kernel_traits_baseILj256EfS2_fS2_fjLj128EEEEELb0ELb1ELb0EEEvNS_9FwdParamsE)
        /*0440*/ 	.word	0x00000038


	//----- nvinfo : EIATTR_FRAME_SIZE
	.align		4
.L_190:
        /*0444*/ 	.byte	0x04, 0x11
        /*0446*/ 	.short	(.L_192 - .L_191)
	.align		4
.L_191:
        /*0448*/ 	.word	index@(_ZN10layer_norm31ln_parallel_residual_fwd_kernelINS_13Kernel_traitsIf13__nv_bfloat16fS2_fjLj256ELj1ELj4ELj1ELj16ENS_18Kernel_traits_baseILj256EfS2_fS2_fjLj128EEEEELb0ELb1ELb0EEEvNS_9FwdParamsE)
        /*044c*/ 	.word	0x00000000


	//----- nvinfo : EIATTR_REGCOUNT
	.align		4
.L_192:
        /*0450*/ 	.byte	0x04, 0x2f
        /*0452*/ 	.short	(.L_194 - .L_193)
	.align		4
.L_193:
        /*0454*/ 	.word	index@(_ZN10layer_norm31ln_parallel_residual_fwd_kernelINS_13Kernel_traitsIf13__nv_bfloat16fS2_fjLj256ELj1ELj4ELj1ELj16ENS_18Kernel_traits_baseILj256EfS2_fS2_fjLj128EEEEELb0ELb0ELb1EEEvNS_9FwdParamsE)
        /*0458*/ 	.word	0x00000048


	//----- nvinfo : EIATTR_FRAME_SIZE
	.align		4
.L_194:
        /*045c*/ 	.byte	0x04, 0x11
        /*045e*/ 	.short	(.L_196 - .L_195)
	.align		4
.L_195:
        /*0460*/ 	.word	index@(_ZN10layer_norm31ln_parallel_residual_fwd_kernelINS_13Kernel_traitsIf13__nv_bfloat16fS2_fjLj256ELj1ELj4ELj1ELj16ENS_18Kernel_traits_baseILj256EfS2_fS2_fjLj128EEEEELb0ELb0ELb1EEEvNS_9FwdParamsE)
        /*0464*/ 	.word	0x00000000


	//----- nvinfo : EIATTR_REGCOUNT
	.align		4
.L_196:
        /*0468*/ 	.byte	0x04, 0x2f
        /*046a*/ 	.short	(.L_198 - .L_197)
	.align		4
.L_197:
        /*046c*/ 	.word	index@(_ZN10layer_norm31ln_parallel_residual_fwd_kernelINS_13Kernel_traitsIf13__nv_bfloat16fS2_fjLj256ELj1ELj4ELj1ELj16ENS_18Kernel_traits_baseILj256EfS2_fS2_fjLj128EEEEELb0ELb0ELb0EEEvNS_9FwdParamsE)
        /*0470*/ 	.word	0x00000048


	//----- nvinfo : EIATTR_FRAME_SIZE
	.align		4
.L_198:
        /*0474*/ 	.byte	0x04, 0x11
        /*0476*/ 	.short	(.L_200 - .L_199)
	.align		4
.L_199:
        /*0478*/ 	.word	index@(_ZN10layer_norm31ln_parallel_residual_fwd_kernelINS_13Kernel_traitsIf13__nv_bfloat16fS2_fjLj256ELj1ELj4ELj1ELj16ENS_18Kernel_traits_baseILj256EfS2_fS2_fjLj128EEEEELb0ELb0ELb0EEEvNS_9FwdParamsE)
        /*047c*/ 	.word	0x00000008


	//----- nvinfo : EIATTR_REGCOUNT
	.align		4
.L_200:
        /*0480*/ 	.byte	0x04, 0x2f
        /*0482*/ 	.short	(.L_202 - .L_201)
	.align		4
.L_201:
        /*0484*/ 	.word	index@(_ZN10layer_norm31ln_parallel_residual_fwd_kernelINS_13Kernel_traitsI13__nv_bfloat16S2_fS2_fjLj256ELj1ELj4ELj1ELj16ENS_18Kernel_traits_baseILj256ES2_S2_fS2_fjLj128EEEEELb1ELb1ELb1EEEvNS_9FwdParamsE)
        /*0488*/ 	.word	0x00000048


	//----- nvinfo : EIATTR_FRAME_SIZE
	.align		4
.L_202:
        /*048c*/ 	.byte	0x04, 0x11
        /*048e*/ 	.short	(.L_204 - .L_203)
	.align		4
.L_203:
        /*0490*/ 	.word	index@(_ZN10layer_norm31ln_parallel_residual_fwd_kernelINS_13Kernel_traitsI13__nv_bfloat16S2_fS2_fjLj256ELj1ELj4ELj1ELj16ENS_18Kernel_traits_baseILj256ES2_S2_fS2_fjLj128EEEEELb1ELb1ELb1EEEvNS_9FwdParamsE)
        /*0494*/ 	.word	0x00000000


	//----- nvinfo : EIATTR_REGCOUNT
	.align		4
.L_204:
        /*0498*/ 	.byte	0x04, 0x2f
        /*049a*/ 	.short	(.L_206 - .L_205)
	.align		4
.L_205:
        /*049c*/ 	.word	index@(_ZN10layer_norm31ln_parallel_residual_fwd_kernelINS_13Kernel_traitsI13__nv_bfloat16S2_fS2_fjLj256ELj1ELj4ELj1ELj16ENS_18Kernel_traits_baseILj256ES2_S2_fS2_fjLj128EEEEELb1ELb1ELb0EEEvNS_9FwdParamsE)
        /*04a0*/ 	.word	0x00000048


	//----- nvinfo : EIATTR_FRAME_SIZE
	.align		4
.L_206:
        /*04a4*/ 	.byte	0x04, 0x11
        /*04a6*/ 	.short	(.L_208 - .L_207)
	.align		4
.L_207:
        /*04a8*/ 	.word	index@(_ZN10layer_norm31ln_parallel_residual_fwd_kernelINS_13Kernel_traitsI13__nv_bfloat16S2_fS2_fjLj256ELj1ELj4ELj1ELj16ENS_18Kernel_traits_baseILj256ES2_S2_fS2_fjLj128EEEEELb1ELb1ELb0EEEvNS_9FwdParamsE)
        /*04ac*/ 	.word	0x00000000


	//----- nvinfo : EIATTR_REGCOUNT
	.align		4
.L_208:
        /*04b0*/ 	.byte	0x04, 0x2f
        /*04b2*/ 	.short	(.L_210 - .L_209)
	.align		4
.L_209:
        /*04b4*/ 	.word	index@(_ZN10layer_norm31ln_parallel_residual_fwd_kernelINS_13Kernel_traitsI13__nv_bfloat16S2_fS2_fjLj256ELj1ELj4ELj1ELj16ENS_18Kernel_traits_baseILj256ES2_S2_fS2_fjLj128EEEEELb1ELb0ELb1EEEvNS_9FwdParamsE)
        /*04b8*/ 	.word	0x00000059


	//----- nvinfo : EIATTR_FRAME_SIZE
	.align		4
.L_210:
        /*04bc*/ 	.byte	0x04, 0x11
        /*04be*/ 	.short	(.L_212 - .L_211)
	.align		4
.L_211:
        /*04c0*/ 	.word	index@(_ZN10layer_norm31ln_parallel_residual_fwd_kernelINS_13Kernel_traitsI13__nv_bfloat16S2_fS2_fjLj256ELj1ELj4ELj1ELj16ENS_18Kernel_traits_baseILj256ES2_S2_fS2_fjLj128EEEEELb1ELb0ELb1EEEvNS_9FwdParamsE)
        /*04c4*/ 	.word	0x00000000


	//----- nvinfo : EIATTR_REGCOUNT
	.align		4
.L_212:
        /*04c8*/ 	.byte	0x04, 0x2f
        /*04ca*/ 	.short	(.L_214 - .L_213)
	.align		4
.L_213:
        /*04cc*/ 	.word	index@(_ZN10layer_norm31ln_parallel_residual_fwd_kernelINS_13Kernel_traitsI13__nv_bfloat16S2_fS2_fjLj256ELj1ELj4ELj1ELj16ENS_18Kernel_traits_baseILj256ES2_S2_fS2_fjLj128EEEEELb1ELb0ELb0EEEvNS_9FwdParamsE)
        /*04d0*/ 	.word	0x0000005d


	//----- nvinfo : EIATTR_FRAME_SIZE
	.align		4
.L_214:
        /*04d4*/ 	.byte	0x04, 0x11
        /*04d6*/ 	.short	(.L_216 - .L_215)
	.align		4
.L_215:
        /*04d8*/ 	.word	index@(_ZN10layer_norm31ln_parallel_residual_fwd_kernelINS_13Kernel_traitsI13__nv_bfloat16S2_fS2_fjLj256ELj1ELj4ELj1ELj16ENS_18Kernel_traits_baseILj256ES2_S2_fS2_fjLj128EEEEELb1ELb0ELb0EEEvNS_9FwdParamsE)
        /*04dc*/ 	.word	0x00000000


	//----- nvinfo : EIATTR_REGCOUNT
	.align		4
.L_216:
        /*04e0*/ 	.byte	0x04, 0x2f
        /*04e2*/ 	.short	(.L_218 - .L_217)
	.align		4
.L_217:
        /*04e4*/ 	.word	index@(_ZN10layer_norm31ln_parallel_residual_fwd_kernelINS_13Kernel_traitsI13__nv_bfloat16S2_fS2_fjLj256ELj1ELj4ELj1ELj16ENS_18Kernel_traits_baseILj256ES2_S2_fS2_fjLj128EEEEELb0ELb1ELb1EEEvNS_9FwdParamsE)
        /*04e8*/ 	.word	0x00000038


	//----- nvinfo : EIATTR_FRAME_SIZE
	.align		4
.L_218:
        /*04ec*/ 	.byte	0x04, 0x11
        /*04ee*/ 	.short	(.L_220 - .L_219)
	.align		4
.L_219:
        /*04f0*/ 	.word	index@(_ZN10layer_norm31ln_parallel_residual_fwd_kernelINS_13Kernel_traitsI13__nv_bfloat16S2_fS2_fjLj256ELj1ELj4ELj1ELj16ENS_18Kernel_traits_baseILj256ES2_S2_fS2_fjLj128EEEEELb0ELb1ELb1EEEvNS_9FwdParamsE)
        /*04f4*/ 	.word	0x00000000


	//----- nvinfo : EIATTR_REGCOUNT
	.align		4
.L_220:
        /*04f8*/ 	.byte	0x04, 0x2f
        /*04fa*/ 	.short	(.L_222 - .L_221)
	.align		4
.L_221:
        /*04fc*/ 	.word	index@(_ZN10layer_norm31ln_parallel_residual_fwd_kernelINS_13Kernel_traitsI13__nv_bfloat16S2_fS2_fjLj256ELj1ELj4ELj1ELj16ENS_18Kernel_traits_baseILj256ES2_S2_fS2_fjLj128EEEEELb0ELb1ELb0EEEvNS_9FwdParamsE)
        /*0500*/ 	.word	0x00000037


	//----- nvinfo : EIATTR_FRAME_SIZE
	.align		4
.L_222:
        /*0504*/ 	.byte	0x04, 0x11
        /*0506*/ 	.short	(.L_224 - .L_223)
	.align		4
.L_223:
        /*0508*/ 	.word	index@(_ZN10layer_norm31ln_parallel_residual_fwd_kernelINS_13Kernel_traitsI13__nv_bfloat16S2_fS2_fjLj256ELj1ELj4ELj1ELj16ENS_18Kernel_traits_baseILj256ES2_S2_fS2_fjLj128EEEEELb0ELb1ELb0EEEvNS_9FwdParamsE)
        /*050c*/ 	.word	0x00000000


	//----- nvinfo : EIATTR_REGCOUNT
	.align		4
.L_224:
        /*0510*/ 	.byte	0x04, 0x2f
        /*0512*/ 	.short	(.L_226 - .L_225)
	.align		4
.L_225:
        /*0514*/ 	.word	index@(_ZN10layer_norm31ln_parallel_residual_fwd_kernelINS_13Kernel_traitsI13__nv_bfloat16S2_fS2_fjLj256ELj1ELj4ELj1ELj16ENS_18Kernel_traits_baseILj256ES2_S2_fS2_fjLj128EEEEELb0ELb0ELb1EEEvNS_9FwdParamsE)
        /*0518*/ 	.word	0x00000040


	//----- nvinfo : EIATTR_FRAME_SIZE
	.align		4
.L_226:
        /*051c*/ 	.byte	0x04, 0x11
        /*051e*/ 	.short	(.L_228 - .L_227)
	.align		4
.L_227:
        /*0520*/ 	.word	index@(_ZN10layer_norm31ln_parallel_residual_fwd_kernelINS_13Kernel_traitsI13__nv_bfloat16S2_fS2_fjLj256ELj1ELj4ELj1ELj16ENS_18Kernel_traits_baseILj256ES2_S2_fS2_fjLj128EEEEELb0ELb0ELb1EEEvNS_9FwdParamsE)
        /*0524*/ 	.word	0x00000000


	//----- nvinfo : EIATTR_REGCOUNT
	.align		4
.L_228:
        /*0528*/ 	.byte	0x04, 0x2f
        /*052a*/ 	.short	(.L_230 - .L_229)
	.align		4
.L_229:
        /*052c*/ 	.word	index@(_ZN10layer_norm31ln_parallel_residual_fwd_kernelINS_13Kernel_traitsI13__nv_bfloat16S2_fS2_fjLj256ELj1ELj4ELj1ELj16ENS_18Kernel_traits_baseILj256ES2_S2_fS2_fjLj128EEEEELb0ELb0ELb0EEEvNS_9FwdParamsE)
        /*0530*/ 	.word	0x00000048


	//----- nvinfo : EIATTR_FRAME_SIZE
	.align		4
.L_230:
        /*0534*/ 	.byte	0x04, 0x11
        /*0536*/ 	.short	(.L_232 - .L_231)
	.align		4
.L_231:
        /*0538*/ 	.word	index@(_ZN10layer_norm31ln_parallel_residual_fwd_kernelINS_13Kernel_traitsI13__nv_bfloat16S2_fS2_fjLj256ELj1ELj4ELj1ELj16ENS_18Kernel_traits_baseILj256ES2_S2_fS2_fjLj128EEEEELb0ELb0ELb0EEEvNS_9FwdParamsE)
        /*053c*/ 	.word	0x00000008


	//----- nvinfo : EIATTR_REGCOUNT
	.align		4
.L_232:
        /*0540*/ 	.byte	0x04, 0x2f
        /*0542*/ 	.short	(.L_234 - .L_233)
	.align		4
.L_233:
        /*0544*/ 	.word	index@(_ZN10layer_norm31ln_parallel_residual_fwd_kernelINS_13Kernel_traitsIf13__nv_bfloat16S2_S2_fjLj256ELj1ELj4ELj1ELj16ENS_18Kernel_traits_baseILj256EfS2_S2_S2_fjLj128EEEEELb1ELb1ELb1EEEvNS_9FwdParamsE)
        /*0548*/ 	.word	0x00000046


	//----- nvinfo : EIATTR_FRAME_SIZE
	.align		4
.L_234:
        /*054c*/ 	.byte	0x04, 0x11
        /*054e*/ 	.short	(.L_236 - .L_235)
	.align		4
.L_235:
        /*0550*/ 	.word	index@(_ZN10layer_norm31ln_parallel_residual_fwd_kernelINS_13Kernel_traitsIf13__nv_bfloat16S2_S2_fjLj256ELj1ELj4ELj1ELj16ENS_18Kernel_traits_baseILj256EfS2_S2_S2_fjLj128EEEEELb1ELb1ELb1EEEvNS_9FwdParamsE)
        /*0554*/ 	.word	0x00000000


	//----- nvinfo : EIATTR_REGCOUNT
	.align		4
.L_236:
        /*0558*/ 	.byte	0x04, 0x2f
        /*055a*/ 	.short	(.L_238 - .L_237)
	.align		4
.L_237:
        /*055c*/ 	.word	index@(_ZN10layer_norm31ln_parallel_residual_fwd_kernelINS_13Kernel_traitsIf13__nv_bfloat16S2_S2_fjLj256ELj1ELj4ELj1ELj16ENS_18Kernel_traits_baseILj256EfS2_S2_S2_fjLj128EEEEELb1ELb1ELb0EEEvNS_9FwdParamsE)
        /*0560*/ 	.word	0x00000048


	//----- nvinfo : EIATTR_FRAME_SIZE
	.align		4
.L_238:
        /*0564*/ 	.byte	0x04, 0x11
        /*0566*/ 	.short	(.L_240 - .L_239)
	.align		4
.L_239:
        /*0568*/ 	.word	index@(_ZN10layer_norm31ln_parallel_residual_fwd_kernelINS_13Kernel_traitsIf13__nv_bfloat16S2_S2_fjLj256ELj1ELj4ELj1ELj16ENS_18Kernel_traits_baseILj256EfS2_S2_S2_fjLj128EEEEELb1ELb1ELb0EEEvNS_9FwdParamsE)
        /*056c*/ 	.word	0x00000000


	//----- nvinfo : EIATTR_REGCOUNT
	.align		4
.L_240:
        /*0570*/ 	.byte	0x04, 0x2f
        /*0572*/ 	.short	(.L_242 - .L_241)
	.align		4
.L_241:
        /*0574*/ 	.word	index@(_ZN10layer_norm31ln_parallel_residual_fwd_kernelINS_13Kernel_traitsIf13__nv_bfloat16S2_S2_fjLj256ELj1ELj4ELj1ELj16ENS_18Kernel_traits_baseILj256EfS2_S2_S2_fjLj128EEEEELb1ELb0ELb1EEEvNS_9FwdParamsE)
        /*0578*/ 	.word	0x00000057


	//----- nvinfo : EIATTR_FRAME_SIZE
	.align		4
.L_242:
        /*057c*/ 	.byte	0x04, 0x11
        /*057e*/ 	.short	(.L_244 - .L_243)
	.align		4
.L_243:
        /*0580*/ 	.word	index@(_ZN10layer_norm31ln_parallel_residual_fwd_kernelINS_13Kernel_traitsIf13__nv_bfloat16S2_S2_fjLj256ELj1ELj4ELj1ELj16ENS_18Kernel_traits_baseILj256EfS2_S2_S2_fjLj128EEEEELb1ELb0ELb1EEEvNS_9FwdParamsE)
        /*0584*/ 	.word	0x00000000


	//----- nvinfo : EIATTR_REGCOUNT
	.align		4
.L_244:
        /*0588*/ 	.byte	0x04, 0x2f
        /*058a*/ 	.short	(.L_246 - .L_245)
	.align		4
.L_245:
        /*058c*/ 	.word	index@(_ZN10layer_norm31ln_parallel_residual_fwd_kernelINS_13Kernel_traitsIf13__nv_bfloat16S2_S2_fjLj256ELj1ELj4ELj1ELj16ENS_18Kernel_traits_baseILj256EfS2_S2_S2_fjLj128EEEEELb1ELb0ELb0EEEvNS_9FwdParamsE)
        /*0590*/ 	.word	0x0000005b


	//----- nvinfo : EIATTR_FRAME_SIZE
	.align		4
.L_246:
        /*0594*/ 	.byte	0x04, 0x11
        /*0596*/ 	.short	(.L_248 - .L_247)
	.align		4
.L_247:
        /*0598*/ 	.word	index@(_ZN10layer_norm31ln_parallel_residual_fwd_kernelINS_13Kernel_traitsIf13__nv_bfloat16S2_S2_fjLj256ELj1ELj4ELj1ELj16ENS_18Kernel_traits_baseILj256EfS2_S2_S2_fjLj128EEEEELb1ELb0ELb0EEEvNS_9FwdParamsE)
        /*059c*/ 	.word	0x00000000


	//----- nvinfo : EIATTR_REGCOUNT
	.align		4
.L_248:
        /*05a0*/ 	.byte	0x04, 0x2f
        /*05a2*/ 	.short	(.L_250 - .L_249)
	.align		4
.L_249:
        /*05a4*/ 	.word	index@(_ZN10layer_norm31ln_parallel_residual_fwd_kernelINS_13Kernel_traitsIf13__nv_bfloat16S2_S2_fjLj256ELj1ELj4ELj1ELj16ENS_18Kernel_traits_baseILj256EfS2_S2_S2_fjLj128EEEEELb0ELb1ELb1EEEvNS_9FwdParamsE)
        /*05a8*/ 	.word	0x00000038


	//----- nvinfo : EIATTR_FRAME_SIZE
	.align		4
.L_250:
        /*05ac*/ 	.byte	0x04, 0x11
        /*05ae*/ 	.short	(.L_252 - .L_251)
	.align		4
.L_251:
        /*05b0*/ 	.word	index@(_ZN10layer_norm31ln_parallel_residual_fwd_kernelINS_13Kernel_traitsIf13__nv_bfloat16S2_S2_fjLj256ELj1ELj4ELj1ELj16ENS_18Kernel_traits_baseILj256EfS2_S2_S2_fjLj128EEEEELb0ELb1ELb1EEEvNS_9FwdParamsE)
        /*05b4*/ 	.word	0x00000000


	//----- nvinfo : EIATTR_REGCOUNT
	.align		4
.L_252:
        /*05b8*/ 	.byte	0x04, 0x2f
        /*05ba*/ 	.short	(.L_254 - .L_253)
	.align		4
.L_253:
        /*05bc*/ 	.word	index@(_ZN10layer_norm31ln_parallel_residual_fwd_kernelINS_13Kernel_traitsIf13__nv_bfloat16S2_S2_fjLj256ELj1ELj4ELj1ELj16ENS_18Kernel_traits_baseILj256EfS2_S2_S2_fjLj128EEEEELb0ELb1ELb0EEEvNS_9FwdParamsE)
        /*05c0*/ 	.word	0x00000037


	//----- nvinfo : EIATTR_FRAME_SIZE
	.align		4
.L_254:
        /*05c4*/ 	.byte	0x04, 0x11
        /*05c6*/ 	.short	(.L_256 - .L_255)
	.align		4
.L_255:
        /*05c8*/ 	.word	index@(_ZN10layer_norm31ln_parallel_residual_fwd_kernelINS_13Kernel_traitsIf13__nv_bfloat16S2_S2_fjLj256ELj1ELj4ELj1ELj16ENS_18Kernel_traits_baseILj256EfS2_S2_S2_fjLj128EEEEELb0ELb1ELb0EEEvNS_9FwdParamsE)
        /*05cc*/ 	.word	0x00000000


	//----- nvinfo : EIATTR_REGCOUNT
	.align		4
.L_256:
        /*05d0*/ 	.byte	0x04, 0x2f
        /*05d2*/ 	.short	(.L_258 - .L_257)
	.align		4
.L_257:
        /*05d4*/ 	.word	index@(_ZN10layer_norm31ln_parallel_residual_fwd_kernelINS_13Kernel_traitsIf13__nv_bfloat16S2_S2_fjLj256ELj1ELj4ELj1ELj16ENS_18Kernel_traits_baseILj256EfS2_S2_S2_fjLj128EEEEELb0ELb0ELb1EEEvNS_9FwdParamsE)
        /*05d8*/ 	.word	0x00000048


	//----- nvinfo : EIATTR_FRAME_SIZE
	.align		4
.L_258:
        /*05dc*/ 	.byte	0x04, 0x11
        /*05de*/ 	.short	(.L_260 - .L_259)
	.align		4
.L_259:
        /*05e0*/ 	.word	index@(_ZN10layer_norm31ln_parallel_residual_fwd_kernelINS_13Kernel_traitsIf13__nv_bfloat16S2_S2_fjLj256ELj1ELj4ELj1ELj16ENS_18Kernel_traits_baseILj256EfS2_S2_S2_fjLj128EEEEELb0ELb0ELb1EEEvNS_9FwdParamsE)
        /*05e4*/ 	.word	0x00000000


	//----- nvinfo : EIATTR_REGCOUNT
	.align		4
.L_260:
        /*05e8*/ 	.byte	0x04, 0x2f
        /*05ea*/ 	.short	(.L_262 - .L_261)
	.align		4
.L_261:
        /*05ec*/ 	.word	index@(_ZN10layer_norm31ln_parallel_residual_fwd_kernelINS_13Kernel_traitsIf13__nv_bfloat16S2_S2_fjLj256ELj1ELj4ELj1ELj16ENS_18Kernel_traits_baseILj256EfS2_S2_S2_fjLj128EEEEELb0ELb0ELb0EEEvNS_9FwdParamsE)
        /*05f0*/ 	.word	0x00000048


	//----- nvinfo : EIATTR_FRAME_SIZE
	.align		4
.L_262:
        /*05f4*/ 	.byte	0x04, 0x11
        /*05f6*/ 	.short	(.L_264 - .L_263)
	.align		4
.L_263:
        /*05f8*/ 	.word	index@(_ZN10layer_norm31ln_parallel_residual_fwd_kernelINS_13Kernel_traitsIf13__nv_bfloat16S2_S2_fjLj256ELj1ELj4ELj1ELj16ENS_18Kernel_traits_baseILj256EfS2_S2_S2_fjLj128EEEEELb0ELb0ELb0EEEvNS_9FwdParamsE)
        /*05fc*/ 	.word	0x00000008


	//----- nvinfo : EIATTR_REGCOUNT
	.align		4
.L_264:
        /*0600*/ 	.byte	0x04, 0x2f
        /*0602*/ 	.short	(.L_266 - .L_265)
	.align		4
.L_265:
        /*0604*/ 	.word	index@(_ZN10layer_norm31ln_parallel_residual_fwd_kernelINS_13Kernel_traitsI6__halfS2_S2_S2_fjLj256ELj1ELj4ELj1ELj16ENS_18Kernel_traits_baseILj256ES2_S2_S2_S2_fjLj128EEEEELb1ELb1ELb1EEEvNS_9FwdParamsE)
        /*0608*/ 	.word	0x00000046


	//----- nvinfo : EIATTR_FRAME_SIZE
	.align		4
.L_266:
        /*060c*/ 	.byte	0x04, 0x11
        /*060e*/ 	.short	(.L_268 - .L_267)
	.align		4
.L_267:
        /*0610*/ 	.word	index@(_ZN10layer_norm31ln_parallel_residual_fwd_kernelINS_13Kernel_traitsI6__halfS2_S2_S2_fjLj256ELj1ELj4ELj1ELj16ENS_18Kernel_traits_baseILj256ES2_S2_S2_S2_fjLj128EEEEELb1ELb1ELb1EEEvNS_9FwdParamsE)
        /*0614*/ 	.word	0x00000000


	//----- nvinfo : EIATTR_REGCOUNT
	.align		4
.L_268:
        /*0618*/ 	.byte	0x04, 0x2f
        /*061a*/ 	.short	(.L_270 - .L_269)
	.align		4
.L_269:
        /*061c*/ 	.word	index@(_ZN10layer_norm31ln_parallel_residual_fwd_kernelINS_13Kernel_traitsI6__halfS2_S2_S2_fjLj256ELj1ELj4ELj1ELj16ENS_18Kernel_traits_baseILj256ES2_S2_S2_S2_fjLj128EEEEELb1ELb1ELb0EEEvNS_9FwdParamsE)
        /*0620*/ 	.word	0x00000048


	//----- nvinfo : EIATTR_FRAME_SIZE
	.align		4
.L_270:
        /*0624*/ 	.byte	0x04, 0x11
        /*0626*/ 	.short	(.L_272 - .L_271)
	.align		4
.L_271:
        /*0628*/ 	.word	index@(_ZN10layer_norm31ln_parallel_residual_fwd_kernelINS_13Kernel_traitsI6__halfS2_S2_S2_fjLj256ELj1ELj4ELj1ELj16ENS_18Kernel_traits_baseILj256ES2_S2_S2_S2_fjLj128EEEEELb1ELb1ELb0EEEvNS_9FwdParamsE)
        /*062c*/ 	.word	0x00000000


	//----- nvinfo : EIATTR_REGCOUNT
	.align		4
.L_272:
        /*0630*/ 	.byte	0x04, 0x2f
        /*0632*/ 	.short	(.L_274 - .L_273)
	.align		4
.L_273:
        /*0634*/ 	.word	index@(_ZN10layer_norm31ln_parallel_residual_fwd_kernelINS_13Kernel_traitsI6__halfS2_S2_S2_fjLj256ELj1ELj4ELj1ELj16ENS_18Kernel_traits_baseILj256ES2_S2_S2_S2_fjLj128EEEEELb1ELb0ELb1EEEvNS_9FwdParamsE)
        /*0638*/ 	.word	0x00000058


	//----- nvinfo : EIATTR_FRAME_SIZE
	.align		4
.L_274:
        /*063c*/ 	.byte	0x04, 0x11
        /*063e*/ 	.short	(.L_276 - .L_275)
	.align		4
.L_275:
        /*0640*/ 	.word	index@(_ZN10layer_norm31ln_parallel_residual_fwd_kernelINS_13Kernel_traitsI6__halfS2_S2_S2_fjLj256ELj1ELj4ELj1ELj16ENS_18Kernel_traits_baseILj256ES2_S2_S2_S2_fjLj128EEEEELb1ELb0ELb1EEEvNS_9FwdParamsE)
        /*0644*/ 	.word	0x00000000


	//----- nvinfo : EIATTR_REGCOUNT
	.align		4
.L_276:
        /*0648*/ 	.byte	0x04, 0x2f
        /*064a*/ 	.short	(.L_278 - .L_277)
	.align		4
.L_277:
        /*064c*/ 	.word	index@(_ZN10layer_norm31ln_parallel_residual_fwd_kernelINS_13Kernel_traitsI6__halfS2_S2_S2_fjLj256ELj1ELj4ELj1ELj16ENS_18Kernel_traits_baseILj256ES2_S2_S2_S2_fjLj128EEEEELb1ELb0ELb0EEEvNS_9FwdParamsE)
        /*0650*/ 	.word	0x0000005b


	//----- nvinfo : EIATTR_FRAME_SIZE
	.align		4
.L_278:
        /*0654*/ 	.byte	0x04, 0x11
        /*0656*/ 	.short	(.L_280 - .L_279)
	.align		4
.L_279:
        /*0658*/ 	.word	index@(_ZN10layer_norm31ln_parallel_residual_fwd_kernelINS_13Kernel_traitsI6__halfS2_S2_S2_fjLj256ELj1ELj4ELj1ELj16ENS_18Kernel_traits_baseILj256ES2_S2_S2_S2_fjLj128EEEEELb1ELb0ELb0EEEvNS_9FwdParamsE)
        /*065c*/ 	.word	0x00000000


	//----- nvinfo : EIATTR_REGCOUNT
	.align		4
.L_280:
        /*0660*/ 	.byte	0x04, 0x2f
        /*0662*/ 	.short	(.L_282 - .L_281)
	.align		4
.L_281:
        /*0664*/ 	.word	index@(_ZN10layer_norm31ln_parallel_residual_fwd_kernelINS_13Kernel_traitsI6__halfS2_S2_S2_fjLj256ELj1ELj4ELj1ELj16ENS_18Kernel_traits_baseILj256ES2_S2_S2_S2_fjLj128EEEEELb0ELb1ELb1EEEvNS_9FwdParamsE)
        /*0668*/ 	.word	0x00000038


	//----- nvinfo : EIATTR_FRAME_SIZE
	.align		4
.L_282:
        /*066c*/ 	.byte	0x04, 0x11
        /*066e*/ 	.short	(.L_284 - .L_283)
	.align		4
.L_283:
        /*0670*/ 	.word	index@(_ZN10layer_norm31ln_parallel_residual_fwd_kernelINS_13Kernel_traitsI6__halfS2_S2_S2_fjLj256ELj1ELj4ELj1ELj16ENS_18Kernel_traits_baseILj256ES2_S2_S2_S2_fjLj128EEEEELb0ELb1ELb1EEEvNS_9FwdParamsE)
        /*0674*/ 	.word	0x00000000


	//----- nvinfo : EIATTR_REGCOUNT
	.align		4
.L_284:
        /*0678*/ 	.byte	0x04, 0x2f
        /*067a*/ 	.short	(.L_286 - .L_285)
	.align		4
.L_285:
        /*067c*/ 	.word	index@(_ZN10layer_norm31ln_parallel_residual_fwd_kernelINS_13Kernel_traitsI6__halfS2_S2_S2_fjLj256ELj1ELj4ELj1ELj16ENS_18Kernel_traits_baseILj256ES2_S2_S2_S2_fjLj128EEEEELb0ELb1ELb0EEEvNS_9FwdParamsE)
        /*0680*/ 	.word	0x00000037


	//----- nvinfo : EIATTR_FRAME_SIZE
	.align		4
.L_286:
        /*0684*/ 	.byte	0x04, 0x11
        /*0686*/ 	.short	(.L_288 - .L_287)
	.align		4
.L_287:
        /*0688*/ 	.word	index@(_ZN10layer_norm31ln_parallel_residual_fwd_kernelINS_13Kernel_traitsI6__halfS2_S2_S2_fjLj256ELj1ELj4ELj1ELj16ENS_18Kernel_traits_baseILj256ES2_S2_S2_S2_fjLj128EEEEELb0ELb1ELb0EEEvNS_9FwdParamsE)
        /*068c*/ 	.word	0x00000000


	//----- nvinfo : EIATTR_REGCOUNT
	.align		4
.L_288:
        /*0690*/ 	.byte	0x04, 0x2f
        /*0692*/ 	.short	(.L_290 - .L_289)
	.align		4
.L_289:
        /*0694*/ 	.word	index@(_ZN10layer_norm31ln_parallel_residual_fwd_kernelINS_13Kernel_traitsI6__halfS2_S2_S2_fjLj256ELj1ELj4ELj1ELj16ENS_18Kernel_traits_baseILj256ES2_S2_S2_S2_fjLj128EEEEELb0ELb0ELb1EEEvNS_9FwdParamsE)
        /*0698*/ 	.word	0x00000040


	//----- nvinfo : EIATTR_FRAME_SIZE
	.align		4
.L_290:
        /*069c*/ 	.byte	0x04, 0x11
        /*069e*/ 	.short	(.L_292 - .L_291)
	.align		4
.L_291:
        /*06a0*/ 	.word	index@(_ZN10layer_norm31ln_parallel_residual_fwd_kernelINS_13Kernel_traitsI6__halfS2_S2_S2_fjLj256ELj1ELj4ELj1ELj16ENS_18Kernel_traits_baseILj256ES2_S2_S2_S2_fjLj128EEEEELb0ELb0ELb1EEEvNS_9FwdParamsE)
        /*06a4*/ 	.word	0x00000000


	//----- nvinfo : EIATTR_REGCOUNT
	.align		4
.L_292:
        /*06a8*/ 	.byte	0x04, 0x2f
        /*06aa*/ 	.short	(.L_294 - .L_293)
	.align		4
.L_293:
        /*06ac*/ 	.word	index@(_ZN10layer_norm31ln_parallel_residual_fwd_kernelINS_13Kernel_traitsI6__halfS2_S2_S2_fjLj256ELj1ELj4ELj1ELj16ENS_18Kernel_traits_baseILj256ES2_S2_S2_S2_fjLj128EEEEELb0ELb0ELb0EEEvNS_9FwdParamsE)
        /*06b0*/ 	.word	0x00000048


	//----- nvinfo : EIATTR_FRAME_SIZE
	.align		4
.L_294:
        /*06b4*/ 	.byte	0x04, 0x11
        /*06b6*/ 	.short	(.L_296 - .L_295)
	.align		4
.L_295:
        /*06b8*/ 	.word	index@(_ZN10layer_norm31ln_parallel_residual_fwd_kernelINS_13Kernel_traitsI6__halfS2_S2_S2_fjLj256ELj1ELj4ELj1ELj16ENS_18Kernel_traits_baseILj256ES2_S2_S2_S2_fjLj128EEEEELb0ELb0ELb0EEEvNS_9FwdParamsE)
        /*06bc*/ 	.word	0x00000008


	//----- nvinfo : EIATTR_REGCOUNT
	.align		4
.L_296:
        /*06c0*/ 	.byte	0x04, 0x2f
        /*06c2*/ 	.short	(.L_298 - .L_297)
	.align		4
.L_297:
        /*06c4*/ 	.word	index@(_ZN10layer_norm31ln_parallel_residual_fwd_kernelINS_13Kernel_traitsI13__nv_bfloat16S2_S2_S2_fjLj256ELj1ELj4ELj1ELj16ENS_18Kernel_traits_baseILj256ES2_S2_S2_S2_fjLj128EEEEELb1ELb1ELb1EEEvNS_9FwdParamsE)
        /*06c8*/ 	.word	0x00000046


	//----- nvinfo : EIATTR_FRAME_SIZE
	.align		4
.L_298:
        /*06cc*/ 	.byte	0x04, 0x11
        /*06ce*/ 	.short	(.L_300 - .L_299)
	.align		4
.L_299:
        /*06d0*/ 	.word	index@(_ZN10layer_norm31ln_parallel_residual_fwd_kernelINS_13Kernel_traitsI13__nv_bfloat16S2_S2_S2_fjLj256ELj1ELj4ELj1ELj16ENS_18Kernel_traits_baseILj256ES2_S2_S2_S2_fjLj128EEEEELb1ELb1ELb1EEEvNS_9FwdParamsE)
        /*06d4*/ 	.word	0x00000000


	//----- nvinfo : EIATTR_REGCOUNT
	.align		4
.L_300:
        /*06d8*/ 	.byte	0x04, 0x2f
        /*06da*/ 	.short	(.L_302 - .L_301)
	.align		4
.L_301:
        /*06dc*/ 	.word	index@(_ZN10layer_norm31ln_parallel_residual_fwd_kernelINS_13Kernel_traitsI13__nv_bfloat16S2_S2_S2_fjLj256ELj1ELj4ELj1ELj16ENS_18Kernel_traits_baseILj256ES2_S2_S2_S2_fjLj128EEEEELb1ELb1ELb0EEEvNS_9FwdParamsE)
        /*06e0*/ 	.word	0x00000047


	//----- nvinfo : EIATTR_FRAME_SIZE
	.align		4
.L_302:
        /*06e4*/ 	.byte	0x04, 0x11
        /*06e6*/ 	.short	(.L_304 - .L_303)
	.align		4
.L_303:
        /*06e8*/ 	.word	index@(_ZN10layer_norm31ln_parallel_residual_fwd_kernelINS_13Kernel_traitsI13__nv_bfloat16S2_S2_S2_fjLj256ELj1ELj4ELj1ELj16ENS_18Kernel_traits_baseILj256ES2_S2_S2_S2_fjLj128EEEEELb1ELb1ELb0EEEvNS_9FwdParamsE)
        /*06ec*/ 	.word	0x00000000


	//----- nvinfo : EIATTR_REGCOUNT
	.align		4
.L_304:
        /*06f0*/ 	.byte	0x04, 0x2f
        /*06f2*/ 	.short	(.L_306 - .L_305)
	.align		4
.L_305:
        /*06f4*/ 	.word	index@(_ZN10layer_norm31ln_parallel_residual_fwd_kernelINS_13Kernel_traitsI13__nv_bfloat16S2_S2_S2_fjLj256ELj1ELj4ELj1ELj16ENS_18Kernel_traits_baseILj256ES2_S2_S2_S2_fjLj128EEEEELb1ELb0ELb1EEEvNS_9FwdParamsE)
        /*06f8*/ 	.word	0x00000058


	//----- nvinfo : EIATTR_FRAME_SIZE
	.align		4
.L_306:
        /*06fc*/ 	.byte	0x04, 0x11
        /*06fe*/ 	.short	(.L_308 - .L_307)
	.align		4
.L_307:
        /*0700*/ 	.word	index@(_ZN10layer_norm31ln_parallel_residual_fwd_kernelINS_13Kernel_traitsI13__nv_bfloat16S2_S2_S2_fjLj256ELj1ELj4ELj1ELj16ENS_18Kernel_traits_baseILj256ES2_S2_S2_S2_fjLj128EEEEELb1ELb0ELb1EEEvNS_9FwdParamsE)
        /*0704*/ 	.word	0x00000000


	//----- nvinfo : EIATTR_REGCOUNT
	.align		4
.L_308:
        /*0708*/ 	.byte	0x04, 0x2f
        /*070a*/ 	.short	(.L_310 - .L_309)
	.align		4
.L_309:
        /*070c*/ 	.word	index@(_ZN10layer_norm31ln_parallel_residual_fwd_kernelINS_13Kernel_traitsI13__nv_bfloat16S2_S2_S2_fjLj256ELj1ELj4ELj1ELj16ENS_18Kernel_traits_baseILj256ES2_S2_S2_S2_fjLj128EEEEELb1ELb0ELb0EEEvNS_9FwdParamsE)
        /*0710*/ 	.word	0x0000005a


	//----- nvinfo : EIATTR_FRAME_SIZE
	.align		4
.L_310:
        /*0714*/ 	.byte	0x04, 0x11
        /*0716*/ 	.short	(.L_312 - .L_311)
	.align		4
.L_311:
        /*0718*/ 	.word	index@(_ZN10layer_norm31ln_parallel_residual_fwd_kernelINS_13Kernel_traitsI13__nv_bfloat16S2_S2_S2_fjLj256ELj1ELj4ELj1ELj16ENS_18Kernel_traits_baseILj256ES2_S2_S2_S2_fjLj128EEEEELb1ELb0ELb0EEEvNS_9FwdParamsE)
        /*071c*/ 	.word	0x00000000


	//----- nvinfo : EIATTR_REGCOUNT
	.align		4
.L_312:
        /*0720*/ 	.byte	0x04, 0x2f
        /*0722*/ 	.short	(.L_314 - .L_313)
	.align		4
.L_313:
        /*0724*/ 	.word	index@(_ZN10layer_norm31ln_parallel_residual_fwd_kernelINS_13Kernel_traitsI13__nv_bfloat16S2_S2_S2_fjLj256ELj1ELj4ELj1ELj16ENS_18Kernel_traits_baseILj256ES2_S2_S2_S2_fjLj128EEEEELb0ELb1ELb1EEEvNS_9FwdParamsE)
        /*0728*/ 	.word	0x00000038


	//----- nvinfo : EIATTR_FRAME_SIZE
	.align		4
.L_314:
        /*072c*/ 	.byte	0x04, 0x11
        /*072e*/ 	.short	(.L_316 - .L_315)
	.align		4
.L_315:
        /*0730*/ 	.word	index@(_ZN10layer_norm31ln_parallel_residual_fwd_kernelINS_13Kernel_traitsI13__nv_bfloat16S2_S2_S2_fjLj256ELj1ELj4ELj1ELj16ENS_18Kernel_traits_baseILj256ES2_S2_S2_S2_fjLj128EEEEELb0ELb1ELb1EEEvNS_9FwdParamsE)
        /*0734*/ 	.word	0x00000000


	//----- nvinfo : EIATTR_REGCOUNT
	.align		4
.L_316:
        /*0738*/ 	.byte	0x04, 0x2f
        /*073a*/ 	.short	(.L_318 - .L_317)
	.align		4
.L_317:
        /*073c*/ 	.word	index@(_ZN10layer_norm31ln_parallel_residual_fwd_kernelINS_13Kernel_traitsI13__nv_bfloat16S2_S2_S2_fjLj256ELj1ELj4ELj1ELj16ENS_18Kernel_traits_baseILj256ES2_S2_S2_S2_fjLj128EEEEELb0ELb1ELb0EEEvNS_9FwdParamsE)
        /*0740*/ 	.word	0x00000037


	//----- nvinfo : EIATTR_FRAME_SIZE
	.align		4
.L_318:
        /*0744*/ 	.byte	0x04, 0x11
        /*0746*/ 	.short	(.L_320 - .L_319)
	.align		4
.L_319:
        /*0748*/ 	.word	index@(_ZN10layer_norm31ln_parallel_residual_fwd_kernelINS_13Kernel_traitsI13__nv_bfloat16S2_S2_S2_fjLj256ELj1ELj4ELj1ELj16ENS_18Kernel_traits_baseILj256ES2_S2_S2_S2_fjLj128EEEEELb0ELb1ELb0EEEvNS_9FwdParamsE)
        /*074c*/ 	.word	0x00000000


	//----- nvinfo : EIATTR_REGCOUNT
	.align		4
.L_320:
        /*0750*/ 	.byte	0x04, 0x2f
        /*0752*/ 	.short	(.L_322 - .L_321)
	.align		4
.L_321:
        /*0754*/ 	.word	index@(_ZN10layer_norm31ln_parallel_residual_fwd_kernelINS_13Kernel_traitsI13__nv_bfloat16S2_S2_S2_fjLj256ELj1ELj4ELj1ELj16ENS_18Kernel_traits_baseILj256ES2_S2_S2_S2_fjLj128EEEEELb0ELb0ELb1EEEvNS_9FwdParamsE)
        /*0758*/ 	.word	0x00000040


	//----- nvinfo : EIATTR_FRAME_SIZE
	.align		4
.L_322:
        /*075c*/ 	.byte	0x04, 0x11
        /*075e*/ 	.short	(.L_324 - .L_323)
	.align		4
.L_323:
        /*0760*/ 	.word	index@(_ZN10layer_norm31ln_parallel_residual_fwd_kernelINS_13Kernel_traitsI13__nv_bfloat16S2_S2_S2_fjLj256ELj1ELj4ELj1ELj16ENS_18Kernel_traits_baseILj256ES2_S2_S2_S2_fjLj128EEEEELb0ELb0ELb1EEEvNS_9FwdParamsE)
        /*0764*/ 	.word	0x00000000


	//----- nvinfo : EIATTR_REGCOUNT
	.align		4
.L_324:
        /*0768*/ 	.byte	0x04, 0x2f
        /*076a*/ 	.short	(.L_326 - .L_325)
	.align		4
.L_325:
        /*076c*/ 	.word	index@(_ZN10layer_norm31ln_parallel_residual_fwd_kernelINS_13Kernel_traitsI13__nv_bfloat16S2_S2_S2_fjLj256ELj1ELj4ELj1ELj16ENS_18Kernel_traits_baseILj256ES2_S2_S2_S2_fjLj128EEEEELb0ELb0ELb0EEEvNS_9FwdParamsE)
        /*0770*/ 	.word	0x00000048


	//----- nvinfo : EIATTR_FRAME_SIZE
	.align		4
.L_326:
        /*0774*/ 	.byte	0x04, 0x11
        /*0776*/ 	.short	(.L_328 - .L_327)
	.align		4
.L_327:
        /*0778*/ 	.word	index@(_ZN10layer_norm31ln_parallel_residual_fwd_kernelINS_13Kernel_traitsI13__nv_bfloat16S2_S2_S2_fjLj256ELj1ELj4ELj1ELj16ENS_18Kernel_traits_baseILj256ES2_S2_S2_S2_fjLj128EEEEELb0ELb0ELb0EEEvNS_9FwdParamsE)
        /*077c*/ 	.word	0x00000008


	//----- nvinfo : EIATTR_MIN_STACK_SIZE
	.align		4
.L_328:
        /*0780*/ 	.byte	0x04, 0x12
        /*0782*/ 	.short	(.L_330 - .L_329)
	.align		4
.L_329:
        /*0784*/ 	.word	index@(_ZN10layer_norm31ln_parallel_residual_fwd_kernelINS_13Kernel_traitsI13__nv_bfloat16S2_S2_S2_fjLj256ELj1ELj4ELj1ELj16ENS_18Kernel_traits_baseILj256ES2_S2_S2_S2_fjLj128EEEEELb0ELb0ELb0EEEvNS_9FwdParamsE)
        /*0788*/ 	.word	0x00000008


	//----- nvinfo : EIATTR_MIN_STACK_SIZE
	.align		4
.L_330:
        /*078c*/ 	.byte	0x04, 0x12
        /*078e*/ 	.short	(.L_332 - .L_331)
	.align		4
.L_331:
        /*0790*/ 	.word	index@(_ZN10layer_norm31ln_parallel_residual_fwd_kernelINS_13Kernel_traitsI13__nv_bfloat16S2_S2_S2_fjLj256ELj1ELj4ELj1ELj16ENS_18Kernel_traits_baseILj256ES2_S2_S2_S2_fjLj128EEEEELb0ELb0ELb1EEEvNS_9FwdParamsE)
        /*0794*/ 	.word	0x00000000


	//----- nvinfo : EIATTR_MIN_STACK_SIZE
	.align		4
.L_332:
        /*0798*/ 	.byte	0x04, 0x12
        /*079a*/ 	.short	(.L_334 - .L_333)
	.align		4
.L_333:
        /*079c*/ 	.word	index@(_ZN10layer_norm31ln_parallel_residual_fwd_kernelINS_13Kernel_traitsI13__nv_bfloat16S2_S2_S2_fjLj256ELj1ELj4ELj1ELj16ENS_18Kernel_traits_baseILj256ES2_S2_S2_S2_fjLj128EEEEELb0ELb1ELb0EEEvNS_9FwdParamsE)
        /*07a0*/ 	.word	0x00000000


	//----- nvinfo : EIATTR_MIN_STACK_SIZE
	.align		4
.L_334:
        /*07a4*/ 	.byte	0x04, 0x12
        /*07a6*/ 	.short	(.L_336 - .L_335)
	.align		4
.L_335:
        /*07a8*/ 	.word	index@(_ZN10layer_norm31ln_parallel_residual_fwd_kernelINS_13Kernel_traitsI13__nv_bfloat16S2_S2_S2_fjLj256ELj1ELj4ELj1ELj16ENS_18Kernel_traits_baseILj256ES2_S2_S2_S2_fjLj128EEEEELb0ELb1ELb1EEEvNS_9FwdParamsE)
        /*07ac*/ 	.word	0x00000000


	//----- nvinfo : EIATTR_MIN_STACK_SIZE
	.align		4
.L_336:
        /*07b0*/ 	.byte	0x04, 0x12
        /*07b2*/ 	.short	(.L_338 - .L_337)
	.align		4
.L_337:
        /*07b4*/ 	.word	index@(_ZN10layer_norm31ln_parallel_residual_fwd_kernelINS_13Kernel_traitsI13__nv_bfloat16S2_S2_S2_fjLj256ELj1ELj4ELj1ELj16ENS_18Kernel_traits_baseILj256ES2_S2_S2_S2_fjLj128EEEEELb1ELb0ELb0EEEvNS_9FwdParamsE)
        /*07b8*/ 	.word	0x00000000


	//----- nvinfo : EIATTR_MIN_STACK_SIZE
	.align		4
.L_338:
        /*07bc*/ 	.byte	0x04, 0x12
        /*07be*/ 	.short	(.L_340 - .L_339)
	.align		4
.L_339:
        /*07c0*/ 	.word	index@(_ZN10layer_norm31ln_parallel_residual_fwd_kernelINS_13Kernel_traitsI13__nv_bfloat16S2_S2_S2_fjLj256ELj1ELj4ELj1ELj16ENS_18Kernel_traits_baseILj256ES2_S2_S2_S2_fjLj128EEEEELb1ELb0ELb1EEEvNS_9FwdParamsE)
        /*07c4*/ 	.word	0x00000000


	//----- nvinfo : EIATTR_MIN_STACK_SIZE
	.align		4
.L_340:
        /*07c8*/ 	.byte	0x04, 0x12
        /*07ca*/ 	.short	(.L_342 - .L_341)
	.align		4
.L_341:
        /*07cc*/ 	.word	index@(_ZN10layer_norm31ln_parallel_residual_fwd_kernelINS_13Kernel_traitsI13__nv_bfloat16S2_S2_S2_fjLj256ELj1ELj4ELj1ELj16ENS_18Kernel_traits_baseILj256ES2_S2_S2_S2_fjLj128EEEEELb1ELb1ELb0EEEvNS_9FwdParamsE)
        /*07d0*/ 	.word	0x00000000


	//----- nvinfo : EIATTR_MIN_STACK_SIZE
	.align		4
.L_342:
        /*07d4*/ 	.byte	0x04, 0x12
        /*07d6*/ 	.short	(.L_344 - .L_343)
	.align		4
.L_343:
        /*07d8*/ 	.word	index@(_ZN10layer_norm31ln_parallel_residual_fwd_kernelINS_13Kernel_traitsI13__nv_bfloat16S2_S2_S2_fjLj256ELj1ELj4ELj1ELj16ENS_18Kernel_traits_baseILj256ES2_S2_S2_S2_fjLj128EEEEELb1ELb1ELb1EEEvNS_9FwdParamsE)
        /*07dc*/ 	.word	0x00000000


	//----- nvinfo : EIATTR_MIN_STACK_SIZE
	.align		4
.L_344:
        /*07e0*/ 	.byte	0x04, 0x12
        /*07e2*/ 	.short	(.L_346 - .L_345)
	.align		4
.L_345:
        /*07e4*/ 	.word	index@(_ZN10layer_norm31ln_parallel_residual_fwd_kernelINS_13Kernel_traitsI6__halfS2_S2_S2_fjLj256ELj1ELj4ELj1ELj16ENS_18Kernel_traits_baseILj256ES2_S2_S2_S2_fjLj128EEEEELb0ELb0ELb0EEEvNS_9FwdParamsE)
        /*07e8*/ 	.word	0x00000008


	//----- nvinfo : EIATTR_MIN_STACK_SIZE
	.align		4
.L_346:
        /*07ec*/ 	.byte	0x04, 0x12
        /*07ee*/ 	.short	(.L_348 - .L_347)
	.align		4
.L_347:
        /*07f0*/ 	.word	index@(_ZN10layer_norm31ln_parallel_residual_fwd_kernelINS_13Kernel_traitsI6__halfS2_S2_S2_fjLj256ELj1ELj4ELj1ELj16ENS_18Kernel_traits_baseILj256ES2_S2_S2_S2_fjLj128EEEEELb0ELb0ELb1EEEvNS_9FwdParamsE)
        /*07f4*/ 	.word	0x00000000


	//----- nvinfo : EIATTR_MIN_STACK_SIZE
	.align		4
.L_348:
        /*07f8*/ 	.byte	0x04, 0x12
        /*07fa*/ 	.short	(.L_350 - .L_349)
	.align		4
.L_349:
        /*07fc*/ 	.word	index@(_ZN10layer_norm31ln_parallel_residual_fwd_kernelINS_13Kernel_traitsI6__halfS2_S2_S2_fjLj256ELj1ELj4ELj1ELj16ENS_18Kernel_traits_baseILj256ES2_S2_S2_S2_fjLj128EEEEELb0ELb1ELb0EEEvNS_9FwdParamsE)
        /*0800*/ 	.word	0x00000000


	//----- nvinfo : EIATTR_MIN_STACK_SIZE
	.align		4
.L_350:
        /*0804*/ 	.byte	0x04, 0x12
        /*0806*/ 	.short	(.L_352 - .L_351)
	.align		4
.L_351:
        /*0808*/ 	.word	index@(_ZN10layer_norm31ln_parallel_residual_fwd_kernelINS_13Kernel_traitsI6__halfS2_S2_S2_fjLj256ELj1ELj4ELj1ELj16ENS_18Kernel_traits_baseILj256ES2_S2_S2_S2_fjLj128EEEEELb0ELb1ELb1EEEvNS_9FwdParamsE)
        /*080c*/ 	.word	0x00000000


	//----- nvinfo : EIATTR_MIN_STACK_SIZE
	.align		4
.L_352:
        /*0810*/ 	.byte	0x04, 0x12
        /*0812*/ 	.short	(.L_354 - .L_353)
	.align		4
.L_353:
        /*0814*/ 	.word	index@(_ZN10layer_norm31ln_parallel_residual_fwd_kernelINS_13Kernel_traitsI6__halfS2_S2_S2_fjLj256ELj1ELj4ELj1ELj16ENS_18Kernel_traits_baseILj256ES2_S2_S2_S2_fjLj128EEEEELb1ELb0ELb0EEEvNS_9FwdParamsE)
        /*0818*/ 	.word	0x00000000


	//----- nvinfo : EIATTR_MIN_STACK_SIZE
	.align		4
.L_354:
        /*081c*/ 	.byte	0x04, 0x12
        /*081e*/ 	.short	(.L_356 - .L_355)
	.align		4
.L_355:
        /*0820*/ 	.word	index@(_ZN10layer_norm31ln_parallel_residual_fwd_kernelINS_13Kernel_traitsI6__halfS2_S2_S2_fjLj256ELj1ELj4ELj1ELj16ENS_18Kernel_traits_baseILj256ES2_S2_S2_S2_fjLj128EEEEELb1ELb0ELb1EEEvNS_9FwdParamsE)
        /*0824*/ 	.word	0x00000000


	//----- nvinfo : EIATTR_MIN_STACK_SIZE
	.align		4
.L_356:
        /*0828*/ 	.byte	0x04, 0x12
        /*082a*/ 	.short	(.L_358 - .L_357)
	.align		4
.L_357:
        /*082c*/ 	.word	index@(_ZN10layer_norm31ln_parallel_residual_fwd_kernelINS_13Kernel_traitsI6__halfS2_S2_S2_fjLj256ELj1ELj4ELj1ELj16ENS_18Kernel_traits_baseILj256ES2_S2_S2_S2_fjLj128EEEEELb1ELb1ELb0EEEvNS_9FwdParamsE)
        /*0830*/ 	.word	0x00000000


	//----- nvinfo : EIATTR_MIN_STACK_SIZE
	.align		4
.L_358:
        /*0834*/ 	.byte	0x04, 0x12
        /*0836*/ 	.short	(.L_360 - .L_359)
	.align		4
.L_359:
        /*0838*/ 	.word	index@(_ZN10layer_norm31ln_parallel_residual_fwd_kernelINS_13Kernel_traitsI6__halfS2_S2_S2_fjLj256ELj1ELj4ELj1ELj16ENS_18Kernel_traits_baseILj256ES2_S2_S2_S2_fjLj128EEEEELb1ELb1ELb1EEEvNS_9FwdParamsE)
        /*083c*/ 	.word	0x00000000


	//----- nvinfo : EIATTR_MIN_STACK_SIZE
	.align		4
.L_360:
        /*0840*/ 	.byte	0x04, 0x12
        /*0842*/ 	.short	(.L_362 - .L_361)
	.align		4
.L_361:
        /*0844*/ 	.word	index@(_ZN10layer_norm31ln_parallel_residual_fwd_kernelINS_13Kernel_traitsIf13__nv_bfloat16S2_S2_fjLj256ELj1ELj4ELj1ELj16ENS_18Kernel_traits_baseILj256EfS2_S2_S2_fjLj128EEEEELb0ELb0ELb0EEEvNS_9FwdParamsE)
        /*0848*/ 	.word	0x00000008


	//----- nvinfo : EIATTR_MIN_STACK_SIZE
	.align		4
.L_362:
        /*084c*/ 	.byte	0x04, 0x12
        /*084e*/ 	.short	(.L_364 - .L_363)
	.align		4
.L_363:
        /*0850*/ 	.word	index@(_ZN10layer_norm31ln_parallel_residual_fwd_kernelINS_13Kernel_traitsIf13__nv_bfloat16S2_S2_fjLj256ELj1ELj4ELj1ELj16ENS_18Kernel_traits_baseILj256EfS2_S2_S2_fjLj128EEEEELb0ELb0ELb1EEEvNS_9FwdParamsE)
        /*0854*/ 	.word	0x00000000


	//----- nvinfo : EIATTR_MIN_STACK_SIZE
	.align		4
.L_364:
        /*0858*/ 	.byte	0x04, 0x12
        /*085a*/ 	.short	(.L_366 - .L_365)
	.align		4
.L_365:
        /*085c*/ 	.word	index@(_ZN10layer_norm31ln_parallel_residual_fwd_kernelINS_13Kernel_traitsIf13__nv_bfloat16S2_S2_fjLj256ELj1ELj4ELj1ELj16ENS_18Kernel_traits_baseILj256EfS2_S2_S2_fjLj128EEEEELb0ELb1ELb0EEEvNS_9FwdParamsE)
        /*0860*/ 	.word	0x00000000


	//----- nvinfo : EIATTR_MIN_STACK_SIZE
	.align		4
.L_366:
        /*0864*/ 	.byte	0x04, 0x12
        /*0866*/ 	.short	(.L_368 - .L_367)
	.align		4
.L_367:
        /*0868*/ 	.word	index@(_ZN10layer_norm31ln_parallel_residual_fwd_kernelINS_13Kernel_traitsIf13__nv_bfloat16S2_S2_fjLj256ELj1ELj4ELj1ELj16ENS_18Kernel_traits_baseILj256EfS2_S2_S2_fjLj128EEEEELb0ELb1ELb1EEEvNS_9FwdParamsE)
        /*086c*/ 	.word	0x00000000


	//----- nvinfo : EIATTR_MIN_STACK_SIZE
	.align		4
.L_368:
        /*0870*/ 	.byte	0x04, 0x12
        /*0872*/ 	.short	(.L_370 - .L_369)
	.align		4
.L_369:
        /*0874*/ 	.word	index@(_ZN10layer_norm31ln_parallel_residual_fwd_kernelINS_13Kernel_traitsIf13__nv_bfloat16S2_S2_fjLj256ELj1ELj4ELj1ELj16ENS_18Kernel_traits_baseILj256EfS2_S2_S2_fjLj128EEEEELb1ELb0ELb0EEEvNS_9FwdParamsE)
        /*0878*/ 	.word	0x00000000


	//----- nvinfo : EIATTR_MIN_STACK_SIZE
	.align		4
.L_370:
        /*087c*/ 	.byte	0x04, 0x12
        /*087e*/ 	.short	(.L_372 - .L_371)
	.align		4
.L_371:
        /*0880*/ 	.word	index@(_ZN10layer_norm31ln_parallel_residual_fwd_kernelINS_13Kernel_traitsIf13__nv_bfloat16S2_S2_fjLj256ELj1ELj4ELj1ELj16ENS_18Kernel_traits_baseILj256EfS2_S2_S2_fjLj128EEEEELb1ELb0ELb1EEEvNS_9FwdParamsE)
        /*0884*/ 	.word	0x00000000


	//----- nvinfo : EIATTR_MIN_STACK_SIZE
	.align		4
.L_372:
        /*0888*/ 	.byte	0x04, 0x12
        /*088a*/ 	.short	(.L_374 - .L_373)
	.align		4
.L_373:
        /*088c*/ 	.word	index@(_ZN10layer_norm31ln_parallel_residual_fwd_kernelINS_13Kernel_traitsIf13__nv_bfloat16S2_S2_fjLj256ELj1ELj4ELj1ELj16ENS_18Kernel_traits_baseILj256EfS2_S2_S2_fjLj128EEEEELb1ELb1ELb0EEEvNS_9FwdParamsE)
        /*0890*/ 	.word	0x00000000


	//----- nvinfo : EIATTR_MIN_STACK_SIZE
	.align		4
.L_374:
        /*0894*/ 	.byte	0x04, 0x12
        /*0896*/ 	.short	(.L_376 - .L_375)
	.align		4
.L_375:
        /*0898*/ 	.word	index@(_ZN10layer_norm31ln_parallel_residual_fwd_kernelINS_13Kernel_traitsIf13__nv_bfloat16S2_S2_fjLj256ELj1ELj4ELj1ELj16ENS_18Kernel_traits_baseILj256EfS2_S2_S2_fjLj128EEEEELb1ELb1ELb1EEEvNS_9FwdParamsE)
        /*089c*/ 	.word	0x00000000


	//----- nvinfo : EIATTR_MIN_STACK_SIZE
	.align		4
.L_376:
        /*08a0*/ 	.byte	0x04, 0x12
        /*08a2*/ 	.short	(.L_378 - .L_377)
	.align		4
.L_377:
        /*08a4*/ 	.word	index@(_ZN10layer_norm31ln_parallel_residual_fwd_kernelINS_13Kernel_traitsI13__nv_bfloat16S2_fS2_fjLj256ELj1ELj4ELj1ELj16ENS_18Kernel_traits_baseILj256ES2_S2_fS2_fjLj128EEEEELb0ELb0ELb0EEEvNS_9FwdParamsE)
        /*08a8*/ 	.word	0x00000008


	//----- nvinfo : EIATTR_MIN_STACK_SIZE
	.align		4
.L_378:
        /*08ac*/ 	.byte	0x04, 0x12
        /*08ae*/ 	.short	(.L_380 - .L_379)
	.align		4
.L_379:
        /*08b0*/ 	.word	index@(_ZN10layer_norm31ln_parallel_residual_fwd_kernelINS_13Kernel_traitsI13__nv_bfloat16S2_fS2_fjLj256ELj1ELj4ELj1ELj16ENS_18Kernel_traits_baseILj256ES2_S2_fS2_fjLj128EEEEELb0ELb0ELb1EEEvNS_9FwdParamsE)
        /*08b4*/ 	.word	0x00000000


	//----- nvinfo : EIATTR_MIN_STACK_SIZE
	.align		4
.L_380:
        /*08b8*/ 	.byte	0x04, 0x12
        /*08ba*/ 	.short	(.L_382 - .L_381)
	.align		4
.L_381:
        /*08bc*/ 	.word	index@(_ZN10layer_norm31ln_parallel_residual_fwd_kernelINS_13Kernel_traitsI13__nv_bfloat16S2_fS2_fjLj256ELj1ELj4ELj1ELj16ENS_18Kernel_traits_baseILj256ES2_S2_fS2_fjLj128EEEEELb0ELb1ELb0EEEvNS_9FwdParamsE)
        /*08c0*/ 	.word	0x00000000


	//----- nvinfo : EIATTR_MIN_STACK_SIZE
	.align		4
.L_382:
        /*08c4*/ 	.byte	0x04, 0x12
        /*08c6*/ 	.short	(.L_384 - .L_383)
	.align		4
.L_383:
        /*08c8*/ 	.word	index@(_ZN10layer_norm31ln_parallel_residual_fwd_kernelINS_13Kernel_traitsI13__nv_bfloat16S2_fS2_fjLj256ELj1ELj4ELj1ELj16ENS_18Kernel_traits_baseILj256ES2_S2_fS2_fjLj128EEEEELb0ELb1ELb1EEEvNS_9FwdParamsE)
        /*08cc*/ 	.word	0x00000000


	//----- nvinfo : EIATTR_MIN_STACK_SIZE
	.align		4
.L_384:
        /*08d0*/ 	.byte	0x04, 0x12
        /*08d2*/ 	.short	(.L_386 - .L_385)
	.align		4
.L_385:
        /*08d4*/ 	.word	index@(_ZN10layer_norm31ln_parallel_residual_fwd_kernelINS_13Kernel_traitsI13__nv_bfloat16S2_fS2_fjLj256ELj1ELj4ELj1ELj16ENS_18Kernel_traits_baseILj256ES2_S2_fS2_fjLj128EEEEELb1ELb0ELb0EEEvNS_9FwdParamsE)
        /*08d8*/ 	.word	0x00000000


	//----- nvinfo : EIATTR_MIN_STACK_SIZE
	.align		4
.L_386:
        /*08dc*/ 	.byte	0x04, 0x12
        /*08de*/ 	.short	(.L_388 - .L_387)
	.align		4
.L_387:
        /*08e0*/ 	.word	index@(_ZN10layer_norm31ln_parallel_residual_fwd_kernelINS_13Kernel_traitsI13__nv_bfloat16S2_fS2_fjLj256ELj1ELj4ELj1ELj16ENS_18Kernel_traits_baseILj256ES2_S2_fS2_fjLj128EEEEELb1ELb0ELb1EEEvNS_9FwdParamsE)
        /*08e4*/ 	.word	0x00000000


	//----- nvinfo : EIATTR_MIN_STACK_SIZE
	.align		4
.L_388:
        /*08e8*/ 	.byte	0x04, 0x12
        /*08ea*/ 	.short	(.L_390 - .L_389)
	.align		4
.L_389:
        /*08ec*/ 	.word	index@(_ZN10layer_norm31ln_parallel_residual_fwd_kernelINS_13Kernel_traitsI13__nv_bfloat16S2_fS2_fjLj256ELj1ELj4ELj1ELj16ENS_18Kernel_traits_baseILj256ES2_S2_fS2_fjLj128EEEEELb1ELb1ELb0EEEvNS_9FwdParamsE)
        /*08f0*/ 	.word	0x00000000


	//----- nvinfo : EIATTR_MIN_STACK_SIZE
	.align		4
.L_390:
        /*08f4*/ 	.byte	0x04, 0x12
        /*08f6*/ 	.short	(.L_392 - .L_391)
	.align		4
.L_391:
        /*08f8*/ 	.word	index@(_ZN10layer_norm31ln_parallel_residual_fwd_kernelINS_13Kernel_traitsI13__nv_bfloat16S2_fS2_fjLj256ELj1ELj4ELj1ELj16ENS_18Kernel_traits_baseILj256ES2_S2_fS2_fjLj128EEEEELb1ELb1ELb1EEEvNS_9FwdParamsE)
        /*08fc*/ 	.word	0x00000000


	//----- nvinfo : EIATTR_MIN_STACK_SIZE
	.align		4
.L_392:
        /*0900*/ 	.byte	0x04, 0x12
        /*0902*/ 	.short	(.L_394 - .L_393)
	.align		4
.L_393:
        /*0904*/ 	.word	index@(_ZN10layer_norm31ln_parallel_residual_fwd_kernelINS_13Kernel_traitsIf13__nv_bfloat16fS2_fjLj256ELj1ELj4ELj1ELj16ENS_18Kernel_traits_baseILj256EfS2_fS2_fjLj128EEEEELb0ELb0ELb0EEEvNS_9FwdParamsE)
        /*0908*/ 	.word	0x00000008


	//----- nvinfo : EIATTR_MIN_STACK_SIZE
	.align		4
.L_394:
        /*090c*/ 	.byte	0x04, 0x12
        /*090e*/ 	.short	(.L_396 - .L_395)
	.align		4
.L_395:
        /*0910*/ 	.word	index@(_ZN10layer_norm31ln_parallel_residual_fwd_kernelINS_13Kernel_traitsIf13__nv_bfloat16fS2_fjLj256ELj1ELj4ELj1ELj16ENS_18Kernel_traits_baseILj256EfS2_fS2_fjLj128EEEEELb0ELb0ELb1EEEvNS_9FwdParamsE)
        /*0914*/ 	.word	0x00000000


	//----- nvinfo : EIATTR_MIN_STACK_SIZE
	.align		4
.L_396:
        /*0918*/ 	.byte	0x04, 0x12
        /*091a*/ 	.short	(.L_398 - .L_397)
	.align		4
.L_397:
        /*091c*/ 	.word	index@(_ZN10layer_norm31ln_parallel_residual_fwd_kernelINS_13Kernel_traitsIf13__nv_bfloat16fS2_fjLj256ELj1ELj4ELj1ELj16ENS_18Kernel_traits_baseILj256EfS2_fS2_fjLj128EEEEELb0ELb1ELb0EEEvNS_9FwdParamsE)
        /*0920*/ 	.word	0x00000000


	//----- nvinfo : EIATTR_MIN_STACK_SIZE
	.align		4
.L_398:
        /*0924*/ 	.byte	0x04, 0x12
        /*0926*/ 	.short	(.L_400 - .L_399)
	.align		4
.L_399:
        /*0928*/ 	.word	index@(_ZN10layer_norm31ln_parallel_residual_fwd_kernelINS_13Kernel_traitsIf13__nv_bfloat16fS2_fjLj256ELj1ELj4ELj1ELj16ENS_18Kernel_traits_baseILj256EfS2_fS2_fjLj128EEEEELb0ELb1ELb1EEEvNS_9FwdParamsE)
        /*092c*/ 	.word	0x00000000


	//----- nvinfo : EIATTR_MIN_STACK_SIZE
	.align		4
.L_400:
        /*0930*/ 	.byte	0x04, 0x12
        /*0932*/ 	.short	(.L_402 - .L_401)
	.align		4
.L_401:
        /*0934*/ 	.word	index@(_ZN10layer_norm31ln_parallel_residual_fwd_kernelINS_13Kernel_traitsIf13__nv_bfloat16fS2_fjLj256ELj1ELj4ELj1ELj16ENS_18Kernel_traits_baseILj256EfS2_fS2_fjLj128EEEEELb1ELb0ELb0EEEvNS_9FwdParamsE)
        /*0938*/ 	.word	0x00000000


	//----- nvinfo : EIATTR_MIN_STACK_SIZE
	.align		4
.L_402:
        /*093c*/ 	.byte	0x04, 0x12
        /*093e*/ 	.short	(.L_404 - .L_403)
	.align		4
.L_403:
        /*0940*/ 	.word	index@(_ZN10layer_norm31ln_parallel_residual_fwd_kernelINS_13Kernel_traitsIf13__nv_bfloat16fS2_fjLj256ELj1ELj4ELj1ELj16ENS_18Kernel_traits_baseILj256EfS2_fS2_fjLj128EEEEELb1ELb0ELb1EEEvNS_9FwdParamsE)
        /*0944*/ 	.word	0x00000000


	//----- nvinfo : EIATTR_MIN_STACK_SIZE
	.align		4
.L_404:
        /*0948*/ 	.byte	0x04, 0x12
        /*094a*/ 	.short	(.L_406 - .L_405)
	.align		4
.L_405:
        /*094c*/ 	.word	index@(_ZN10layer_norm31ln_parallel_residual_fwd_kernelINS_13Kernel_traitsIf13__nv_bfloat16fS2_fjLj256ELj1ELj4ELj1ELj16ENS_18Kernel_traits_baseILj256EfS2_fS2_fjLj128EEEEELb1ELb1ELb0EEEvNS_9FwdParamsE)
        /*0950*/ 	.word	0x00000000


	//----- nvinfo : EIATTR_MIN_STACK_SIZE
	.align		4
.L_406:
        /*0954*/ 	.byte	0x04, 0x12
        /*0956*/ 	.short	(.L_408 - .L_407)
	.align		4
.L_407:
        /*0958*/ 	.word	index@(_ZN10layer_norm31ln_parallel_residual_fwd_kernelINS_13Kernel_traitsIf13__nv_bfloat16fS2_fjLj256ELj1ELj4ELj1ELj16ENS_18Kernel_traits_baseILj256EfS2_fS2_fjLj128EEEEELb1ELb1ELb1EEEvNS_9FwdParamsE)
        /*095c*/ 	.word	0x00000000


	//----- nvinfo : EIATTR_MIN_STACK_SIZE
	.align		4
.L_408:
        /*0960*/ 	.byte	0x04, 0x12
        /*0962*/ 	.short	(.L_410 - .L_409)
	.align		4
.L_409:
        /*0964*/ 	.word	index@(_ZN10layer_norm31ln_parallel_residual_fwd_kernelINS_13Kernel_traitsIf6__halfS2_S2_fjLj256ELj1ELj4ELj1ELj16ENS_18Kernel_traits_baseILj256EfS2_S2_S2_fjLj128EEEEELb0ELb0ELb0EEEvNS_9FwdParamsE)
        /*0968*/ 	.word	0x00000008


	//----- nvinfo : EIATTR_MIN_STACK_SIZE
	.align		4
.L_410:
        /*096c*/ 	.byte	0x04, 0x12
        /*096e*/ 	.short	(.L_412 - .L_411)
	.align		4
.L_411:
        /*0970*/ 	.word	index@(_ZN10layer_norm31ln_parallel_residual_fwd_kernelINS_13Kernel_traitsIf6__halfS2_S2_fjLj256ELj1ELj4ELj1ELj16ENS_18Kernel_traits_baseILj256EfS2_S2_S2_fjLj128EEEEELb0ELb0ELb1EEEvNS_9FwdParamsE)
        /*0974*/ 	.word	0x00000000


	//----- nvinfo : EIATTR_MIN_STACK_SIZE
	.align		4
.L_412:
        /*0978*/ 	.byte	0x04, 0x12
        /*097a*/ 	.short	(.L_414 - .L_413)
	.align		4
.L_413:
        /*097c*/ 	.word	index@(_ZN10layer_norm31ln_parallel_residual_fwd_kernelINS_13Kernel_traitsIf6__halfS2_S2_fjLj256ELj1ELj4ELj1ELj16ENS_18Kernel_traits_baseILj256EfS2_S2_S2_fjLj128EEEEELb0ELb1ELb0EEEvNS_9FwdParamsE)
        /*0980*/ 	.word	0x00000000


	//----- nvinfo : EIATTR_MIN_STACK_SIZE
	.align		4
.L_414:
        /*0984*/ 	.byte	0x04, 0x12
        /*0986*/ 	.short	(.L_416 - .L_415)
	.align		4
.L_415:
        /*0988*/ 	.word	index@(_ZN10layer_norm31ln_parallel_residual_fwd_kernelINS_13Kernel_traitsIf6__halfS2_S2_fjLj256ELj1ELj4ELj1ELj16ENS_18Kernel_traits_baseILj256EfS2_S2_S2_fjLj128EEEEELb0ELb1ELb1EEEvNS_9FwdParamsE)
        /*098c*/ 	.word	0x00000000


	//----- nvinfo : EIATTR_MIN_STACK_SIZE
	.align		4
.L_416:
        /*0990*/ 	.byte	0x04, 0x12
        /*0992*/ 	.short	(.L_418 - .L_417)
	.align		4
.L_417:
        /*0994*/ 	.word	index@(_ZN10layer_norm31ln_parallel_residual_fwd_kernelINS_13Kernel_traitsIf6__halfS2_S2_fjLj256ELj1ELj4ELj1ELj16ENS_18Kernel_traits_baseILj256EfS2_S2_S2_fjLj128EEEEELb1ELb0ELb0EEEvNS_9FwdParamsE)
        /*0998*/ 	.word	0x00000000


	//----- nvinfo : EIATTR_MIN_STACK_SIZE
	.align		4
.L_418:
        /*099c*/ 	.byte	0x04, 0x12
        /*099e*/ 	.short	(.L_420 - .L_419)
	.align		4
.L_419:
        /*09a0*/ 	.word	index@(_ZN10layer_norm31ln_parallel_residual_fwd_kernelINS_13Kernel_traitsIf6__halfS2_S2_fjLj256ELj1ELj4ELj1ELj16ENS_18Kernel_traits_baseILj256EfS2_S2_S2_fjLj128EEEEELb1ELb0ELb1EEEvNS_9FwdParamsE)
        /*09a4*/ 	.word	0x00000000


	//----- nvinfo : EIATTR_MIN_STACK_SIZE
	.align		4
.L_420:
        /*09a8*/ 	.byte	0x04, 0x12
        /*09aa*/ 	.short	(.L_422 - .L_421)
	.align		4
.L_421:
        /*09ac*/ 	.word	index@(_ZN10layer_norm31ln_parallel_residual_fwd_kernelINS_13Kernel_traitsIf6__halfS2_S2_fjLj256ELj1ELj4ELj1ELj16ENS_18Kernel_traits_baseILj256EfS2_S2_S2_fjLj128EEEEELb1ELb1ELb0EEEvNS_9FwdParamsE)
        /*09b0*/ 	.word	0x00000000


	//----- nvinfo : EIATTR_MIN_STACK_SIZE
	.align		4
.L_422:
        /*09b4*/ 	.byte	0x04, 0x12
        /*09b6*/ 	.short	(.L_424 - .L_423)
	.align		4
.L_423:
        /*09b8*/ 	.word	index@(_ZN10layer_norm31ln_parallel_residual_fwd_kernelINS_13Kernel_traitsIf6__halfS2_S2_fjLj256ELj1ELj4ELj1ELj16ENS_18Kernel_traits_baseILj256EfS2_S2_S2_fjLj128EEEEELb1ELb1ELb1EEEvNS_9FwdParamsE)
        /*09bc*/ 	.word	0x00000000


	//----- nvinfo : EIATTR_MIN_STACK_SIZE
	.align		4
.L_424:
        /*09c0*/ 	.byte	0x04, 0x12
        /*09c2*/ 	.short	(.L_426 - .L_425)
	.align		4
.L_425:
        /*09c4*/ 	.word	index@(_ZN10layer_norm31ln_parallel_residual_fwd_kernelINS_13Kernel_traitsI6__halfS2_fS2_fjLj256ELj1ELj4ELj1ELj16ENS_18Kernel_traits_baseILj256ES2_S2_fS2_fjLj128EEEEELb0ELb0ELb0EEEvNS_9FwdParamsE)
        /*09c8*/ 	.word	0x00000008


	//----- nvinfo : EIATTR_MIN_STACK_SIZE
	.align		4
.L_426:
        /*09cc*/ 	.byte	0x04, 0x12
        /*09ce*/ 	.short	(.L_428 - .L_427)
	.align		4
.L_427:
        /*09d0*/ 	.word	index@(_ZN10layer_norm31ln_parallel_residual_fwd_kernelINS_13Kernel_traitsI6__halfS2_fS2_fjLj256ELj1ELj4ELj1ELj16ENS_18Kernel_traits_baseILj256ES2_S2_fS2_fjLj128EEEEELb0ELb0ELb1EEEvNS_9FwdParamsE)
        /*09d4*/ 	.word	0x00000000


	//----- nvinfo : EIATTR_MIN_STACK_SIZE
	.align		4
.L_428:
        /*09d8*/ 	.byte	0x04, 0x12
        /*09da*/ 	.short	(.L_430 - .L_429)
	.align		4
.L_429:
        /*09dc*/ 	.word	index@(_ZN10layer_norm31ln_parallel_residual_fwd_kernelINS_13Kernel_traitsI6__halfS2_fS2_fjLj256ELj1ELj4ELj1ELj16ENS_18Kernel_traits_baseILj256ES2_S2_fS2_fjLj128EEEEELb0ELb1ELb0EEEvNS_9FwdParamsE)
        /*09e0*/ 	.word	0x00000000


	//----- nvinfo : EIATTR_MIN_STACK_SIZE
	.align		4
.L_430:
        /*09e4*/ 	.byte	0x04, 0x12
        /*09e6*/ 	.short	(.L_432 - .L_431)
	.align		4
.L_431:
        /*09e8*/ 	.word	index@(_ZN10layer_norm31ln_parallel_residual_fwd_kernelINS_13Kernel_traitsI6__halfS2_fS2_fjLj256ELj1ELj4ELj1ELj16ENS_18Kernel_traits_baseILj256ES2_S2_fS2_fjLj128EEEEELb0ELb1ELb1EEEvNS_9FwdParamsE)
        /*09ec*/ 	.word	0x00000000


	//----- nvinfo : EIATTR_MIN_STACK_SIZE
	.align		4
.L_432:
        /*09f0*/ 	.byte	0x04, 0x12
        /*09f2*/ 	.short	(.L_434 - .L_433)
	.align		4
.L_433:
        /*09f4*/ 	.word	index@(_ZN10layer_norm31ln_parallel_residual_fwd_kernelINS_13Kernel_traitsI6__halfS2_fS2_fjLj256ELj1ELj4ELj1ELj16ENS_18Kernel_traits_baseILj256ES2_S2_fS2_fjLj128EEEEELb1ELb0ELb0EEEvNS_9FwdParamsE)
        /*09f8*/ 	.word	0x00000000


	//----- nvinfo : EIATTR_MIN_STACK_SIZE
	.align		4
.L_434:
        /*09fc*/ 	.byte	0x04, 0x12
        /*09fe*/ 	.short	(.L_436 - .L_435)
	.align		4
.L_435:
        /*0a00*/ 	.word	index@(_ZN10layer_norm31ln_parallel_residual_fwd_kernelINS_13Kernel_traitsI6__halfS2_fS2_fjLj256ELj1ELj4ELj1ELj16ENS_18Kernel_traits_baseILj256ES2_S2_fS2_fjLj128EEEEELb1ELb0ELb1EEEvNS_9FwdParamsE)
        /*0a04*/ 	.word	0x00000000


	//----- nvinfo : EIATTR_MIN_STACK_SIZE
	.align		4
.L_436:
        /*0a08*/ 	.byte	0x04, 0x12
        /*0a0a*/ 	.short	(.L_438 - .L_437)
	.align		4
.L_437:
        /*0a0c*/ 	.word	index@(_ZN10layer_norm31ln_parallel_residual_fwd_kernelINS_13Kernel_traitsI6__halfS2_fS2_fjLj256ELj1ELj4ELj1ELj16ENS_18Kernel_traits_baseILj256ES2_S2_fS2_fjLj128EEEEELb1ELb1ELb0EEEvNS_9FwdParamsE)
        /*0a10*/ 	.word	0x00000000


	//----- nvinfo : EIATTR_MIN_STACK_SIZE
	.align		4
.L_438:
        /*0a14*/ 	.byte	0x04, 0x12
        /*0a16*/ 	.short	(.L_440 - .L_439)
	.align		4
.L_439:
        /*0a18*/ 	.word	index@(_ZN10layer_norm31ln_parallel_residual_fwd_kernelINS_13Kernel_traitsI6__halfS2_fS2_fjLj256ELj1ELj4ELj1ELj16ENS_18Kernel_traits_baseILj256ES2_S2_fS2_fjLj128EEEEELb1ELb1ELb1EEEvNS_9FwdParamsE)
        /*0a1c*/ 	.word	0x00000000


	//----- nvinfo : EIATTR_MIN_STACK_SIZE
	.align		4
.L_440:
        /*0a20*/ 	.byte	0x04, 0x12
        /*0a22*/ 	.short	(.L_442 - .L_441)
	.align		4
.L_441:
        /*0a24*/ 	.word	index@(_ZN10layer_norm31ln_parallel_residual_fwd_kernelINS_13Kernel_traitsIf6__halffS2_fjLj256ELj1ELj4ELj1ELj16ENS_18Kernel_traits_baseILj256EfS2_fS2_fjLj128EEEEELb0ELb0ELb0EEEvNS_9FwdParamsE)
        /*0a28*/ 	.word	0x00000008


	//----- nvinfo : EIATTR_MIN_STACK_SIZE
	.align		4
.L_442:
        /*0a2c*/ 	.byte	0x04, 0x12
        /*0a2e*/ 	.short	(.L_444 - .L_443)
	.align		4
.L_443:
        /*0a30*/ 	.word	index@(_ZN10layer_norm31ln_parallel_residual_fwd_kernelINS_13Kernel_traitsIf6__halffS2_fjLj256ELj1ELj4ELj1ELj16ENS_18Kernel_traits_baseILj256EfS2_fS2_fjLj128EEEEELb0ELb0ELb1EEEvNS_9FwdParamsE)
        /*0a34*/ 	.word	0x00000000


	//----- nvinfo : EIATTR_MIN_STACK_SIZE
	.align		4
.L_444:
        /*0a38*/ 	.byte	0x04, 0x12
        /*0a3a*/ 	.short	(.L_446 - .L_445)
	.align		4
.L_445:
        /*0a3c*/ 	.word	index@(_ZN10layer_norm31ln_parallel_residual_fwd_kernelINS_13Kernel_traitsIf6__halffS2_fjLj256ELj1ELj4ELj1ELj16ENS_18Kernel_traits_baseILj256EfS2_fS2_fjLj128EEEEELb0ELb1ELb0EEEvNS_9FwdParamsE)
        /*0a40*/ 	.word	0x00000000


	//----- nvinfo : EIATTR_MIN_STACK_SIZE
	.align		4
.L_446:
        /*0a44*/ 	.byte	0x04, 0x12
        /*0a46*/ 	.short	(.L_448 - .L_447)
	.align		4
.L_447:
        /*0a48*/ 	.word	index@(_ZN10layer_norm31ln_parallel_residual_fwd_kernelINS_13Kernel_traitsIf6__halffS2_fjLj256ELj1ELj4ELj1ELj16ENS_18Kernel_traits_baseILj256EfS2_fS2_fjLj128EEEEELb0ELb1ELb1EEEvNS_9FwdParamsE)
        /*0a4c*/ 	.word	0x00000000


	//----- nvinfo : EIATTR_MIN_STACK_SIZE
	.align		4
.L_448:
        /*0a50*/ 	.byte	0x04, 0x12
        /*0a52*/ 	.short	(.L_450 - .L_449)
	.align		4
.L_449:
        /*0a54*/ 	.word	index@(_ZN10layer_norm31ln_parallel_residual_fwd_kernelINS_13Kernel_traitsIf6__halffS2_fjLj256ELj1ELj4ELj1ELj16ENS_18Kernel_traits_baseILj256EfS2_fS2_fjLj128EEEEELb1ELb0ELb0EEEvNS_9FwdParamsE)
        /*0a58*/ 	.word	0x00000000


	//----- nvinfo : EIATTR_MIN_STACK_SIZE
	.align		4
.L_450:
        /*0a5c*/ 	.byte	0x04, 0x12
        /*0a5e*/ 	.short	(.L_452 - .L_451)
	.align		4
.L_451:
        /*0a60*/ 	.word	index@(_ZN10layer_norm31ln_parallel_residual_fwd_kernelINS_13Kernel_traitsIf6__halffS2_fjLj256ELj1ELj4ELj1ELj16ENS_18Kernel_traits_baseILj256EfS2_fS2_fjLj128EEEEELb1ELb0ELb1EEEvNS_9FwdParamsE)
        /*0a64*/ 	.word	0x00000000


	//----- nvinfo : EIATTR_MIN_STACK_SIZE
	.align		4
.L_452:
        /*0a68*/ 	.byte	0x04, 0x12
        /*0a6a*/ 	.short	(.L_454 - .L_453)
	.align		4
.L_453:
        /*0a6c*/ 	.word	index@(_ZN10layer_norm31ln_parallel_residual_fwd_kernelINS_13Kernel_traitsIf6__halffS2_fjLj256ELj1ELj4ELj1ELj16ENS_18Kernel_traits_baseILj256EfS2_fS2_fjLj128EEEEELb1ELb1ELb0EEEvNS_9FwdParamsE)
        /*0a70*/ 	.word	0x00000000


	//----- nvinfo : EIATTR_MIN_STACK_SIZE
	.align		4
.L_454:
        /*0a74*/ 	.byte	0x04, 0x12
        /*0a76*/ 	.short	(.L_456 - .L_455)
	.align		4
.L_455:
        /*0a78*/ 	.word	index@(_ZN10layer_norm31ln_parallel_residual_fwd_kernelINS_13Kernel_traitsIf6__halffS2_fjLj256ELj1ELj4ELj1ELj16ENS_18Kernel_traits_baseILj256EfS2_fS2_fjLj128EEEEELb1ELb1ELb1EEEvNS_9FwdParamsE)
        /*0a7c*/ 	.word	0x00000000


	//----- nvinfo : EIATTR_MIN_STACK_SIZE
	.align		4
.L_456:
        /*0a80*/ 	.byte	0x04, 0x12
        /*0a82*/ 	.short	(.L_458 - .L_457)
	.align		4
.L_457:
        /*0a84*/ 	.word	index@(_ZN10layer_norm31ln_parallel_residual_fwd_kernelINS_13Kernel_traitsI6__halfffffjLj256ELj1ELj4ELj1ELj16ENS_18Kernel_traits_baseILj256ES2_ffffjLj128EEEEELb0ELb0ELb0EEEvNS_9FwdParamsE)
        /*0a88*/ 	.word	0x00000000


	//----- nvinfo : EIATTR_MIN_STACK_SIZE
	.align		4
.L_458:
        /*0a8c*/ 	.byte	0x04, 0x12
        /*0a8e*/ 	.short	(.L_460 - .L_459)
	.align		4
.L_459:
        /*0a90*/ 	.word	index@(_ZN10layer_norm31ln_parallel_residual_fwd_kernelINS_13Kernel_traitsI6__halfffffjLj256ELj1ELj4ELj1ELj16ENS_18Kernel_traits_baseILj256ES2_ffffjLj128EEEEELb0ELb0ELb1EEEvNS_9FwdParamsE)
        /*0a94*/ 	.word	0x00000000


	//----- nvinfo : EIATTR_MIN_STACK_SIZE
	.align		4
.L_460:
        /*0a98*/ 	.byte	0x04, 0x12
        /*0a9a*/ 	.short	(.L_462 - .L_461)
	.align		4
.L_461:
        /*0a9c*/ 	.word	index@(_ZN10layer_norm31ln_parallel_residual_fwd_kernelINS_13Kernel_traitsI6__halfffffjLj256ELj1ELj4ELj1ELj16ENS_18Kernel_traits_baseILj256ES2_ffffjLj128EEEEELb0ELb1ELb0EEEvNS_9FwdParamsE)
        /*0aa0*/ 	.word	0x00000000


	//----- nvinfo : EIATTR_MIN_STACK_SIZE
	.align		4
.L_462:
        /*0aa4*/ 	.byte	0x04, 0x12
        /*0aa6*/ 	.short	(.L_464 - .L_463)
	.align		4
.L_463:
        /*0aa8*/ 	.word	index@(_ZN10layer_norm31ln_parallel_residual_fwd_kernelINS_13Kernel_traitsI6__halfffffjLj256ELj1ELj4ELj1ELj16ENS_18Kernel_traits_baseILj256ES2_ffffjLj128EEEEELb0ELb1ELb1EEEvNS_9FwdParamsE)
        /*0aac*/ 	.word	0x00000000


	//----- nvinfo : EIATTR_MIN_STACK_SIZE
	.align		4
.L_464:
        /*0ab0*/ 	.byte	0x04, 0x12
        /*0ab2*/ 	.short	(.L_466 - .L_465)
	.align		4
.L_465:
        /*0ab4*/ 	.word	index@(_ZN10layer_norm31ln_parallel_residual_fwd_kernelINS_13Kernel_traitsI6__halfffffjLj256ELj1ELj4ELj1ELj16ENS_18Kernel_traits_baseILj256ES2_ffffjLj128EEEEELb1ELb0ELb0EEEvNS_9FwdParamsE)
        /*0ab8*/ 	.word	0x00000000


	//----- nvinfo : EIATTR_MIN_STACK_SIZE
	.align		4
.L_466:
        /*0abc*/ 	.byte	0x04, 0x12
        /*0abe*/ 	.short	(.L_468 - .L_467)
	.align		4
.L_467:
        /*0ac0*/ 	.word	index@(_ZN10layer_norm31ln_parallel_residual_fwd_kernelINS_13Kernel_traitsI6__halfffffjLj256ELj1ELj4ELj1ELj16ENS_18Kernel_traits_baseILj256ES2_ffffjLj128EEEEELb1ELb0ELb1EEEvNS_9FwdParamsE)
        /*0ac4*/ 	.word	0x00000000


	//----- nvinfo : EIATTR_MIN_STACK_SIZE
	.align		4
.L_468:
        /*0ac8*/ 	.byte	0x04, 0x12
        /*0aca*/ 	.short	(.L_470 - .L_469)
	.align		4
.L_469:
        /*0acc*/ 	.word	index@(_ZN10layer_norm31ln_parallel_residual_fwd_kernelINS_13Kernel_traitsI6__halfffffjLj256ELj1ELj4ELj1ELj16ENS_18Kernel_traits_baseILj256ES2_ffffjLj128EEEEELb1ELb1ELb0EEEvNS_9FwdParamsE)
        /*0ad0*/ 	.word	0x00000000


	//----- nvinfo : EIATTR_MIN_STACK_SIZE
	.align		4
.L_470:
        /*0ad4*/ 	.byte	0x04, 0x12
        /*0ad6*/ 	.short	(.L_472 - .L_471)
	.align		4
.L_471:
        /*0ad8*/ 	.word	index@(_ZN10layer_norm31ln_parallel_residual_fwd_kernelINS_13Kernel_traitsI6__halfffffjLj256ELj1ELj4ELj1ELj16ENS_18Kernel_traits_baseILj256ES2_ffffjLj128EEEEELb1ELb1ELb1EEEvNS_9FwdParamsE)
        /*0adc*/ 	.word	0x00000000


	//----- nvinfo : EIATTR_MIN_STACK_SIZE
	.align		4
.L_472:
        /*0ae0*/ 	.byte	0x04, 0x12
        /*0ae2*/ 	.short	(.L_474 - .L_473)
	.align		4
.L_473:
        /*0ae4*/ 	.word	index@(_ZN10layer_norm31ln_parallel_residual_fwd_kernelINS_13Kernel_traitsIfffffjLj256ELj1ELj4ELj1ELj16ENS_18Kernel_traits_baseILj256EfffffjLj128EEEEELb0ELb0ELb0EEEvNS_9FwdParamsE)
        /*0ae8*/ 	.word	0x00000000


	//----- nvinfo : EIATTR_MIN_STACK_SIZE
	.align		4
.L_474:
        /*0aec*/ 	.byte	0x04, 0x12
        /*0aee*/ 	.short	(.L_476 - .L_475)
	.align		4
.L_475:
        /*0af0*/ 	.word	index@(_ZN10layer_norm31ln_parallel_residual_fwd_kernelINS_13Kernel_traitsIfffffjLj256ELj1ELj4ELj1ELj16ENS_18Kernel_traits_baseILj256EfffffjLj128EEEEELb0ELb0ELb1EEEvNS_9FwdParamsE)
        /*0af4*/ 	.word	0x00000000


	//----- nvinfo : EIATTR_MIN_STACK_SIZE
	.align		4
.L_476:
        /*0af8*/ 	.byte	0x04, 0x12
        /*0afa*/ 	.short	(.L_478 - .L_477)
	.align		4
.L_477:
        /*0afc*/ 	.word	index@(_ZN10layer_norm31ln_parallel_residual_fwd_kernelINS_13Kernel_traitsIfffffjLj256ELj1ELj4ELj1ELj16ENS_18Kernel_traits_baseILj256EfffffjLj128EEEEELb0ELb1ELb0EEEvNS_9FwdParamsE)
        /*0b00*/ 	.word	0x00000000


	//----- nvinfo : EIATTR_MIN_STACK_SIZE
	.align		4
.L_478:
        /*0b04*/ 	.byte	0x04, 0x12
        /*0b06*/ 	.short	(.L_480 - .L_479)
	.align		4
.L_479:
        /*0b08*/ 	.word	index@(_ZN10layer_norm31ln_parallel_residual_fwd_kernelINS_13Kernel_traitsIfffffjLj256ELj1ELj4ELj1ELj16ENS_18Kernel_traits_baseILj256EfffffjLj128EEEEELb0ELb1ELb1EEEvNS_9FwdParamsE)
        /*0b0c*/ 	.word	0x00000000


	//----- nvinfo : EIATTR_MIN_STACK_SIZE
	.align		4
.L_480:
        /*0b10*/ 	.byte	0x04, 0x12
        /*0b12*/ 	.short	(.L_482 - .L_481)
	.align		4
.L_481:
        /*0b14*/ 	.word	index@(_ZN10layer_norm31ln_parallel_residual_fwd_kernelINS_13Kernel_traitsIfffffjLj256ELj1ELj4ELj1ELj16ENS_18Kernel_traits_baseILj256EfffffjLj128EEEEELb1ELb0ELb0EEEvNS_9FwdParamsE)
        /*0b18*/ 	.word	0x00000000


	//----- nvinfo : EIATTR_MIN_STACK_SIZE
	.align		4
.L_482:
        /*0b1c*/ 	.byte	0x04, 0x12
        /*0b1e*/ 	.short	(.L_484 - .L_483)
	.align		4
.L_483:
        /*0b20*/ 	.word	index@(_ZN10layer_norm31ln_parallel_residual_fwd_kernelINS_13Kernel_traitsIfffffjLj256ELj1ELj4ELj1ELj16ENS_18Kernel_traits_baseILj256EfffffjLj128EEEEELb1ELb0ELb1EEEvNS_9FwdParamsE)
        /*0b24*/ 	.word	0x00000000


	//----- nvinfo : EIATTR_MIN_STACK_SIZE
	.align		4
.L_484:
        /*0b28*/ 	.byte	0x04, 0x12
        /*0b2a*/ 	.short	(.L_486 - .L_485)
	.align		4
.L_485:
        /*0b2c*/ 	.word	index@(_ZN10layer_norm31ln_parallel_residual_fwd_kernelINS_13Kernel_traitsIfffffjLj256ELj1ELj4ELj1ELj16ENS_18Kernel_traits_baseILj256EfffffjLj128EEEEELb1ELb1ELb0EEEvNS_9FwdParamsE)
        /*0b30*/ 	.word	0x00000000


	//----- nvinfo : EIATTR_MIN_STACK_SIZE
	.align		4
.L_486:
        /*0b34*/ 	.byte	0x04, 0x12
        /*0b36*/ 	.short	(.L_488 - .L_487)
	.align		4
.L_487:
        /*0b38*/ 	.word	index@(_ZN10layer_norm31ln_parallel_residual_fwd_kernelINS_13Kernel_traitsIfffffjLj256ELj1ELj4ELj1ELj16ENS_18Kernel_traits_baseILj256EfffffjLj128EEEEELb1ELb1ELb1EEEvNS_9FwdParamsE)
        /*0b3c*/ 	.word	0x00000000
.L_488:


//--------------------- .nv.compat                --------------------------
	.section	.nv.compat,"",@"SHT_CUDA_COMPAT_INFO"
	.align	4
        /*0000*/ 	.byte	0x02, 0x09, 0x01, 0x00, 0x02, 0x02, 0x01, 0x00, 0x02, 0x05, 0x05, 0x00, 0x03, 0x07, 0x01, 0x01
        /*0010*/ 	.byte	0x02, 0x03, 0x00, 0x00, 0x02, 0x06, 0x01, 0x00, 0x04, 0x0b, 0x08, 0x00, 0x00, 0x00, 0x00, 0x00
        /*0020*/ 	.byte	0x00, 0x00, 0x00, 0x00


//--------------------- .nv.info._ZN10layer_norm31ln_parallel_residual_fwd_kernelINS_13Kernel_traitsI13__nv_bfloat16S2_S2_S2_fjLj256ELj1ELj4ELj1ELj16ENS_18Kernel_traits_baseILj256ES2_S2_S2_S2_fjLj128EEEEELb0ELb0ELb0EEEvNS_9FwdParamsE --------------------------
	.section	.nv.info._ZN10layer_norm31ln_parallel_residual_fwd_kernelINS_13Kernel_traitsI13__nv_bfloat16S2_S2_S2_fjLj256ELj1ELj4ELj1ELj16ENS_18Kernel_traits_baseILj256ES2_S2_S2_S2_fjLj128EEEEELb0ELb0ELb0EEEvNS_9FwdParamsE,"",@"SHT_CUDA_INFO"
	.sectionflags	@""
	.align	4


	//----- nvinfo : EIATTR_CUDA_API_VERSION
	.align		4
        /*0000*/ 	.byte	0x04, 0x37
        /*0002*/ 	.short	(.L_490 - .L_489)
.L_489:
        /*0004*/ 	.word	0x00000082


	//----- nvinfo : EIATTR_KPARAM_INFO
	.align		4
.L_490:
        /*0008*/ 	.byte	0x04, 0x17
        /*000a*/ 	.short	(.L_492 - .L_491)
.L_491:
        /*000c*/ 	.word	0x00000000
        /*0010*/ 	.short	0x0000
        /*0012*/ 	.short	0x0000
        /*0014*/ 	.byte	0x00, 0xf0, 0xa1, 0x03


	//----- nvinfo : EIATTR_SPARSE_MMA_MASK
	.align		4
.L_492:
        /*0018*/ 	.byte	0x03, 0x50
        /*001a*/ 	.short	0x0000


	//----- nvinfo : EIATTR_MAXREG_COUNT
	.align		4
        /*001c*/ 	.byte	0x03, 0x1b
        /*001e*/ 	.short	0x00ff


	//----- nvinfo : EIATTR_ANNOTATIONS
	.align		4
        /*0020*/ 	.byte	0x04, 0x55
        /*0022*/ 	.short	(.L_494 - .L_493)


	//   ....[0]....
.L_493:
        /*0024*/ 	.word	0x00000001
        /*0028*/ 	.byte	0xf0, 0x15, 0x00, 0x00, 0x01, 0x00, 0x00, 0x00, 0xa0, 0x18, 0x00, 0x00


	//----- nvinfo : EIATTR_MERCURY_ISA_VERSION
	.align		4
.L_494:
        /*0034*/ 	.byte	0x03, 0x5f
        /*0036*/ 	.short	0x0101


	//----- nvinfo : EIATTR_COOP_GROUP_MASK_REGIDS
	.align		4
        /*0038*/ 	.byte	0x04, 0x29
        /*003a*/ 	.short	(.L_496 - .L_495)


	//   ....[0]....
.L_495:
        /*003c*/ 	.word	0xffffffff


	//   ....[1]....
        /*0040*/ 	.word	0xffffffff


	//   ....[2]....
        /*0044*/ 	.word	0xffffffff


	//   ....[3]....
        /*0048*/ 	.word	0xffffffff


	//   ....[4]....
        /*004c*/ 	.word	0xffffffff


	//   ....[5]....
        /*0050*/ 	.word	0xffffffff


	//   ....[6]....
        /*0054*/ 	.word	0xffffffff


	//   ....[7]....
        /*0058*/ 	.word	0xffffffff


	//   ....[8]....
        /*005c*/ 	.word	0xffffffff


	//   ....[9]....
        /*0060*/ 	.word	0xffffffff


	//   ....[10]....
        /*0064*/ 	.word	0x05000019


	//   ....[11]....
        /*0068*/ 	.word	0x05000019


	//   ....[12]....
        /*006c*/ 	.word	0x05000019


	//   ....[13]....
        /*0070*/ 	.word	0x05000019


	//   ....[14]....
        /*0074*/ 	.word	0x05000019


	//   ....[15]....
        /*0078*/ 	.word	0x05000019


	//   ....[16]....
        /*007c*/ 	.word	0x05000019


	//   ....[17]....
        /*0080*/ 	.word	0x05000019


	//   ....[18]....
        /*0084*/ 	.word	0x05000019


	//   ....[19]....
        /*0088*/ 	.word	0x05000019


	//----- nvinfo : EIATTR_COOP_GROUP_INSTR_OFFSETS
	.align		4
.L_496:
        /*008c*/ 	.byte	0x04, 0x28
        /*008e*/ 	.short	(.L_498 - .L_497)


	//   ....[0]....
.L_497:
        /*0090*/ 	.word	0x000012a0


	//   ....[1]....
        /*0094*/ 	.word	0x000012c0


	//   ....[2]....
        /*0098*/ 	.word	0x000012e0


	//   ....[3]....
        /*009c*/ 	.word	0x00001310


	//   ....[4]....
        /*00a0*/ 	.word	0x00001330


	//   ....[5]....
        /*00a4*/ 	.word	0x00001470


	//   ....[6]....
        /*00a8*/ 	.word	0x00001490


	//   ....[7]....
        /*00ac*/ 	.word	0x000014b0


	//   ....[8]....
        /*00b0*/ 	.word	0x000014d0


	//   ....[9]....
        /*00b4*/ 	.word	0x000014f0


	//   ....[10]....
        /*00b8*/ 	.word	0x000019b0


	//   ....[11]....
        /*00bc*/ 	.word	0x00001a50


	//   ....[12]....
        /*00c0*/ 	.word	0x00001ac0


	//   ....[13]....
        /*00c4*/ 	.word	0x00001b40


	//   ....[14]....
        /*00c8*/ 	.word	0x00001bb0


	//   ....[15]....
        /*00cc*/ 	.word	0x00001d50


	//   ....[16]....
        /*00d0*/ 	.word	0x00001dc0


	//   ....[17]....
        /*00d4*/ 	.word	0x00001e30


	//   ....[18]....
        /*00d8*/ 	.word	0x00001ea0


	//   ....[19]....
        /*00dc*/ 	.word	0x00001f10


	//----- nvinfo : EIATTR_EXIT_INSTR_OFFSETS
	.align		4
.L_498:
        /*00e0*/ 	.byte	0x04, 0x1c
        /*00e2*/ 	.short	(.L_500 - .L_499)


	//   ....[0]....
.L_499:
        /*00e4*/ 	.word	0x000002b0


	//   ....[1]....
        /*00e8*/ 	.word	0x00001940


	//----- nvinfo : EIATTR_MAX_THREADS
	.align		4
.L_500:
        /*00ec*/ 	.byte	0x04, 0x05
        /*00ee*/ 	.short	(.L_502 - .L_501)
.L_501:
        /*00f0*/ 	.word	0x00000080
        /*00f4*/ 	.word	0x00000001
        /*00f8*/ 	.word	0x00000001


	//----- nvinfo : EIATTR_CRS_STACK_SIZE
	.align		4
.L_502:
        /*00fc*/ 	.byte	0x04, 0x1e
        /*00fe*/ 	.short	(.L_504 - .L_503)
.L_503:
        /*0100*/ 	.word	0x00000000


	//----- nvinfo : EIATTR_CBANK_PARAM_SIZE
	.align		4
.L_504:
        /*0104*/ 	.byte	0x03, 0x19
        /*0106*/ 	.short	0x00e8


	//----- nvinfo : EIATTR_PARAM_CBANK
	.align		4
        /*0108*/ 	.byte	0x04, 0x0a
        /*010a*/ 	.short	(.L_506 - .L_505)
	.align		4
.L_505:
        /*010c*/ 	.word	index@(.nv.constant0._ZN10layer_norm31ln_parallel_residual_fwd_kernelINS_13Kernel_traitsI13__nv_bfloat16S2_S2_S2_fjLj256ELj1ELj4ELj1ELj16ENS_18Kernel_traits_baseILj256ES2_S2_S2_S2_fjLj128EEEEELb0ELb0ELb0EEEvNS_9FwdParamsE)
        /*0110*/ 	.short	0x0210
        /*0112*/ 	.short	0x00e8


	//----- nvinfo : EIATTR_SW_WAR
	.align		4
.L_506:
        /*0114*/ 	.byte	0x04, 0x36
        /*0116*/ 	.short	(.L_508 - .L_507)
.L_507:
        /*0118*/ 	.word	0x00000008
.L_508:


//--------------------- .nv.info._ZN10layer_norm31ln_parallel_residual_fwd_kernelINS_13Kernel_traitsI13__nv_bfloat16S2_S2_S2_fjLj256ELj1ELj4ELj1ELj16ENS_18Kernel_traits_baseILj256ES2_S2_S2_S2_fjLj128EEEEELb0ELb0ELb1EEEvNS_9FwdParamsE --------------------------
	.section	.nv.info._ZN10layer_norm31ln_parallel_residual_fwd_kernelINS_13Kernel_traitsI13__nv_bfloat16S2_S2_S2_fjLj256ELj1ELj4ELj1ELj16ENS_18Kernel_traits_baseILj256ES2_S2_S2_S2_fjLj128EEEEELb0ELb0ELb1EEEvNS_9FwdParamsE,"",@"SHT_CUDA_INFO"
	.sectionflags	@""
	.align	4


	//----- nvinfo : EIATTR_CUDA_API_VERSION
	.align		4
        /*0000*/ 	.byte	0x04, 0x37
        /*0002*/ 	.short	(.L_510 - .L_509)
.L_509:
        /*0004*/ 	.word	0x00000082


	//----- nvinfo : EIATTR_KPARAM_INFO
	.align		4
.L_510:
        /*0008*/ 	.byte	0x04, 0x17
        /*000a*/ 	.short	(.L_512 - .L_511)
.L_511:
        /*000c*/ 	.word	0x00000000
        /*0010*/ 	.short	0x0000
        /*0012*/ 	.short	0x0000
        /*0014*/ 	.byte	0x00, 0xf0, 0xa1, 0x03


	//----- nvinfo : EIATTR_SPARSE_MMA_MASK
	.align		4
.L_512:
        /*0018*/ 	.byte	0x03, 0x50
        /*001a*/ 	.short	0x0000


	//----- nvinfo : EIATTR_MAXREG_COUNT
	.align		4
        /*001c*/ 	.byte	0x03, 0x1b
        /*001e*/ 	.short	0x00ff


	//----- nvinfo : EIATTR_MERCURY_ISA_VERSION
	.align		4
        /*0020*/ 	.byte	0x03, 0x5f
        /*0022*/ 	.short	0x0101


	//----- nvinfo : EIATTR_COOP_GROUP_MASK_REGIDS
	.align		4
        /*0024*/ 	.byte	0x04, 0x29
        /*0026*/ 	.short	(.L_514 - .L_513)


	//   ....[0]....
.L_513:
        /*0028*/ 	.word	0xffffffff


	//   ....[1]....
        /*002c*/ 	.word	0xffffffff


	//   ....[2]....
        /*0030*/ 	.word	0xffffffff


	//   ....[3]....
        /*0034*/ 	.word	0xffffffff


	//   ....[4]....
        /*0038*/ 	.word	0xffffffff


	//   ....[5]....
        /*003c*/ 	.word	0xffffffff


	//   ....[6]....
        /*0040*/ 	.word	0xffffffff


	//   ....[7]....
        /*0044*/ 	.word	0xffffffff


	//   ....[8]....
        /*0048*/ 	.word	0xffffffff


	//   ....[9]....
        /*004c*/ 	.word	0xffffffff


	//   ....[10]....
        /*0050*/ 	.word	0x0500001a


	//   ....[11]....
        /*0054*/ 	.word	0x0500001a


	//   ....[12]....
        /*0058*/ 	.word	0x0500001a


	//   ....[13]....
        /*005c*/ 	.word	0x0500001a


	//   ....[14]....
        /*0060*/ 	.word	0x0500001a


	//   ....[15]....
        /*0064*/ 	.word	0x0500001a


	//   ....[16]....
        /*0068*/ 	.word	0x0500001a


	//   ....[17]....
        /*006c*/ 	.word	0x0500001a


	//   ....[18]....
        /*0070*/ 	.word	0x0500001a


	//   ....[19]....
        /*0074*/ 	.word	0x0500001a


	//----- nvinfo : EIATTR_COOP_GROUP_INSTR_OFFSETS
	.align		4
.L_514:
        /*0078*/ 	.byte	0x04, 0x28
        /*007a*/ 	.short	(.L_516 - .L_515)


	//   ....[0]....
.L_515:
        /*007c*/ 	.word	0x00001160


	//   ....[1]....
        /*0080*/ 	.word	0x00001180


	//   ....[2]....
        /*0084*/ 	.word	0x000011a0


	//   ....[3]....
        /*0088*/ 	.word	0x000011c0


	//   ....[4]....
        /*008c*/ 	.word	0x000011f0


	//   ....[5]....
        /*0090*/ 	.word	0x00001320


	//   ....[6]....
        /*0094*/ 	.word	0x00001340


	//   ....[7]....
        /*0098*/ 	.word	0x00001360


	//   ....[8]....
        /*009c*/ 	.word	0x00001380


	//   ....[9]....
        /*00a0*/ 	.word	0x000013a0


	//   ....[10]....
        /*00a4*/ 	.word	0x00001840


	//   ....[11]....
        /*00a8*/ 	.word	0x000018d0


	//   ....[12]....
        /*00ac*/ 	.word	0x00001940


	//   ....[13]....
        /*00b0*/ 	.word	0x000019c0


	//   ....[14]....
        /*00b4*/ 	.word	0x00001a50


	//   ....[15]....
        /*00b8*/ 	.word	0x00001bd0


	//   ....[16]....
        /*00bc*/ 	.word	0x00001c30


	//   ....[17]....
        /*00c0*/ 	.word	0x00001ca0


	//   ....[18]....
        /*00c4*/ 	.word	0x00001d10


	//   ....[19]....
        /*00c8*/ 	.word	0x00001d80


	//----- nvinfo : EIATTR_EXIT_INSTR_OFFSETS
	.align		4
.L_516:
        /*00cc*/ 	.byte	0x04, 0x1c
        /*00ce*/ 	.short	(.L_518 - .L_517)


	//   ....[0]....
.L_517:
        /*00d0*/ 	.word	0x00000220


	//   ....[1]....
        /*00d4*/ 	.word	0x000017d0


	//----- nvinfo : EIATTR_MAX_THREADS
	.align		4
.L_518:
        /*00d8*/ 	.byte	0x04, 0x05
        /*00da*/ 	.short	(.L_520 - .L_519)
.L_519:
        /*00dc*/ 	.word	0x00000080
        /*00e0*/ 	.word	0x00000001
        /*00e4*/ 	.word	0x00000001


	//----- nvinfo : EIATTR_CRS_STACK_SIZE
	.align		4
.L_520:
        /*00e8*/ 	.byte	0x04, 0x1e
        /*00ea*/ 	.short	(.L_522 - .L_521)
.L_521:
        /*00ec*/ 	.word	0x00000000


	//----- nvinfo : EIATTR_CBANK_PARAM_SIZE
	.align		4
.L_522:
        /*00f0*/ 	.byte	0x03, 0x19
        /*00f2*/ 	.short	0x00e8


	//----- nvinfo : EIATTR_PARAM_CBANK
	.align		4
        /*00f4*/ 	.byte	0x04, 0x0a
        /*00f6*/ 	.short	(.L_524 - .L_523)
	.align		4
.L_523:
        /*00f8*/ 	.word	index@(.nv.constant0._ZN10layer_norm31ln_parallel_residual_fwd_kernelINS_13Kernel_traitsI13__nv_bfloat16S2_S2_S2_fjLj256ELj1ELj4ELj1ELj16ENS_18Kernel_traits_baseILj256ES2_S2_S2_S2_fjLj128EEEEELb0ELb0ELb1EEEvNS_9FwdParamsE)
        /*00fc*/ 	.short	0x0210
        /*00fe*/ 	.short	0x00e8


	//----- nvinfo : EIATTR_SW_WAR
	.align		4
.L_524:
        /*0100*/ 	.byte	0x04, 0x36
        /*0102*/ 	.short	(.L_526 - .L_525)
.L_525:
        /*0104*/ 	.word	0x00000008
.L_526:


//--------------------- .nv.info._ZN10layer_norm31ln_parallel_residual_fwd_kernelINS_13Kernel_traitsI13__nv_bfloat16S2_S2_S2_fjLj256ELj1ELj4ELj1ELj16ENS_18Kernel_traits_baseILj256ES2_S2_S2_S2_fjLj128EEEEELb0ELb1ELb0EEEvNS_9FwdParamsE --------------------------
	.section	.nv.info._ZN10layer_norm31ln_parallel_residual_fwd_kernelINS_13Kernel_traitsI13__nv_bfloat16S2_S2_S2_fjLj256ELj1ELj4ELj1ELj16ENS_18Kernel_traits_baseILj256ES2_S2_S2_S2_fjLj128EEEEELb0ELb1ELb0EEEvNS_9FwdParamsE,"",@"SHT_CUDA_INFO"
	.sectionflags	@""
	.align	4


	//----- nvinfo : EIATTR_CUDA_API_VERSION
	.align		4
        /*0000*/ 	.byte	0x04, 0x37
        /*0002*/ 	.short	(.L_528 - .L_527)
.L_527:
        /*0004*/ 	.word	0x00000082


	//----- nvinfo : EIATTR_KPARAM_INFO
	.align		4
.L_528:
        /*0008*/ 	.byte	0x04, 0x17
        /*000a*/ 	.short	(.L_530 - .L_529)
.L_529:
        /*000c*/ 	.word	0x00000000
        /*0010*/ 	.short	0x0000
        /*0012*/ 	.short	0x0000
        /*0014*/ 	.byte	0x00, 0xf0, 0xa1, 0x03


	//----- nvinfo : EIATTR_SPARSE_MMA_MASK
	.align		4
.L_530:
        /*0018*/ 	.byte	0x03, 0x50
        /*001a*/ 	.short	0x0000


	//----- nvinfo : EIATTR_MAXREG_COUNT
	.align		4
        /*001c*/ 	.byte	0x03, 0x1b
        /*001e*/ 	.short	0x00ff


	//----- nvinfo : EIATTR_MERCURY_ISA_VERSION
	.align		4
        /*0020*/ 	.byte	0x03, 0x5f
        /*0022*/ 	.short	0x0101


	//----- nvinfo : EIATTR_COOP_GROUP_MASK_REGIDS
	.align		4
        /*0024*/ 	.byte	0x04, 0x29
        /*0026*/ 	.short	(.L_532 - .L_531)


	//   ....[0]....
.L_531:
        /*0028*/ 	.word	0xffffffff


	//   ....[1]....
        /*002c*/ 	.word	0xffffffff


	//   ....[2]....
        /*0030*/ 	.word	0xffffffff


	//   ....[3]....
        /*0034*/ 	.word	0xffffffff


	//   ....[4]....
        /*0038*/ 	.word	0xffffffff


	//   ....[5]....
        /*003c*/ 	.word	0xffffffff


	//   ....[6]....
        /*0040*/ 	.word	0xffffffff


	//   ....[7]....
        /*0044*/ 	.word	0xffffffff


	//   ....[8]....
        /*0048*/ 	.word	0xffffffff


	//   ....[9]....
        /*004c*/ 	.word	0xffffffff


	//   ....[10]....
        /*0050*/ 	.word	0x05000019


	//   ....[11]....
        /*0054*/ 	.word	0x05000019


	//   ....[12]....
        /*0058*/ 	.word	0x05000019


	//   ....[13]....
        /*005c*/ 	.word	0x05000019


	//   ....[14]....
        /*0060*/ 	.word	0x05000019


	//   ....[15]....
        /*0064*/ 	.word	0x05000019


	//   ....[16]....
        /*0068*/ 	.word	0x05000019


	//   ....[17]....
        /*006c*/ 	.word	0x05000019


	//   ....[18]....
        /*0070*/ 	.word	0x05000019


	//   ....[19]....
        /*0074*/ 	.word	0x05000019


	//----- nvinfo : EIATTR_COOP_GROUP_INSTR_OFFSETS
	.align		4
.L_532:
        /*0078*/ 	.byte	0x04, 0x28
        /*007a*/ 	.short	(.L_534 - .L_533)


	//   ....[0]....
.L_533:
        /*007c*/ 	.word	0x00001040


	//   ....[1]....
        /*0080*/ 	.word	0x00001060


	//   ....[2]....
        /*0084*/ 	.word	0x00001080


	//   ....[3]....
        /*0088*/ 	.word	0x000010b0


	//   ....[4]....
        /*008c*/ 	.word	0x000010d0


	//   ....[5]....
        /*0090*/ 	.word	0x00001210


	//   ....[6]....
        /*0094*/ 	.word	0x00001230


	//   ....[7]....
        /*0098*/ 	.word	0x00001250


	//   ....[8]....
        /*009c*/ 	.word	0x00001270


	//   ....[9]....
        /*00a0*/ 	.word	0x00001290


	//   ....[10]....
        /*00a4*/ 	.word	0x00001640


	//   ....[11]....
        /*00a8*/ 	.word	0x000016e0


	//   ....[12]....
        /*00ac*/ 	.word	0x00001750


	//   ....[13]....
        /*00b0*/ 	.word	0x000017d0


	//   ....[14]....
        /*00b4*/ 	.word	0x00001840


	//   ....[15]....
        /*00b8*/ 	.word	0x000019d0


	//   ....[16]....
        /*00bc*/ 	.word	0x00001a40


	//   ....[17]....
        /*00c0*/ 	.word	0x00001ab0


	//   ....[18]....
        /*00c4*/ 	.word	0x00001b20


	//   ....[19]....
        /*00c8*/ 	.word	0x00001b90


	//----- nvinfo : EIATTR_EXIT_INSTR_OFFSETS
	.align		4
.L_534:
        /*00cc*/ 	.byte	0x04, 0x1c
        /*00ce*/ 	.short	(.L_536 - .L_535)


	//   ....[0]....
.L_535:
        /*00d0*/ 	.word	0x000001d0


	//   ....[1]....
        /*00d4*/ 	.word	0x000015d0


	//----- nvinfo : EIATTR_MAX_THREADS
	.align		4
.L_536:
        /*00d8*/ 	.byte	0x04, 0x05
        /*00da*/ 	.short	(.L_538 - .L_537)
.L_537:
        /*00dc*/ 	.word	0x00000080
        /*00e0*/ 	.word	0x00000001
        /*00e4*/ 	.word	0x00000001


	//----- nvinfo : EIATTR_CRS_STACK_SIZE
	.align		4
.L_538:
        /*00e8*/ 	.byte	0x04, 0x1e
        /*00ea*/ 	.short	(.L_540 - .L_539)
.L_539:
        /*00ec*/ 	.word	0x00000000


	//----- nvinfo : EIATTR_CBANK_PARAM_SIZE
	.align		4
.L_540:
        /*00f0*/ 	.byte	0x03, 0x19
        /*00f2*/ 	.short	0x00e8


	//----- nvinfo : EIATTR_PARAM_CBANK
	.align		4
        /*00f4*/ 	.byte	0x04, 0x0a
        /*00f6*/ 	.short	(.L_542 - .L_541)
	.align		4
.L_541:
        /*00f8*/ 	.word	index@(.nv.constant0._ZN10layer_norm31ln_parallel_residual_fwd_kernelINS_13Kernel_traitsI13__nv_bfloat16S2_S2_S2_fjLj256ELj1ELj4ELj1ELj16ENS_18Kernel_traits_baseILj256ES2_S2_S2_S2_fjLj128EEEEELb0ELb1ELb0EEEvNS_9FwdParamsE)
        /*00fc*/ 	.short	0x0210
        /*00fe*/ 	.short	0x00e8


	//----- nvinfo : EIATTR_SW_WAR
	.align		4
.L_542:
        /*0100*/ 	.byte	0x04, 0x36
        /*0102*/ 	.short	(.L_544 - .L_543)
.L_543:
        /*0104*/ 	.word	0x00000008
.L_544:


//--------------------- .nv.info._ZN10layer_norm31ln_parallel_residual_fwd_kernelINS_13Kernel_traitsI13__nv_bfloat16S2_S2_S2_fjLj256ELj1ELj4ELj1ELj16ENS_18Kernel_traits_baseILj256ES2_S2_S2_S2_fjLj128EEEEELb0ELb1ELb1EEEvNS_9FwdParamsE --------------------------
	.section	.nv.info._ZN10layer_norm31ln_parallel_residual_fwd_kernelINS_13Kernel_traitsI13__nv_bfloat16S2_S2_S2_fjLj256ELj1ELj4ELj1ELj16ENS_18Kernel_traits_baseILj256ES2_S2_S2_S2_fjLj128EEEEELb0ELb1ELb1EEEvNS_9FwdParamsE,"",@"SHT_CUDA_INFO"
	.sectionflags	@""
	.align	4


	//----- nvinfo : EIATTR_CUDA_API_VERSION
	.align		4
        /*0000*/ 	.byte	0x04, 0x37
        /*0002*/ 	.short	(.L_546 - .L_545)
.L_545:
        /*0004*/ 	.word	0x00000082


	//----- nvinfo : EIATTR_KPARAM_INFO
	.align		4
.L_546:
        /*0008*/ 	.byte	0x04, 0x17
        /*000a*/ 	.short	(.L_548 - .L_547)
.L_547:
        /*000c*/ 	.word	0x00000000
        /*0010*/ 	.short	0x0000
        /*0012*/ 	.short	0x0000
        /*0014*/ 	.byte	0x00, 0xf0, 0xa1, 0x03


	//----- nvinfo : EIATTR_SPARSE_MMA_MASK
	.align		4
.L_548:
        /*0018*/ 	.byte	0x03, 0x50
        /*001a*/ 	.short	0x0000


	//----- nvinfo : EIATTR_MAXREG_COUNT
	.align		4
        /*001c*/ 	.byte	0x03, 0x1b
        /*001e*/ 	.short	0x00ff


	//----- nvinfo : EIATTR_MERCURY_ISA_VERSION
	.align		4
        /*0020*/ 	.byte	0x03, 0x5f
        /*0022*/ 	.short	0x0101


	//----- nvinfo : EIATTR_COOP_GROUP_MASK_REGIDS
	.align		4
        /*0024*/ 	.byte	0x04, 0x29
        /*0026*/ 	.short	(.L_550 - .L_549)


	//   ....[0]....
.L_549:
        /*0028*/ 	.word	0xffffffff


	//   ....[1]....
        /*002c*/ 	.word	0xffffffff


	//   ....[2]....
        /*0030*/ 	.word	0xffffffff


	//   ....[3]....
        /*0034*/ 	.word	0xffffffff


	//   ....[4]....
        /*0038*/ 	.word	0xffffffff


	//   ....[5]....
        /*003c*/ 	.word	0xffffffff


	//   ....[6]....
        /*0040*/ 	.word	0xffffffff


	//   ....[7]....
        /*0044*/ 	.word	0xffffffff


	//   ....[8]....
        /*0048*/ 	.word	0xffffffff


	//   ....[9]....
        /*004c*/ 	.word	0xffffffff


	//   ....[10]....
        /*0050*/ 	.word	0x0500001b


	//   ....[11]....
        /*0054*/ 	.word	0x0500001b


	//   ....[12]....
        /*0058*/ 	.word	0x0500001b


	//   ....[13]....
        /*005c*/ 	.word	0x0500001b


	//   ....[14]....
        /*0060*/ 	.word	0x0500001b


	//   ....[15]....
        /*0064*/ 	.word	0x0500001b


	//   ....[16]....
        /*0068*/ 	.word	0x0500001b


	//   ....[17]....
        /*006c*/ 	.word	0x0500001b


	//   ....[18]....
        /*0070*/ 	.word	0x0500001b


	//   ....[19]....
        /*0074*/ 	.word	0x0500001b


	//----- nvinfo : EIATTR_COOP_GROUP_INSTR_OFFSETS
	.align		4
.L_550:
        /*0078*/ 	.byte	0x04, 0x28
        /*007a*/ 	.short	(.L_552 - .L_551)


	//   ....[0]....
.L_551:
        /*007c*/ 	.word	0x00000ed0


	//   ....[1]....
        /*0080*/ 	.word	0x00000f00


	//   ....[2]....
        /*0084*/ 	.word	0x00000f20


	//   ....[3]....
        /*0088*/ 	.word	0x00000f40


	//   ....[4]....
        /*008c*/ 	.word	0x00000f60


	//   ....[5]....
        /*0090*/ 	.word	0x00001090


	//   ....[6]....
        /*0094*/ 	.word	0x000010b0


	//   ....[7]....
        /*0098*/ 	.word	0x000010d0


	//   ....[8]....
        /*009c*/ 	.word	0x000010f0


	//   ....[9]....
        /*00a0*/ 	.word	0x00001110


	//   ....[10]....
        /*00a4*/ 	.word	0x00001490


	//   ....[11]....
        /*00a8*/ 	.word	0x00001540


	//   ....[12]....
        /*00ac*/ 	.word	0x000015b0


	//   ....[13]....
        /*00b0*/ 	.word	0x00001620


	//   ....[14]....
        /*00b4*/ 	.word	0x00001690


	//   ....[15]....
        /*00b8*/ 	.word	0x00001820


	//   ....[16]....
        /*00bc*/ 	.word	0x00001890


	//   ....[17]....
        /*00c0*/ 	.word	0x00001900


	//   ....[18]....
        /*00c4*/ 	.word	0x00001970


	//   ....[19]....
        /*00c8*/ 	.word	0x000019e0


	//----- nvinfo : EIATTR_EXIT_INSTR_OFFSETS
	.align		4
.L_552:
        /*00cc*/ 	.byte	0x04, 0x1c
        /*00ce*/ 	.short	(.L_554 - .L_553)


	//   ....[0]....
.L_553:
        /*00d0*/ 	.word	0x00000180


	//   ....[1]....
        /*00d4*/ 	.word	0x00001420


	//----- nvinfo : EIATTR_MAX_THREADS
	.align		4
.L_554:
        /*00d8*/ 	.byte	0x04, 0x05
        /*00da*/ 	.short	(.L_556 - .L_555)
.L_555:
        /*00dc*/ 	.word	0x00000080
        /*00e0*/ 	.word	0x00000001
        /*00e4*/ 	.word	0x00000001


	//----- nvinfo : EIATTR_CRS_STACK_SIZE
	.align		4
.L_556:
        /*00e8*/ 	.byte	0x04, 0x1e
        /*00ea*/ 	.short	(.L_558 - .L_557)
.L_557:
        /*00ec*/ 	.word	0x00000000


	//----- nvinfo : EIATTR_CBANK_PARAM_SIZE
	.align		4
.L_558:
        /*00f0*/ 	.byte	0x03, 0x19
        /*00f2*/ 	.short	0x00e8


	//----- nvinfo : EIATTR_PARAM_CBANK
	.align		4
        /*00f4*/ 	.byte	0x04, 0x0a
        /*00f6*/ 	.short	(.L_560 - .L_559)
	.align		4
.L_559:
        /*00f8*/ 	.word	index@(.nv.constant0._ZN10layer_norm31ln_parallel_residual_fwd_kernelINS_13Kernel_traitsI13__nv_bfloat16S2_S2_S2_fjLj256ELj1ELj4ELj1ELj16ENS_18Kernel_traits_baseILj256ES2_S2_S2_S2_fjLj128EEEEELb0ELb1ELb1EEEvNS_9FwdParamsE)
        /*00fc*/ 	.short	0x0210
        /*00fe*/ 	.short	0x00e8


	//----- nvinfo : EIATTR_SW_WAR
	.align		4
.L_560:
        /*0100*/ 	.byte	0x04, 0x36
        /*0102*/ 	.short	(.L_562 - .L_561)
.L_561:
        /*0104*/ 	.word	0x00000008
.L_562:


//--------------------- .nv.info._ZN10layer_norm31ln_parallel_residual_fwd_kernelINS_13Kernel_traitsI13__nv_bfloat16S2_S2_S2_fjLj256ELj1ELj4ELj1ELj16ENS_18Kernel_traits_baseILj256ES2_S2_S2_S2_fjLj128EEEEELb1ELb0ELb0EEEvNS_9FwdParamsE --------------------------
	.section	.nv.info._ZN10layer_norm31ln_parallel_residual_fwd_kernelINS_13Kernel_traitsI13__nv_bfloat16S2_S2_S2_fjLj256ELj1ELj4ELj1ELj16ENS_18Kernel_traits_baseILj256ES2_S2_S2_S2_fjLj128EEEEELb1ELb0ELb0EEEvNS_9FwdParamsE,"",@"SHT_CUDA_INFO"
	.sectionflags	@""
	.align	4


	//----- nvinfo : EIATTR_CUDA_API_VERSION
	.align		4
        /*0000*/ 	.byte	0x04, 0x37
        /*0002*/ 	.short	(.L_564 - .L_563)
.L_563:
        /*0004*/ 	.word	0x00000082


	//----- nvinfo : EIATTR_KPARAM_INFO
	.align		4
.L_564:
        /*0008*/ 	.byte	0x04, 0x17
        /*000a*/ 	.short	(.L_566 - .L_565)
.L_565:
        /*000c*/ 	.word	0x00000000
        /*0010*/ 	.short	0x0000
        /*0012*/ 	.short	0x0000
        /*0014*/ 	.byte	0x00, 0xf0, 0xa1, 0x03


	//----- nvinfo : EIATTR_SPARSE_MMA_MASK
	.align		4
.L_566:
        /*0018*/ 	.byte	0x03, 0x50
        /*001a*/ 	.short	0x0000


	//----- nvinfo : EIATTR_MAXREG_COUNT
	.align		4
        /*001c*/ 	.byte	0x03, 0x1b
        /*001e*/ 	.short	0x00ff


	//----- nvinfo : EIATTR_MERCURY_ISA_VERSION
	.align		4
        /*0020*/ 	.byte	0x03, 0x5f
        /*0022*/ 	.short	0x0101


	//----- nvinfo : EIATTR_COOP_GROUP_MASK_REGIDS
	.align		4
        /*0024*/ 	.byte	0x04, 0x29
        /*0026*/ 	.short	(.L_568 - .L_567)


	//   ....[0]....
.L_567:
        /*0028*/ 	.word	0xffffffff


	//   ....[1]....
        /*002c*/ 	.word	0xffffffff


	//   ....[2]....
        /*0030*/ 	.word	0xffffffff


	//   ....[3]....
        /*0034*/ 	.word	0xffffffff


	//   ....[4]....
        /*0038*/ 	.word	0xffffffff


	//   ....[5]....
        /*003c*/ 	.word	0xffffffff


	//   ....[6]....
        /*0040*/ 	.word	0xffffffff


	//   ....[7]....
        /*0044*/ 	.word	0xffffffff


	//   ....[8]....
        /*0048*/ 	.word	0xffffffff


	//   ....[9]....
        /*004c*/ 	.word	0xffffffff


	//   ....[10]....
        /*0050*/ 	.word	0x05000049


	//   ....[11]....
        /*0054*/ 	.word	0x05000049


	//   ....[12]....
        /*0058*/ 	.word	0x05000049


	//   ....[13]....
        /*005c*/ 	.word	0x05000049


	//   ....[14]....
        /*0060*/ 	.word	0x05000049


	//   ....[15]....
        /*0064*/ 	.word	0x05000049


	//   ....[16]....
        /*0068*/ 	.word	0x05000049


	//   ....[17]....
        /*006c*/ 	.word	0x05000049


	//   ....[18]....
        /*0070*/ 	.word	0x05000049


	//   ....[19]....
        /*0074*/ 	.word	0x05000049


	//----- nvinfo : EIATTR_COOP_GROUP_INSTR_OFFSETS
	.align		4
.L_568:
        /*0078*/ 	.byte	0x04, 0x28
        /*007a*/ 	.short	(.L_570 - .L_569)


	//   ....[0]....
.L_569:
        /*007c*/ 	.word	0x00006a70


	//   ....[1]....
        /*0080*/ 	.word	0x00006a90


	//   ....[2]....
        /*0084*/ 	.word	0x00006ab0


	//   ....[3]....
        /*0088*/ 	.word	0x00006ad0


	//   ....[4]....
        /*008c*/ 	.word	0x00006b00


	//   ....[5]....
        /*0090*/ 	.word	0x00006c40


	//   ....[6]....
        /*0094*/ 	.word	0x00006c60


	//   ....[7]....
        /*0098*/ 	.word	0x00006c80


	//   ....[8]....
        /*009c*/ 	.word	0x00006ca0


	//   ....[9]....
        /*00a0*/ 	.word	0x00006cc0


	//   ....[10]....
        /*00a4*/ 	.word	0x00007190


	//   ....[11]....
        /*00a8*/ 	.word	0x00007230


	//   ....[12]....
        /*00ac*/ 	.word	0x000072a0


	//   ....[13]....
        /*00b0*/ 	.word	0x00007310


	//   ....[14]....
        /*00b4*/ 	.word	0x00007390


	//   ....[15]....
        /*00b8*/ 	.word	0x00007520


	//   ....[16]....
        /*00bc*/ 	.word	0x00007590


	//   ....[17]....
        /*00c0*/ 	.word	0x00007600


	//   ....[18]....
        /*00c4*/ 	.word	0x00007670


	//   ....[19]....
        /*00c8*/ 	.word	0x000076e0


	//----- nvinfo : EIATTR_EXIT_INSTR_OFFSETS
	.align		4
.L_570:
        /*00cc*/ 	.byte	0x04, 0x1c
        /*00ce*/ 	.short	(.L_572 - .L_571)


	//   ....[0]....
.L_571:
        /*00d0*/ 	.word	0x000004f0


	//   ....[1]....
        /*00d4*/ 	.word	0x00007120


	//----- nvinfo : EIATTR_MAX_THREADS
	.align		4
.L_572:
        /*00d8*/ 	.byte	0x04, 0x05
        /*00da*/ 	.short	(.L_574 - .L_573)
.L_573:
        /*00dc*/ 	.word	0x00000080
        /*00e0*/ 	.word	0x00000001
        /*00e4*/ 	.word	0x00000001


	//----- nvinfo : EIATTR_CRS_STACK_SIZE
	.align		4
.L_574:
        /*00e8*/ 	.byte	0x04, 0x1e
        /*00ea*/ 	.short	(.L_576 - .L_575)
.L_575:
        /*00ec*/ 	.word	0x00000000


	//----- nvinfo : EIATTR_CBANK_PARAM_SIZE
	.align		4
.L_576:
        /*00f0*/ 	.byte	0x03, 0x19
        /*00f2*/ 	.short	0x00e8


	//----- nvinfo : EIATTR_PARAM_CBANK
	.align		4
        /*00f4*/ 	.byte	0x04, 0x0a
        /*00f6*/ 	.short	(.L_578 - .L_577)
	.align		4
.L_577:
        /*00f8*/ 	.word	index@(.nv.constant0._ZN10layer_norm31ln_parallel_residual_fwd_kernelINS_13Kernel_traitsI13__nv_bfloat16S2_S2_S2_fjLj256ELj1ELj4ELj1ELj16ENS_18Kernel_traits_baseILj256ES2_S2_S2_S2_fjLj128EEEEELb1ELb0ELb0EEEvNS_9FwdParamsE)
        /*00fc*/ 	.short	0x0210
        /*00fe*/ 	.short	0x00e8


	//----- nvinfo : EIATTR_SW_WAR
	.align		4
.L_578:
        /*0100*/ 	.byte	0x04, 0x36
        /*0102*/ 	.short	(.L_580 - .L_579)
.L_579:
        /*0104*/ 	.word	0x00000008
.L_580:


//--------------------- .nv.info._ZN10layer_norm31ln_parallel_residual_fwd_kernelINS_13Kernel_traitsI13__nv_bfloat16S2_S2_S2_fjLj256ELj1ELj4ELj1ELj16ENS_18Kernel_traits_baseILj256ES2_S2_S2_S2_fjLj128EEEEELb1ELb0ELb1EEEvNS_9FwdParamsE --------------------------
	.section	.nv.info._ZN10layer_norm31ln_parallel_residual_fwd_kernelINS_13Kernel_traitsI13__nv_bfloat16S2_S2_S2_fjLj256ELj1ELj4ELj1ELj16ENS_18Kernel_traits_baseILj256ES2_S2_S2_S2_fjLj128EEEEELb1ELb0ELb1EEEvNS_9FwdParamsE,"",@"SHT_CUDA_INFO"
	.sectionflags	@""
	.align	4


	//----- nvinfo : EIATTR_CUDA_API_VERSION
	.align		4
        /*0000*/ 	.byte	0x04, 0x37
        /*0002*/ 	.short	(.L_582 - .L_581)
.L_581:
        /*0004*/ 	.word	0x00000082


	//----- nvinfo : EIATTR_KPARAM_INFO
	.align		4
.L_582:
        /*0008*/ 	.byte	0x04, 0x17
        /*000a*/ 	.short	(.L_584 - .L_583)
.L_583:
        /*000c*/ 	.word	0x00000000
        /*0010*/ 	.short	0x0000
        /*0012*/ 	.short	0x0000
        /*0014*/ 	.byte	0x00, 0xf0, 0xa1, 0x03


	//----- nvinfo : EIATTR_SPARSE_MMA_MASK
	.align		4
.L_584:
        /*0018*/ 	.byte	0x03, 0x50
        /*001a*/ 	.short	0x0000


	//----- nvinfo : EIATTR_MAXREG_COUNT
	.align		4
        /*001c*/ 	.byte	0x03, 0x1b
        /*001e*/ 	.short	0x00ff


	//----- nvinfo : EIATTR_MERCURY_ISA_VERSION
	.align		4
        /*0020*/ 	.byte	0x03, 0x5f
        /*0022*/ 	.short	0x0101


	//----- nvinfo : EIATTR_COOP_GROUP_MASK_REGIDS
	.align		4
        /*0024*/ 	.byte	0x04, 0x29
        /*0026*/ 	.short	(.L_586 - .L_585)


	//   ....[0]....
.L_585:
        /*0028*/ 	.word	0xffffffff


	//   ....[1]....
        /*002c*/ 	.word	0xffffffff


	//   ....[2]....
        /*0030*/ 	.word	0xffffffff


	//   ....[3]....
        /*0034*/ 	.word	0xffffffff


	//   ....[4]....
        /*0038*/ 	.word	0xffffffff


	//   ....[5]....
        /*003c*/ 	.word	0xffffffff


	//   ....[6]....
        /*0040*/ 	.word	0xffffffff


	//   ....[7]....
        /*0044*/ 	.word	0xffffffff


	//   ....[8]....
        /*0048*/ 	.word	0xffffffff


	//   ....[9]....
        /*004c*/ 	.word	0xffffffff


	//   ....[10]....
        /*0050*/ 	.word	0x0500004a


	//   ....[11]....
        /*0054*/ 	.word	0x0500004a


	//   ....[12]....
        /*0058*/ 	.word	0x0500004a


	//   ....[13]....
        /*005c*/ 	.word	0x0500004a


	//   ....[14]....
        /*0060*/ 	.word	0x0500004a


	//   ....[15]....
        /*0064*/ 	.word	0x0500004a


	//   ....[16]....
        /*0068*/ 	.word	0x0500004a


	//   ....[17]....
        /*006c*/ 	.word	0x0500004a


	//   ....[18]....
        /*0070*/ 	.word	0x0500004a


	//   ....[19]....
        /*0074*/ 	.word	0x0500004a


	//----- nvinfo : EIATTR_COOP_GROUP_INSTR_OFFSETS
	.align		4
.L_586:
        /*0078*/ 	.byte	0x04, 0x28
        /*007a*/ 	.short	(.L_588 - .L_587)


	//   ....[0]....
.L_587:
        /*007c*/ 	.word	0x00006930


	//   ....[1]....
        /*0080*/ 	.word	0x00006960


	//   ....[2]....
        /*0084*/ 	.word	0x00006980


	//   ....[3]....
        /*0088*/ 	.word	0x000069a0


	//   ....[4]....
        /*008c*/ 	.word	0x000069c0


	//   ....[5]....
        /*0090*/ 	.word	0x00006af0


	//   ....[6]....
        /*0094*/ 	.word	0x00006b10


	//   ....[7]....
        /*0098*/ 	.word	0x00006b30


	//   ....[8]....
        /*009c*/ 	.word	0x00006b50


	//   ....[9]....
        /*00a0*/ 	.word	0x00006b70


	//   ....[10]....
        /*00a4*/ 	.word	0x00007010


	//   ....[11]....
        /*00a8*/ 	.word	0x000070c0


	//   ....[12]....
        /*00ac*/ 	.word	0x00007130


	//   ....[13]....
        /*00b0*/ 	.word	0x000071a0


	//   ....[14]....
        /*00b4*/ 	.word	0x00007210


	//   ....[15]....
        /*00b8*/ 	.word	0x00007390


	//   ....[16]....
        /*00bc*/ 	.word	0x00007400


	//   ....[17]....
        /*00c0*/ 	.word	0x00007470


	//   ....[18]....
        /*00c4*/ 	.word	0x000074e0


	//   ....[19]....
        /*00c8*/ 	.word	0x00007550


	//----- nvinfo : EIATTR_EXIT_INSTR_OFFSETS
	.align		4
.L_588:
        /*00cc*/ 	.byte	0x04, 0x1c
        /*00ce*/ 	.short	(.L_590 - .L_589)


	//   ....[0]....
.L_589:
        /*00d0*/ 	.word	0x000002b0


	//   ....[1]....
        /*00d4*/ 	.word	0x00006fa0


	//----- nvinfo : EIATTR_MAX_THREADS
	.align		4
.L_590:
        /*00d8*/ 	.byte	0x04, 0x05
        /*00da*/ 	.short	(.L_592 - .L_591)
.L_591:
        /*00dc*/ 	.word	0x00000080
        /*00e0*/ 	.word	0x00000001
        /*00e4*/ 	.word	0x00000001


	//----- nvinfo : EIATTR_CRS_STACK_SIZE
	.align		4
.L_592:
        /*00e8*/ 	.byte	0x04, 0x1e
        /*00ea*/ 	.short	(.L_594 - .L_593)
.L_593:
        /*00ec*/ 	.word	0x00000000


	//----- nvinfo : EIATTR_CBANK_PARAM_SIZE
	.align		4
.L_594:
        /*00f0*/ 	.byte	0x03, 0x19
        /*00f2*/ 	.short	0x00e8


	//----- nvinfo : EIATTR_PARAM_CBANK
	.align		4
        /*00f4*/ 	.byte	0x04, 0x0a
        /*00f6*/ 	.short	(.L_596 - .L_595)
	.align		4
.L_595:
        /*00f8*/ 	.word	index@(.nv.constant0._ZN10layer_norm31ln_parallel_residual_fwd_kernelINS_13Kernel_traitsI13__nv_bfloat16S2_S2_S2_fjLj256ELj1ELj4ELj1ELj16ENS_18Kernel_traits_baseILj256ES2_S2_S2_S2_fjLj128EEEEELb1ELb0ELb1EEEvNS_9FwdParamsE)
        /*00fc*/ 	.short	0x0210
        /*00fe*/ 	.short	0x00e8


	//----- nvinfo : EIATTR_SW_WAR
	.align		4
.L_596:
        /*0100*/ 	.byte	0x04, 0x36
        /*0102*/ 	.short	(.L_598 - .L_597)
.L_597:
        /*0104*/ 	.word	0x00000008
.L_598:


//--------------------- .nv.info._ZN10layer_norm31ln_parallel_residual_fwd_kernelINS_13Kernel_traitsI13__nv_bfloat16S2_S2_S2_fjLj256ELj1ELj4ELj1ELj16ENS_18Kernel_traits_baseILj256ES2_S2_S2_S2_fjLj128EEEEELb1ELb1ELb0EEEvNS_9FwdParamsE --------------------------
	.section	.nv.info._ZN10layer_norm31ln_parallel_residual_fwd_kernelINS_13Kernel_traitsI13__nv_bfloat16S2_S2_S2_fjLj256ELj1ELj4ELj1ELj16ENS_18Kernel_traits_baseILj256ES2_S2_S2_S2_fjLj128EEEEELb1ELb1ELb0EEEvNS_9FwdParamsE,"",@"SHT_CUDA_INFO"
	.sectionflags	@""
	.align	4


	//----- nvinfo : EIATTR_CUDA_API_VERSION
	.align		4
        /*0000*/ 	.byte	0x04, 0x37
        /*0002*/ 	.short	(.L_600 - .L_599)
.L_599:
        /*0004*/ 	.word	0x00000082


	//----- nvinfo : EIATTR_KPARAM_INFO
	.align		4
.L_600:
        /*0008*/ 	.byte	0x04, 0x17
        /*000a*/ 	.short	(.L_602 - .L_601)
.L_601:
        /*000c*/ 	.word	0x00000000
        /*0010*/ 	.short	0x0000
        /*0012*/ 	.short	0x0000
        /*0014*/ 	.byte	0x00, 0xf0, 0xa1, 0x03


	//----- nvinfo : EIATTR_SPARSE_MMA_MASK
	.align		4
.L_602:
        /*0018*/ 	.byte	0x03, 0x50
        /*001a*/ 	.short	0x0000


	//----- nvinfo : EIATTR_MAXREG_COUNT
	.align		4
        /*001c*/ 	.byte	0x03, 0x1b
        /*001e*/ 	.short	0x00ff


	//----- nvinfo : EIATTR_MERCURY_ISA_VERSION
	.align		4
        /*0020*/ 	.byte	0x03, 0x5f
        /*0022*/ 	.short	0x0101


	//----- nvinfo : EIATTR_COOP_GROUP_MASK_REGIDS
	.align		4
        /*0024*/ 	.byte	0x04, 0x29
        /*0026*/ 	.short	(.L_604 - .L_603)


	//   ....[0]....
.L_603:
        /*0028*/ 	.word	0xffffffff


	//   ....[1]....
        /*002c*/ 	.word	0xffffffff


	//   ....[2]....
        /*0030*/ 	.word	0xffffffff


	//   ....[3]....
        /*0034*/ 	.word	0xffffffff


	//   ....[4]....
        /*0038*/ 	.word	0xffffffff


	//   ....[5]....
        /*003c*/ 	.word	0xffffffff


	//   ....[6]....
        /*0040*/ 	.word	0xffffffff


	//   ....[7]....
        /*0044*/ 	.word	0xffffffff


	//   ....[8]....
        /*0048*/ 	.word	0xffffffff


	//   ....[9]....
        /*004c*/ 	.word	0xffffffff


	//   ....[10]....
        /*0050*/ 	.word	0x0500002a


	//   ....[11]....
        /*0054*/ 	.word	0x0500002a


	//   ....[12]....
        /*0058*/ 	.word	0x0500002a


	//   ....[13]....
        /*005c*/ 	.word	0x0500002a


	//   ....[14]....
        /*0060*/ 	.word	0x0500002a


	//   ....[15]....
        /*0064*/ 	.word	0x0500002a


	//   ....[16]....
        /*0068*/ 	.word	0x0500002a


	//   ....[17]....
        /*006c*/ 	.word	0x0500002a


	//   ....[18]....
        /*0070*/ 	.word	0x0500002a


	//   ....[19]....
        /*0074*/ 	.word	0x0500002a


	//----- nvinfo : EIATTR_COOP_GROUP_INSTR_OFFSETS
	.align		4
.L_604:
        /*0078*/ 	.byte	0x04, 0x28
        /*007a*/ 	.short	(.L_606 - .L_605)


	//   ....[0]....
.L_605:
        /*007c*/ 	.word	0x00006670


	//   ....[1]....
        /*0080*/ 	.word	0x000066a0


	//   ....[2]....
        /*0084*/ 	.word	0x000066c0


	//   ....[3]....
        /*0088*/ 	.word	0x000066e0


	//   ....[4]....
        /*008c*/ 	.word	0x00006700


	//   ....[5]....
        /*0090*/ 	.word	0x00006840


	//   ....[6]....
        /*0094*/ 	.word	0x00006860


	//   ....[7]....
        /*0098*/ 	.word	0x00006880


	//   ....[8]....
        /*009c*/ 	.word	0x000068a0


	//   ....[9]....
        /*00a0*/ 	.word	0x000068c0


	//   ....[10]....
        /*00a4*/ 	.word	0x00006ca0


	//   ....[11]....
        /*00a8*/ 	.word	0x00006d50


	//   ....[12]....
        /*00ac*/ 	.word	0x00006dc0


	//   ....[13]....
        /*00b0*/ 	.word	0x00006e30


	//   ....[14]....
        /*00b4*/ 	.word	0x00006ea0


	//   ....[15]....
        /*00b8*/ 	.word	0x00007030


	//   ....[16]....
        /*00bc*/ 	.word	0x000070a0


	//   ....[17]....
        /*00c0*/ 	.word	0x00007110


	//   ....[18]....
        /*00c4*/ 	.word	0x00007180


	//   ....[19]....
        /*00c8*/ 	.word	0x000071f0


	//----- nvinfo : EIATTR_EXIT_INSTR_OFFSETS
	.align		4
.L_606:
        /*00cc*/ 	.byte	0x04, 0x1c
        /*00ce*/ 	.short	(.L_608 - .L_607)


	//   ....[0]....
.L_607:
        /*00d0*/ 	.word	0x00000400


	//   ....[1]....
        /*00d4*/ 	.word	0x00006c30


	//----- nvinfo : EIATTR_MAX_THREADS
	.align		4
.L_608:
        /*00d8*/ 	.byte	0x04, 0x05
        /*00da*/ 	.short	(.L_610 - .L_609)
.L_609:
        /*00dc*/ 	.word	0x00000080
        /*00e0*/ 	.word	0x00000001
        /*00e4*/ 	.word	0x00000001


	//----- nvinfo : EIATTR_CRS_STACK_SIZE
	.align		4
.L_610:
        /*00e8*/ 	.byte	0x04, 0x1e
        /*00ea*/ 	.short	(.L_612 - .L_611)
.L_611:
        /*00ec*/ 	.word	0x00000000


	//----- nvinfo : EIATTR_CBANK_PARAM_SIZE
	.align		4
.L_612:
        /*00f0*/ 	.byte	0x03, 0x19
        /*00f2*/ 	.short	0x00e8


	//----- nvinfo : EIATTR_PARAM_CBANK
	.align		4
        /*00f4*/ 	.byte	0x04, 0x0a
        /*00f6*/ 	.short	(.L_614 - .L_613)
	.align		4
.L_613:
        /*00f8*/ 	.word	index@(.nv.constant0._ZN10layer_norm31ln_parallel_residual_fwd_kernelINS_13Kernel_traitsI13__nv_bfloat16S2_S2_S2_fjLj256ELj1ELj4ELj1ELj16ENS_18Kernel_traits_baseILj256ES2_S2_S2_S2_fjLj128EEEEELb1ELb1ELb0EEEvNS_9FwdParamsE)
        /*00fc*/ 	.short	0x0210
        /*00fe*/ 	.short	0x00e8


	//----- nvinfo : EIATTR_SW_WAR
	.align		4
.L_614:
        /*0100*/ 	.byte	0x04, 0x36
        /*0102*/ 	.short	(.L_616 - .L_615)
.L_615:
        /*0104*/ 	.word	0x00000008
.L_616:


//--------------------- .nv.info._ZN10layer_norm31ln_parallel_residual_fwd_kernelINS_13Kernel_traitsI13__nv_bfloat16S2_S2_S2_fjLj256ELj1ELj4ELj1ELj16ENS_18Kernel_traits_baseILj256ES2_S2_S2_S2_fjLj128EEEEELb1ELb1ELb1EEEvNS_9FwdParamsE --------------------------
	.section	.nv.info._ZN10layer_norm31ln_parallel_residual_fwd_kernelINS_13Kernel_traitsI13__nv_bfloat16S2_S2_S2_fjLj256ELj1ELj4ELj1ELj16ENS_18Kernel_traits_baseILj256ES2_S2_S2_S2_fjLj128EEEEELb1ELb1ELb1EEEvNS_9FwdParamsE,"",@"SHT_CUDA_INFO"
	.sectionflags	@""
	.align	4


	//----- nvinfo : EIATTR_CUDA_API_VERSION
	.align		4
        /*0000*/ 	.byte	0x04, 0x37
        /*0002*/ 	.short	(.L_618 - .L_617)
.L_617:
        /*0004*/ 	.word	0x00000082


	//----- nvinfo : EIATTR_KPARAM_INFO
	.align		4
.L_618:
        /*0008*/ 	.byte	0x04, 0x17
        /*000a*/ 	.short	(.L_620 - .L_619)
.L_619:
        /*000c*/ 	.word	0x00000000
        /*0010*/ 	.short	0x0000
        /*0012*/ 	.short	0x0000
        /*0014*/ 	.byte	0x00, 0xf0, 0xa1, 0x03


	//----- nvinfo : EIATTR_SPARSE_MMA_MASK
	.align		4
.L_620:
        /*0018*/ 	.byte	0x03, 0x50
        /*001a*/ 	.short	0x0000


	//----- nvinfo : EIATTR_MAXREG_COUNT
	.align		4
        /*001c*/ 	.byte	0x03, 0x1b
        /*001e*/ 	.short	0x00ff


	//----- nvinfo : EIATTR_MERCURY_ISA_VERSION
	.align		4
        /*0020*/ 	.byte	0x03, 0x5f
        /*0022*/ 	.short	0x0101


	//----- nvinfo : EIATTR_COOP_GROUP_MASK_REGIDS
	.align		4
        /*0024*/ 	.byte	0x04, 0x29
        /*0026*/ 	.short	(.L_622 - .L_621)


	//   ....[0]....
.L_621:
        /*0028*/ 	.word	0xffffffff


	//   ....[1]....
        /*002c*/ 	.word	0xffffffff


	//   ....[2]....
        /*0030*/ 	.word	0xffffffff


	//   ....[3]....
        /*0034*/ 	.word	0xffffffff


	//   ....[4]....
        /*0038*/ 	.word	0xffffffff


	//   ....[5]....
        /*003c*/ 	.word	0xffffffff


	//   ....[6]....
        /*0040*/ 	.word	0xffffffff


	//   ....[7]....
        /*0044*/ 	.word	0xffffffff


	//   ....[8]....
        /*0048*/ 	.word	0xffffffff


	//   ....[9]....
        /*004c*/ 	.word	0xffffffff


	//   ....[10]....
        /*0050*/ 	.word	0x0500003b


	//   ....[11]....
        /*0054*/ 	.word	0x0500003b


	//   ....[12]....
        /*0058*/ 	.word	0x0500003b


	//   ....[13]....
        /*005c*/ 	.word	0x0500003b


	//   ....[14]....
        /*0060*/ 	.word	0x0500003b


	//   ....[15]....
        /*0064*/ 	.word	0x0500003b


	//   ....[16]....
        /*0068*/ 	.word	0x0500003b


	//   ....[17]....
        /*006c*/ 	.word	0x0500003b


	//   ....[18]....
        /*0070*/ 	.word	0x0500003b


	//   ....[19]....
        /*0074*/ 	.word	0x0500003b


	//----- nvinfo : EIATTR_COOP_GROUP_INSTR_OFFSETS
	.align		4
.L_622:
        /*0078*/ 	.byte	0x04, 0x28
        /*007a*/ 	.short	(.L_624 - .L_623)


	//   ....[0]....
.L_623:
        /*007c*/ 	.word	0x00006730


	//   ....[1]....
        /*0080*/ 	.word	0x00006750


	//   ....[2]....
        /*0084*/ 	.word	0x00006780


	//   ....[3]....
        /*0088*/ 	.word	0x000067a0


	//   ....[4]....
        /*008c*/ 	.word	0x000067c0


	//   ....[5]....
        /*0090*/ 	.word	0x000068f0


	//   ....[6]....
        /*0094*/ 	.word	0x00006910


	//   ....[7]....
        /*0098*/ 	.word	0x00006930


	//   ....[8]....
        /*009c*/ 	.word	0x00006950


	//   ....[9]....
        /*00a0*/ 	.word	0x00006970


	//   ....[10]....
        /*00a4*/ 	.word	0x00006d20


	//   ....[11]....
        /*00a8*/ 	.word	0x00006dc0


	//   ....[12]....
        /*00ac*/ 	.word	0x00006e40


	//   ....[13]....
        /*00b0*/ 	.word	0x00006eb0


	//   ....[14]....
        /*00b4*/ 	.word	0x00006f20


	//   ....[15]....
        /*00b8*/ 	.word	0x000070a0


	//   ....[16]....
        /*00bc*/ 	.word	0x00007110


	//   ....[17]....
        /*00c0*/ 	.word	0x00007180


	//   ....[18]....
        /*00c4*/ 	.word	0x000071f0


	//   ....[19]....
        /*00c8*/ 	.word	0x00007260


	//----- nvinfo : EIATTR_EXIT_INSTR_OFFSETS
	.align		4
.L_624:
        /*00cc*/ 	.byte	0x04, 0x1c
        /*00ce*/ 	.short	(.L_626 - .L_625)


	//   ....[0]....
.L_625:
        /*00d0*/ 	.word	0x00000210


	//   ....[1]....
        /*00d4*/ 	.word	0x00006cb0


	//----- nvinfo : EIATTR_MAX_THREADS
	.align		4
.L_626:
        /*00d8*/ 	.byte	0x04, 0x05
        /*00da*/ 	.short	(.L_628 - .L_627)
.L_627:
        /*00dc*/ 	.word	0x00000080
        /*00e0*/ 	.word	0x00000001
        /*00e4*/ 	.word	0x00000001


	//----- nvinfo : EIATTR_CRS_STACK_SIZE
	.align		4
.L_628:
        /*00e8*/ 	.byte	0x04, 0x1e
        /*00ea*/ 	.short	(.L_630 - .L_629)
.L_629:
        /*00ec*/ 	.word	0x00000000


	//----- nvinfo : EIATTR_CBANK_PARAM_SIZE
	.align		4
.L_630:
        /*00f0*/ 	.byte	0x03, 0x19
        /*00f2*/ 	.short	0x00e8


	//----- nvinfo : EIATTR_PARAM_CBANK
	.align		4
        /*00f4*/ 	.byte	0x04, 0x0a
        /*00f6*/ 	.short	(.L_632 - .L_631)
	.align		4
.L_631:
        /*00f8*/ 	.word	index@(.nv.constant0._ZN10layer_norm31ln_parallel_residual_fwd_kernelINS_13Kernel_traitsI13__nv_bfloat16S2_S2_S2_fjLj256ELj1ELj4ELj1ELj16ENS_18Kernel_traits_baseILj256ES2_S2_S2_S2_fjLj128EEEEELb1ELb1ELb1EEEvNS_9FwdParamsE)
        /*00fc*/ 	.short	0x0210
        /*00fe*/ 	.short	0x00e8


	//----- nvinfo : EIATTR_SW_WAR
	.align		4
.L_632:
        /*0100*/ 	.byte	0x04, 0x36
        /*0102*/ 	.short	(.L_634 - .L_633)
.L_633:
        /*0104*/ 	.word	0x00000008
.L_634:


//--------------------- .nv.info._ZN10layer_norm31ln_parallel_residual_fwd_kernelINS_13Kernel_traitsI6__halfS2_S2_S2_fjLj256ELj1ELj4ELj1ELj16ENS_18Kernel_traits_baseILj256ES2_S2_S2_S2_fjLj128EEEEELb0ELb0ELb0EEEvNS_9FwdParamsE --------------------------
	.section	.nv.info._ZN10layer_norm31ln_parallel_residual_fwd_kernelINS_13Kernel_traitsI6__halfS2_S2_S2_fjLj256ELj1ELj4ELj1ELj16ENS_18Kernel_traits_baseILj256ES2_S2_S2_S2_fjLj128EEEEELb0ELb0ELb0EEEvNS_9FwdParamsE,"",@"SHT_CUDA_INFO"
	.sectionflags	@""
	.align	4


	//----- nvinfo : EIATTR_CUDA_API_VERSION
	.align		4
        /*0000*/ 	.byte	0x04, 0x37
        /*0002*/ 	.short	(.L_636 - .L_635)
.L_635:
        /*0004*/ 	.word	0x00000082


	//----- nvinfo : EIATTR_KPARAM_INFO
	.align		4
.L_636:
        /*0008*/ 	.byte	0x04, 0x17
        /*000a*/ 	.short	(.L_638 - .L_637)
.L_637:
        /*000c*/ 	.word	0x00000000
        /*0010*/ 	.short	0x0000
        /*0012*/ 	.short	0x0000
        /*0014*/ 	.byte	0x00, 0xf0, 0xa1, 0x03


	//----- nvinfo : EIATTR_SPARSE_MMA_MASK
	.align		4
.L_638:
        /*0018*/ 	.byte	0x03, 0x50
        /*001a*/ 	.short	0x0000


	//----- nvinfo : EIATTR_MAXREG_COUNT
	.align		4
        /*001c*/ 	.byte	0x03, 0x1b
        /*001e*/ 	.short	0x00ff


	//----- nvinfo : EIATTR_ANNOTATIONS
	.align		4
        /*0020*/ 	.byte	0x04, 0x55
        /*0022*/ 	.short	(.L_640 - .L_639)


	//   ....[0]....
.L_639:
        /*0024*/ 	.word	0x00000001
        /*0028*/ 	.byte	0xf0, 0x13, 0x00, 0x00, 0x01, 0x00, 0x00, 0x00, 0xa0, 0x16, 0x00, 0x00


	//----- nvinfo : EIATTR_MERCURY_ISA_VERSION
	.align		4
.L_640:
        /*0034*/ 	.byte	0x03, 0x5f
        /*0036*/ 	.short	0x0101


	//----- nvinfo : EIATTR_COOP_GROUP_MASK_REGIDS
	.align		4
        /*0038*/ 	.byte	0x04, 0x29
        /*003a*/ 	.short	(.L_642 - .L_641)


	//   ....[0]....
.L_641:
        /*003c*/ 	.word	0xffffffff


	//   ....[1]....
        /*0040*/ 	.word	0xffffffff


	//   ....[2]....
        /*0044*/ 	.word	0xffffffff


	//   ....[3]....
        /*0048*/ 	.word	0xffffffff


	//   ....[4]....
        /*004c*/ 	.word	0xffffffff


	//   ....[5]....
        /*0050*/ 	.word	0xffffffff


	//   ....[6]....
        /*0054*/ 	.word	0xffffffff


	//   ....[7]....
        /*0058*/ 	.word	0xffffffff


	//   ....[8]....
        /*005c*/ 	.word	0xffffffff


	//   ....[9]....
        /*0060*/ 	.word	0xffffffff


	//   ....[10]....
        /*0064*/ 	.word	0x05000019


	//   ....[11]....
        /*0068*/ 	.word	0x05000019


	//   ....[12]....
        /*006c*/ 	.word	0x05000019


	//   ....[13]....
        /*0070*/ 	.word	0x05000019


	//   ....[14]....
        /*0074*/ 	.word	0x05000019


	//   ....[15]....
        /*0078*/ 	.word	0x05000019


	//   ....[16]....
        /*007c*/ 	.word	0x05000019


	//   ....[17]....
        /*0080*/ 	.word	0x05000019


	//   ....[18]....
        /*0084*/ 	.word	0x05000019


	//   ....[19]....
        /*0088*/ 	.word	0x05000019


	//----- nvinfo : EIATTR_COOP_GROUP_INSTR_OFFSETS
	.align		4
.L_642:
        /*008c*/ 	.byte	0x04, 0x28
        /*008e*/ 	.short	(.L_644 - .L_643)


	//   ....[0]....
.L_643:
        /*0090*/ 	.word	0x000010a0


	//   ....[1]....
        /*0094*/ 	.word	0x000010c0


	//   ....[2]....
        /*0098*/ 	.word	0x000010e0


	//   ....[3]....
        /*009c*/ 	.word	0x00001110


	//   ....[4]....
        /*00a0*/ 	.word	0x00001130


	//   ....[5]....
        /*00a4*/ 	.word	0x00001270


	//   ....[6]....
        /*00a8*/ 	.word	0x00001290


	//   ....[7]....
        /*00ac*/ 	.word	0x000012b0


	//   ....[8]....
        /*00b0*/ 	.word	0x000012d0


	//   ....[9]....
        /*00b4*/ 	.word	0x000012f0


	//   ....[10]....
        /*00b8*/ 	.word	0x000017b0


	//   ....[11]....
        /*00bc*/ 	.word	0x00001850


	//   ....[12]....
        /*00c0*/ 	.word	0x000018c0


	//   ....[13]....
        /*00c4*/ 	.word	0x00001940


	//   ....[14]....
        /*00c8*/ 	.word	0x000019b0


	//   ....[15]....
        /*00cc*/ 	.word	0x00001b50


	//   ....[16]....
        /*00d0*/ 	.word	0x00001bc0


	//   ....[17]....
        /*00d4*/ 	.word	0x00001c30


	//   ....[18]....
        /*00d8*/ 	.word	0x00001ca0


	//   ....[19]....
        /*00dc*/ 	.word	0x00001d10


	//----- nvinfo : EIATTR_EXIT_INSTR_OFFSETS
	.align		4
.L_644:
        /*00e0*/ 	.byte	0x04, 0x1c
        /*00e2*/ 	.short	(.L_646 - .L_645)


	//   ....[0]....
.L_645:
        /*00e4*/ 	.word	0x000002b0


	//   ....[1]....
        /*00e8*/ 	.word	0x00001740


	//----- nvinfo : EIATTR_MAX_THREADS
	.align		4
.L_646:
        /*00ec*/ 	.byte	0x04, 0x05
        /*00ee*/ 	.short	(.L_648 - .L_647)
.L_647:
        /*00f0*/ 	.word	0x00000080
        /*00f4*/ 	.word	0x00000001
        /*00f8*/ 	.word	0x00000001


	//----- nvinfo : EIATTR_CRS_STACK_SIZE
	.align		4
.L_648:
        /*00fc*/ 	.byte	0x04, 0x1e
        /*00fe*/ 	.short	(.L_650 - .L_649)
.L_649:
        /*0100*/ 	.word	0x00000000


	//----- nvinfo : EIATTR_CBANK_PARAM_SIZE
	.align		4
.L_650:
        /*0104*/ 	.byte	0x03, 0x19
        /*0106*/ 	.short	0x00e8


	//----- nvinfo : EIATTR_PARAM_CBANK
	.align		4
        /*0108*/ 	.byte	0x04, 0x0a
        /*010a*/ 	.short	(.L_652 - .L_651)
	.align		4
.L_651:
        /*010c*/ 	.word	index@(.nv.constant0._ZN10layer_norm31ln_parallel_residual_fwd_kernelINS_13Kernel_traitsI6__halfS2_S2_S2_fjLj256ELj1ELj4ELj1ELj16ENS_18Kernel_traits_baseILj256ES2_S2_S2_S2_fjLj128EEEEELb0ELb0ELb0EEEvNS_9FwdParamsE)
        /*0110*/ 	.short	0x0210
        /*0112*/ 	.short	0x00e8


	//----- nvinfo : EIATTR_SW_WAR
	.align		4
.L_652:
        /*0114*/ 	.byte	0x04, 0x36
        /*0116*/ 	.short	(.L_654 - .L_653)
.L_653:
        /*0118*/ 	.word	0x00000008
.L_654:


//--------------------- .nv.info._ZN10layer_norm31ln_parallel_residual_fwd_kernelINS_13Kernel_traitsI6__halfS2_S2_S2_fjLj256ELj1ELj4ELj1ELj16ENS_18Kernel_traits_baseILj256ES2_S2_S2_S2_fjLj128EEEEELb0ELb0ELb1EEEvNS_9FwdParamsE --------------------------
	.section	.nv.info._ZN10layer_norm31ln_parallel_residual_fwd_kernelINS_13Kernel_traitsI6__halfS2_S2_S2_fjLj256ELj1ELj4ELj1ELj16ENS_18Kernel_traits_baseILj256ES2_S2_S2_S2_fjLj128EEEEELb0ELb0ELb1EEEvNS_9FwdParamsE,"",@"SHT_CUDA_INFO"
	.sectionflags	@""
	.align	4


	//----- nvinfo : EIATTR_CUDA_API_VERSION
	.align		4
        /*0000*/ 	.byte	0x04, 0x37
        /*0002*/ 	.short	(.L_656 - .L_655)
.L_655:
        /*0004*/ 	.word	0x00000082


	//----- nvinfo : EIATTR_KPARAM_INFO
	.align		4
.L_656:
        /*0008*/ 	.byte	0x04, 0x17
        /*000a*/ 	.short	(.L_658 - .L_657)
.L_657:
        /*000c*/ 	.word	0x00000000
        /*0010*/ 	.short	0x0000
        /*0012*/ 	.short	0x0000
        /*0014*/ 	.byte	0x00, 0xf0, 0xa1, 0x03


	//----- nvinfo : EIATTR_SPARSE_MMA_MASK
	.align		4
.L_658:
        /*0018*/ 	.byte	0x03, 0x50
        /*001a*/ 	.short	0x0000


	//----- nvinfo : EIATTR_MAXREG_COUNT
	.align		4
        /*001c*/ 	.byte	0x03, 0x1b
        /*001e*/ 	.short	0x00ff


	//----- nvinfo : EIATTR_MERCURY_ISA_VERSION
	.align		4
        /*0020*/ 	.byte	0x03, 0x5f
        /*0022*/ 	.short	0x0101


	//----- nvinfo : EIATTR_COOP_GROUP_MASK_REGIDS
	.align		4
        /*0024*/ 	.byte	0x04, 0x29
        /*0026*/ 	.short	(.L_660 - .L_659)


	//   ....[0]....
.L_659:
        /*0028*/ 	.word	0xffffffff


	//   ....[1]....
        /*002c*/ 	.word	0xffffffff


	//   ....[2]....
        /*0030*/ 	.word	0xffffffff


	//   ....[3]....
        /*0034*/ 	.word	0xffffffff


	//   ....[4]....
        /*0038*/ 	.word	0xffffffff


	//   ....[5]....
        /*003c*/ 	.word	0xffffffff


	//   ....[6]....
        /*0040*/ 	.word	0xffffffff


	//   ....[7]....
        /*0044*/ 	.word	0xffffffff


	//   ....[8]....
        /*0048*/ 	.word	0xffffffff


	//   ....[9]....
        /*004c*/ 	.word	0xffffffff


	//   ....[10]....
        /*0050*/ 	.word	0x0500001a


	//   ....[11]....
        /*0054*/ 	.word	0x0500001a


	//   ....[12]....
        /*0058*/ 	.word	0x0500001a


	//   ....[13]....
        /*005c*/ 	.word	0x0500001a


	//   ....[14]....
        /*0060*/ 	.word	0x0500001a


	//   ....[15]....
        /*0064*/ 	.word	0x0500001a


	//   ....[16]....
        /*0068*/ 	.word	0x0500001a


	//   ....[17]....
        /*006c*/ 	.word	0x0500001a


	//   ....[18]....
        /*0070*/ 	.word	0x0500001a


	//   ....[19]....
        /*0074*/ 	.word	0x0500001a


	//----- nvinfo : EIATTR_COOP_GROUP_INSTR_OFFSETS
	.align		4
.L_660:
        /*0078*/ 	.byte	0x04, 0x28
        /*007a*/ 	.short	(.L_662 - .L_661)


	//   ....[0]....
.L_661:
        /*007c*/ 	.word	0x00000f60


	//   ....[1]....
        /*0080*/ 	.word	0x00000f80


	//   ....[2]....
        /*0084*/ 	.word	0x00000fa0


	//   ....[3]....
        /*0088*/ 	.word	0x00000fc0


	//   ....[4]....
        /*008c*/ 	.word	0x00000ff0


	//   ....[5]....
        /*0090*/ 	.word	0x00001120


	//   ....[6]....
        /*0094*/ 	.word	0x00001140


	//   ....[7]....
        /*0098*/ 	.word	0x00001160


	//   ....[8]....
        /*009c*/ 	.word	0x00001180


	//   ....[9]....
        /*00a0*/ 	.word	0x000011a0


	//   ....[10]....
        /*00a4*/ 	.word	0x00001640


	//   ....[11]....
        /*00a8*/ 	.word	0x000016d0


	//   ....[12]....
        /*00ac*/ 	.word	0x00001740


	//   ....[13]....
        /*00b0*/ 	.word	0x000017c0


	//   ....[14]....
        /*00b4*/ 	.word	0x00001850


	//   ....[15]....
        /*00b8*/ 	.word	0x000019d0


	//   ....[16]....
        /*00bc*/ 	.word	0x00001a30


	//   ....[17]....
        /*00c0*/ 	.word	0x00001aa0


	//   ....[18]....
        /*00c4*/ 	.word	0x00001b10


	//   ....[19]....
        /*00c8*/ 	.word	0x00001b80


	//----- nvinfo : EIATTR_EXIT_INSTR_OFFSETS
	.align		4
.L_662:
        /*00cc*/ 	.byte	0x04, 0x1c
        /*00ce*/ 	.short	(.L_664 - .L_663)


	//   ....[0]....
.L_663:
        /*00d0*/ 	.word	0x00000220


	//   ....[1]....
        /*00d4*/ 	.word	0x000015d0


	//----- nvinfo : EIATTR_MAX_THREADS
	.align		4
.L_664:
        /*00d8*/ 	.byte	0x04, 0x05
        /*00da*/ 	.short	(.L_666 - .L_665)
.L_665:
        /*00dc*/ 	.word	0x00000080
        /*00e0*/ 	.word	0x00000001
        /*00e4*/ 	.word	0x00000001


	//----- nvinfo : EIATTR_CRS_STACK_SIZE
	.align		4
.L_666:
        /*00e8*/ 	.byte	0x04, 0x1e
        /*00ea*/ 	.short	(.L_668 - .L_667)
.L_667:
        /*00ec*/ 	.word	0x00000000


	//----- nvinfo : EIATTR_CBANK_PARAM_SIZE
	.align		4
.L_668:
        /*00f0*/ 	.byte	0x03, 0x19
        /*00f2*/ 	.short	0x00e8


	//----- nvinfo : EIATTR_PARAM_CBANK
	.align		4
        /*00f4*/ 	.byte	0x04, 0x0a
        /*00f6*/ 	.short	(.L_670 - .L_669)
	.align		4
.L_669:
        /*00f8*/ 	.word	index@(.nv.constant0._ZN10layer_norm31ln_parallel_residual_fwd_kernelINS_13Kernel_traitsI6__halfS2_S2_S2_fjLj256ELj1ELj4ELj1ELj16ENS_18Kernel_traits_baseILj256ES2_S2_S2_S2_fjLj128EEEEELb0ELb0ELb1EEEvNS_9FwdParamsE)
        /*00fc*/ 	.short	0x0210
        /*00fe*/ 	.short	0x00e8


	//----- nvinfo : EIATTR_SW_WAR
	.align		4
.L_670:
        /*0100*/ 	.byte	0x04, 0x36
        /*0102*/ 	.short	(.L_672 - .L_671)
.L_671:
        /*0104*/ 	.word	0x00000008
.L_672:


//--------------------- .nv.info._ZN10layer_norm31ln_parallel_residual_fwd_kernelINS_13Kernel_traitsI6__halfS2_S2_S2_fjLj256ELj1ELj4ELj1ELj16ENS_18Kernel_traits_baseILj256ES2_S2_S2_S2_fjLj128EEEEELb0ELb1ELb0EEEvNS_9FwdParamsE --------------------------
	.section	.nv.info._ZN10layer_norm31ln_parallel_residual_fwd_kernelINS_13Kernel_traitsI6__halfS2_S2_S2_fjLj256ELj1ELj4ELj1ELj16ENS_18Kernel_traits_baseILj256ES2_S2_S2_S2_fjLj128EEEEELb0ELb1ELb0EEEvNS_9FwdParamsE,"",@"SHT_CUDA_INFO"
	.sectionflags	@""
	.align	4


	//----- nvinfo : EIATTR_CUDA_API_VERSION
	.align		4
        /*0000*/ 	.byte	0x04, 0x37
        /*0002*/ 	.short	(.L_674 - .L_673)
.L_673:
        /*0004*/ 	.word	0x00000082


	//----- nvinfo : EIATTR_KPARAM_INFO
	.align		4
.L_674:
        /*0008*/ 	.byte	0x04, 0x17
        /*000a*/ 	.short	(.L_676 - .L_675)
.L_675:
        /*000c*/ 	.word	0x00000000
        /*0010*/ 	.short	0x0000
        /*0012*/ 	.short	0x0000
        /*0014*/ 	.byte	0x00, 0xf0, 0xa1, 0x03


	//----- nvinfo : EIATTR_SPARSE_MMA_MASK
	.align		4
.L_676:
        /*0018*/ 	.byte	0x03, 0x50
        /*001a*/ 	.short	0x0000


	//----- nvinfo : EIATTR_MAXREG_COUNT
	.align		4
        /*001c*/ 	.byte	0x03, 0x1b
        /*001e*/ 	.short	0x00ff


	//----- nvinfo : EIATTR_MERCURY_ISA_VERSION
	.align		4
        /*0020*/ 	.byte	0x03, 0x5f
        /*0022*/ 	.short	0x0101


	//----- nvinfo : EIATTR_COOP_GROUP_MASK_REGIDS
	.align		4
        /*0024*/ 	.byte	0x04, 0x29
        /*0026*/ 	.short	(.L_678 - .L_677)


	//   ....[0]....
.L_677:
        /*0028*/ 	.word	0xffffffff


	//   ....[1]....
        /*002c*/ 	.word	0xffffffff


	//   ....[2]....
        /*0030*/ 	.word	0xffffffff


	//   ....[3]....
        /*0034*/ 	.word	0xffffffff


	//   ....[4]....
        /*0038*/ 	.word	0xffffffff


	//   ....[5]....
        /*003c*/ 	.word	0xffffffff


	//   ....[6]....
        /*0040*/ 	.word	0xffffffff


	//   ....[7]....
        /*0044*/ 	.word	0xffffffff


	//   ....[8]....
        /*0048*/ 	.word	0xffffffff


	//   ....[9]....
        /*004c*/ 	.word	0xffffffff


	//   ....[10]....
        /*0050*/ 	.word	0x05000019


	//   ....[11]....
        /*0054*/ 	.word	0x05000019


	//   ....[12]....
        /*0058*/ 	.word	0x05000019


	//   ....[13]....
        /*005c*/ 	.word	0x05000019


	//   ....[14]....
        /*0060*/ 	.word	0x05000019


	//   ....[15]....
        /*0064*/ 	.word	0x05000019


	//   ....[16]....
        /*0068*/ 	.word	0x05000019


	//   ....[17]....
        /*006c*/ 	.word	0x05000019


	//   ....[18]....
        /*0070*/ 	.word	0x05000019


	//   ....[19]....
        /*0074*/ 	.word	0x05000019


	//----- nvinfo : EIATTR_COOP_GROUP_INSTR_OFFSETS
	.align		4
.L_678:
        /*0078*/ 	.byte	0x04, 0x28
        /*007a*/ 	.short	(.L_680 - .L_679)


	//   ....[0]....
.L_679:
        /*007c*/ 	.word	0x00000ec0


	//   ....[1]....
        /*0080*/ 	.word	0x00000ee0


	//   ....[2]....
        /*0084*/ 	.word	0x00000f00


	//   ....[3]....
        /*0088*/ 	.word	0x00000f30


	//   ....[4]....
        /*008c*/ 	.word	0x00000f50


	//   ....[5]....
        /*0090*/ 	.word	0x00001090


	//   ....[6]....
        /*0094*/ 	.word	0x000010b0


	//   ....[7]....
        /*0098*/ 	.word	0x000010d0


	//   ....[8]....
        /*009c*/ 	.word	0x000010f0


	//   ....[9]....
        /*00a0*/ 	.word	0x00001110


	//   ....[10]....
        /*00a4*/ 	.word	0x000014c0


	//   ....[11]....
        /*00a8*/ 	.word	0x00001560


	//   ....[12]....
        /*00ac*/ 	.word	0x000015d0


	//   ....[13]....
        /*00b0*/ 	.word	0x00001650


	//   ....[14]....
        /*00b4*/ 	.word	0x000016c0


	//   ....[15]....
        /*00b8*/ 	.word	0x00001850


	//   ....[16]....
        /*00bc*/ 	.word	0x000018c0


	//   ....[17]....
        /*00c0*/ 	.word	0x00001930


	//   ....[18]....
        /*00c4*/ 	.word	0x000019a0


	//   ....[19]....
        /*00c8*/ 	.word	0x00001a10


	//----- nvinfo : EIATTR_EXIT_INSTR_OFFSETS
	.align		4
.L_680:
        /*00cc*/ 	.byte	0x04, 0x1c
        /*00ce*/ 	.short	(.L_682 - .L_681)


	//   ....[0]....
.L_681:
        /*00d0*/ 	.word	0x000001d0


	//   ....[1]....
        /*00d4*/ 	.word	0x00001450


	//----- nvinfo : EIATTR_MAX_THREADS
	.align		4
.L_682:
        /*00d8*/ 	.byte	0x04, 0x05
        /*00da*/ 	.short	(.L_684 - .L_683)
.L_683:
        /*00dc*/ 	.word	0x00000080
        /*00e0*/ 	.word	0x00000001
        /*00e4*/ 	.word	0x00000001


	//----- nvinfo : EIATTR_CRS_STACK_SIZE
	.align		4
.L_684:
        /*00e8*/ 	.byte	0x04, 0x1e
        /*00ea*/ 	.short	(.L_686 - .L_685)
.L_685:
        /*00ec*/ 	.word	0x00000000


	//----- nvinfo : EIATTR_CBANK_PARAM_SIZE
	.align		4
.L_686:
        /*00f0*/ 	.byte	0x03, 0x19
        /*00f2*/ 	.short	0x00e8


	//----- nvinfo : EIATTR_PARAM_CBANK
	.align		4
        /*00f4*/ 	.byte	0x04, 0x0a
        /*00f6*/ 	.short	(.L_688 - .L_687)
	.align		4
.L_687:
        /*00f8*/ 	.word	index@(.nv.constant0._ZN10layer_norm31ln_parallel_residual_fwd_kernelINS_13Kernel_traitsI6__halfS2_S2_S2_fjLj256ELj1ELj4ELj1ELj16ENS_18Kernel_traits_baseILj256ES2_S2_S2_S2_fjLj128EEEEELb0ELb1ELb0EEEvNS_9FwdParamsE)
        /*00fc*/ 	.short	0x0210
        /*00fe*/ 	.short	0x00e8


	//----- nvinfo : EIATTR_SW_WAR
	.align		4
.L_688:
        /*0100*/ 	.byte	0x04, 0x36
        /*0102*/ 	.short	(.L_690 - .L_689)
.L_689:
        /*0104*/ 	.word	0x00000008
.L_690:


//--------------------- .nv.info._ZN10layer_norm31ln_parallel_residual_fwd_kernelINS_13Kernel_traitsI6__halfS2_S2_S2_fjLj256ELj1ELj4ELj1ELj16ENS_18Kernel_traits_baseILj256ES2_S2_S2_S2_fjLj128EEEEELb0ELb1ELb1EEEvNS_9FwdParamsE --------------------------
	.section	.nv.info._ZN10layer_norm31ln_parallel_residual_fwd_kernelINS_13Kernel_traitsI6__halfS2_S2_S2_fjLj256ELj1ELj4ELj1ELj16ENS_18Kernel_traits_baseILj256ES2_S2_S2_S2_fjLj128EEEEELb0ELb1ELb1EEEvNS_9FwdParamsE,"",@"SHT_CUDA_INFO"
	.sectionflags	@""
	.align	4


	//----- nvinfo : EIATTR_CUDA_API_VERSION
	.align		4
        /*0000*/ 	.byte	0x04, 0x37
        /*0002*/ 	.short	(.L_692 - .L_691)
.L_691:
        /*0004*/ 	.word	0x00000082


	//----- nvinfo : EIATTR_KPARAM_INFO
	.align		4
.L_692:
        /*0008*/ 	.byte	0x04, 0x17
        /*000a*/ 	.short	(.L_694 - .L_693)
.L_693:
        /*000c*/ 	.word	0x00000000
        /*0010*/ 	.short	0x0000
        /*0012*/ 	.short	0x0000
        /*0014*/ 	.byte	0x00, 0xf0, 0xa1, 0x03


	//----- nvinfo : EIATTR_SPARSE_MMA_MASK
	.align		4
.L_694:
        /*0018*/ 	.byte	0x03, 0x50
        /*001a*/ 	.short	0x0000


	//----- nvinfo : EIATTR_MAXREG_COUNT
	.align		4
        /*001c*/ 	.byte	0x03, 0x1b
        /*001e*/ 	.short	0x00ff


	//----- nvinfo : EIATTR_MERCURY_ISA_VERSION
	.align		4
        /*0020*/ 	.byte	0x03, 0x5f
        /*0022*/ 	.short	0x0101


	//----- nvinfo : EIATTR_COOP_GROUP_MASK_REGIDS
	.align		4
        /*0024*/ 	.byte	0x04, 0x29
        /*0026*/ 	.short	(.L_696 - .L_695)


	//   ....[0]....
.L_695:
        /*0028*/ 	.word	0xffffffff


	//   ....[1]....
        /*002c*/ 	.word	0xffffffff


	//   ....[2]....
        /*0030*/ 	.word	0xffffffff


	//   ....[3]....
        /*0034*/ 	.word	0xffffffff


	//   ....[4]....
        /*0038*/ 	.word	0xffffffff


	//   ....[5]....
        /*003c*/ 	.word	0xffffffff


	//   ....[6]....
        /*0040*/ 	.word	0xffffffff


	//   ....[7]....
        /*0044*/ 	.word	0xffffffff


	//   ....[8]....
        /*0048*/ 	.word	0xffffffff


	//   ....[9]....
        /*004c*/ 	.word	0xffffffff


	//   ....[10]....
        /*0050*/ 	.word	0x0500001b


	//   ....[11]....
        /*0054*/ 	.word	0x0500001b


	//   ....[12]....
        /*0058*/ 	.word	0x0500001b


	//   ....[13]....
        /*005c*/ 	.word	0x0500001b


	//   ....[14]....
        /*0060*/ 	.word	0x0500001b


	//   ....[15]....
        /*0064*/ 	.word	0x0500001b


	//   ....[16]....
        /*0068*/ 	.word	0x0500001b


	//   ....[17]....
        /*006c*/ 	.word	0x0500001b


	//   ....[18]....
        /*0070*/ 	.word	0x0500001b


	//   ....[19]....
        /*0074*/ 	.word	0x0500001b


	//----- nvinfo : EIATTR_COOP_GROUP_INSTR_OFFSETS
	.align		4
.L_696:
        /*0078*/ 	.byte	0x04, 0x28
        /*007a*/ 	.short	(.L_698 - .L_697)


	//   ....[0]....
.L_697:
        /*007c*/ 	.word	0x00000d50


	//   ....[1]....
        /*0080*/ 	.word	0x00000d80


	//   ....[2]....
        /*0084*/ 	.word	0x00000da0


	//   ....[3]....
        /*0088*/ 	.word	0x00000dc0


	//   ....[4]....
        /*008c*/ 	.word	0x00000de0


	//   ....[5]....
        /*0090*/ 	.word	0x00000f10


	//   ....[6]....
        /*0094*/ 	.word	0x00000f30


	//   ....[7]....
        /*0098*/ 	.word	0x00000f50


	//   ....[8]....
        /*009c*/ 	.word	0x00000f70


	//   ....[9]....
        /*00a0*/ 	.word	0x00000f90


	//   ....[10]....
        /*00a4*/ 	.word	0x00001310


	//   ....[11]....
        /*00a8*/ 	.word	0x000013c0


	//   ....[12]....
        /*00ac*/ 	.word	0x00001430


	//   ....[13]....
        /*00b0*/ 	.word	0x000014a0


	//   ....[14]....
        /*00b4*/ 	.word	0x00001510


	//   ....[15]....
        /*00b8*/ 	.word	0x000016a0


	//   ....[16]....
        /*00bc*/ 	.word	0x00001710


	//   ....[17]....
        /*00c0*/ 	.word	0x00001780


	//   ....[18]....
        /*00c4*/ 	.word	0x000017f0


	//   ....[19]....
        /*00c8*/ 	.word	0x00001860


	//----- nvinfo : EIATTR_EXIT_INSTR_OFFSETS
	.align		4
.L_698:
        /*00cc*/ 	.byte	0x04, 0x1c
        /*00ce*/ 	.short	(.L_700 - .L_699)


	//   ....[0]....
.L_699:
        /*00d0*/ 	.word	0x00000180


	//   ....[1]....
        /*00d4*/ 	.word	0x000012a0


	//----- nvinfo : EIATTR_MAX_THREADS
	.align		4
.L_700:
        /*00d8*/ 	.byte	0x04, 0x05
        /*00da*/ 	.short	(.L_702 - .L_701)
.L_701:
        /*00dc*/ 	.word	0x00000080
        /*00e0*/ 	.word	0x00000001
        /*00e4*/ 	.word	0x00000001


	//----- nvinfo : EIATTR_CRS_STACK_SIZE
	.align		4
.L_702:
        /*00e8*/ 	.byte	0x04, 0x1e
        /*00ea*/ 	.short	(.L_704 - .L_703)
.L_703:
        /*00ec*/ 	.word	0x00000000


	//----- nvinfo : EIATTR_CBANK_PARAM_SIZE
	.align		4
.L_704:
        /*00f0*/ 	.byte	0x03, 0x19
        /*00f2*/ 	.short	0x00e8


	//----- nvinfo : EIATTR_PARAM_CBANK
	.align		4
        /*00f4*/ 	.byte	0x04, 0x0a
        /*00f6*/ 	.short	(.L_706 - .L_705)
	.align		4
.L_705:
        /*00f8*/ 	.word	index@(.nv.constant0._ZN10layer_norm31ln_parallel_residual_fwd_kernelINS_13Kernel_traitsI6__halfS2_S2_S2_fjLj256ELj1ELj4ELj1ELj16ENS_18Kernel_traits_baseILj256ES2_S2_S2_S2_fjLj128EEEEELb0ELb1ELb1EEEvNS_9FwdParamsE)
        /*00fc*/ 	.short	0x0210
        /*00fe*/ 	.short	0x00e8


	//----- nvinfo : EIATTR_SW_WAR
	.align		4
.L_706:
        /*0100*/ 	.byte	0x04, 0x36
        /*0102*/ 	.short	(.L_708 - .L_707)
.L_707:
        /*0104*/ 	.word	0x00000008
.L_708:


//--------------------- .nv.info._ZN10layer_norm31ln_parallel_residual_fwd_kernelINS_13Kernel_traitsI6__halfS2_S2_S2_fjLj256ELj1ELj4ELj1ELj16ENS_18Kernel_traits_baseILj256ES2_S2_S2_S2_fjLj128EEEEELb1ELb0ELb0EEEvNS_9FwdParamsE --------------------------
	.section	.nv.info._ZN10layer_norm31ln_parallel_residual_fwd_kernelINS_13Kernel_traitsI6__halfS2_S2_S2_fjLj256ELj1ELj4ELj1ELj16ENS_18Kernel_traits_baseILj256ES2_S2_S2_S2_fjLj128EEEEELb1ELb0ELb0EEEvNS_9FwdParamsE,"",@"SHT_CUDA_INFO"
	.sectionflags	@""
	.align	4


	//----- nvinfo : EIATTR_CUDA_API_VERSION
	.align		4
        /*0000*/ 	.byte	0x04, 0x37
        /*0002*/ 	.short	(.L_710 - .L_709)
.L_709:
        /*0004*/ 	.word	0x00000082


	//----- nvinfo : EIATTR_KPARAM_INFO
	.align		4
.L_710:
        /*0008*/ 	.byte	0x04, 0x17
        /*000a*/ 	.short	(.L_712 - .L_711)
.L_711:
        /*000c*/ 	.word	0x00000000
        /*0010*/ 	.short	0x0000
        /*0012*/ 	.short	0x0000
        /*0014*/ 	.byte	0x00, 0xf0, 0xa1, 0x03


	//----- nvinfo : EIATTR_SPARSE_MMA_MASK
	.align		4
.L_712:
        /*0018*/ 	.byte	0x03, 0x50
        /*001a*/ 	.short	0x0000


	//----- nvinfo : EIATTR_MAXREG_COUNT
	.align		4
        /*001c*/ 	.byte	0x03, 0x1b
        /*001e*/ 	.short	0x00ff


	//----- nvinfo : EIATTR_MERCURY_ISA_VERSION
	.align		4
        /*0020*/ 	.byte	0x03, 0x5f
        /*0022*/ 	.short	0x0101


	//----- nvinfo : EIATTR_COOP_GROUP_MASK_REGIDS
	.align		4
        /*0024*/ 	.byte	0x04, 0x29
        /*0026*/ 	.short	(.L_714 - .L_713)


	//   ....[0]....
.L_713:
        /*0028*/ 	.word	0xffffffff


	//   ....[1]....
        /*002c*/ 	.word	0xffffffff


	//   ....[2]....
        /*0030*/ 	.word	0xffffffff


	//   ....[3]....
        /*0034*/ 	.word	0xffffffff


	//   ....[4]....
        /*0038*/ 	.word	0xffffffff


	//   ....[5]....
        /*003c*/ 	.word	0xffffffff


	//   ....[6]....
        /*0040*/ 	.word	0xffffffff


	//   ....[7]....
        /*0044*/ 	.word	0xffffffff


	//   ....[8]....
        /*0048*/ 	.word	0xffffffff


	//   ....[9]....
        /*004c*/ 	.word	0xffffffff


	//   ....[10]....
        /*0050*/ 	.word	0x05000049


	//   ....[11]....
        /*0054*/ 	.word	0x05000049


	//   ....[12]....
        /*0058*/ 	.word	0x05000049


	//   ....[13]....
        /*005c*/ 	.word	0x05000049


	//   ....[14]....
        /*0060*/ 	.word	0x05000049


	//   ....[15]....
        /*0064*/ 	.word	0x05000049


	//   ....[16]....
        /*0068*/ 	.word	0x05000049


	//   ....[17]....
        /*006c*/ 	.word	0x05000049


	//   ....[18]....
        /*0070*/ 	.word	0x05000049


	//   ....[19]....
        /*0074*/ 	.word	0x05000049


	//----- nvinfo : EIATTR_COOP_GROUP_INSTR_OFFSETS
	.align		4
.L_714:
        /*0078*/ 	.byte	0x04, 0x28
        /*007a*/ 	.short	(.L_716 - .L_715)


	//   ....[0]....
.L_715:
        /*007c*/ 	.word	0x00006870


	//   ....[1]....
        /*0080*/ 	.word	0x000068a0


	//   ....[2]....
        /*0084*/ 	.word	0x000068c0


	//   ....[3]....
        /*0088*/ 	.word	0x000068e0


	//   ....[4]....
        /*008c*/ 	.word	0x00006900


	//   ....[5]....
        /*0090*/ 	.word	0x00006a40


	//   ....[6]....
        /*0094*/ 	.word	0x00006a60


	//   ....[7]....
        /*0098*/ 	.word	0x00006a80


	//   ....[8]....
        /*009c*/ 	.word	0x00006aa0


	//   ....[9]....
        /*00a0*/ 	.word	0x00006ac0


	//   ....[10]....
        /*00a4*/ 	.word	0x00006f90


	//   ....[11]....
        /*00a8*/ 	.word	0x00007040


	//   ....[12]....
        /*00ac*/ 	.word	0x000070b0


	//   ....[13]....
        /*00b0*/ 	.word	0x00007120


	//   ....[14]....
        /*00b4*/ 	.word	0x00007190


	//   ....[15]....
        /*00b8*/ 	.word	0x00007320


	//   ....[16]....
        /*00bc*/ 	.word	0x00007390


	//   ....[17]....
        /*00c0*/ 	.word	0x00007400


	//   ....[18]....
        /*00c4*/ 	.word	0x00007470


	//   ....[19]....
        /*00c8*/ 	.word	0x000074e0


	//----- nvinfo : EIATTR_EXIT_INSTR_OFFSETS
	.align		4
.L_716:
        /*00cc*/ 	.byte	0x04, 0x1c
        /*00ce*/ 	.short	(.L_718 - .L_717)


	//   ....[0]....
.L_717:
        /*00d0*/ 	.word	0x000004d0


	//   ....[1]....
        /*00d4*/ 	.word	0x00006f20


	//----- nvinfo : EIATTR_MAX_THREADS
	.align		4
.L_718:
        /*00d8*/ 	.byte	0x04, 0x05
        /*00da*/ 	.short	(.L_720 - .L_719)
.L_719:
        /*00dc*/ 	.word	0x00000080
        /*00e0*/ 	.word	0x00000001
        /*00e4*/ 	.word	0x00000001


	//----- nvinfo : EIATTR_CRS_STACK_SIZE
	.align		4
.L_720:
        /*00e8*/ 	.byte	0x04, 0x1e
        /*00ea*/ 	.short	(.L_722 - .L_721)
.L_721:
        /*00ec*/ 	.word	0x00000000


	//----- nvinfo : EIATTR_CBANK_PARAM_SIZE
	.align		4
.L_722:
        /*00f0*/ 	.byte	0x03, 0x19
        /*00f2*/ 	.short	0x00e8


	//----- nvinfo : EIATTR_PARAM_CBANK
	.align		4
        /*00f4*/ 	.byte	0x04, 0x0a
        /*00f6*/ 	.short	(.L_724 - .L_723)
	.align		4
.L_723:
        /*00f8*/ 	.word	index@(.nv.constant0._ZN10layer_norm31ln_parallel_residual_fwd_kernelINS_13Kernel_traitsI6__halfS2_S2_S2_fjLj256ELj1ELj4ELj1ELj16ENS_18Kernel_traits_baseILj256ES2_S2_S2_S2_fjLj128EEEEELb1ELb0ELb0EEEvNS_9FwdParamsE)
        /*00fc*/ 	.short	0x0210
        /*00fe*/ 	.short	0x00e8


	//----- nvinfo : EIATTR_SW_WAR
	.align		4
.L_724:
        /*0100*/ 	.byte	0x04, 0x36
        /*0102*/ 	.short	(.L_726 - .L_725)
.L_725:
        /*0104*/ 	.word	0x00000008
.L_726:


//--------------------- .nv.info._ZN10layer_norm31ln_parallel_residual_fwd_kernelINS_13Kernel_traitsI6__halfS2_S2_S2_fjLj256ELj1ELj4ELj1ELj16ENS_18Kernel_traits_baseILj256ES2_S2_S2_S2_fjLj128EEEEELb1ELb0ELb1EEEvNS_9FwdParamsE --------------------------
	.section	.nv.info._ZN10layer_norm31ln_parallel_residual_fwd_kernelINS_13Kernel_traitsI6__halfS2_S2_S2_fjLj256ELj1ELj4ELj1ELj16ENS_18Kernel_traits_baseILj256ES2_S2_S2_S2_fjLj128EEEEELb1ELb0ELb1EEEvNS_9FwdParamsE,"",@"SHT_CUDA_INFO"
	.sectionflags	@""
	.align	4


	//----- nvinfo : EIATTR_CUDA_API_VERSION
	.align		4
        /*0000*/ 	.byte	0x04, 0x37
        /*0002*/ 	.short	(.L_728 - .L_727)
.L_727:
        /*0004*/ 	.word	0x00000082


	//----- nvinfo : EIATTR_KPARAM_INFO
	.align		4
.L_728:
        /*0008*/ 	.byte	0x04, 0x17
        /*000a*/ 	.short	(.L_730 - .L_729)
.L_729:
        /*000c*/ 	.word	0x00000000
        /*0010*/ 	.short	0x0000
        /*0012*/ 	.short	0x0000
        /*0014*/ 	.byte	0x00, 0xf0, 0xa1, 0x03


	//----- nvinfo : EIATTR_SPARSE_MMA_MASK
	.align		4
.L_730:
        /*0018*/ 	.byte	0x03, 0x50
        /*001a*/ 	.short	0x0000


	//----- nvinfo : EIATTR_MAXREG_COUNT
	.align		4
        /*001c*/ 	.byte	0x03, 0x1b
        /*001e*/ 	.short	0x00ff


	//----- nvinfo : EIATTR_MERCURY_ISA_VERSION
	.align		4
        /*0020*/ 	.byte	0x03, 0x5f
        /*0022*/ 	.short	0x0101


	//----- nvinfo : EIATTR_COOP_GROUP_MASK_REGIDS
	.align		4
        /*0024*/ 	.byte	0x04, 0x29
        /*0026*/ 	.short	(.L_732 - .L_731)


	//   ....[0]....
.L_731:
        /*0028*/ 	.word	0xffffffff


	//   ....[1]....
        /*002c*/ 	.word	0xffffffff


	//   ....[2]....
        /*0030*/ 	.word	0xffffffff


	//   ....[3]....
        /*0034*/ 	.word	0xffffffff


	//   ....[4]....
        /*0038*/ 	.word	0xffffffff


	//   ....[5]....
        /*003c*/ 	.word	0xffffffff


	//   ....[6]....
        /*0040*/ 	.word	0xffffffff


	//   ....[7]....
        /*0044*/ 	.word	0xffffffff


	//   ....[8]....
        /*0048*/ 	.word	0xffffffff


	//   ....[9]....
        /*004c*/ 	.word	0xffffffff


	//   ....[10]....
        /*0050*/ 	.word	0x05000036


	//   ....[11]....
        /*0054*/ 	.word	0x05000036


	//   ....[12]....
        /*0058*/ 	.word	0x05000036


	//   ....[13]....
        /*005c*/ 	.word	0x05000036


	//   ....[14]....
        /*0060*/ 	.word	0x05000036


	//   ....[15]....
        /*0064*/ 	.word	0x05000036


	//   ....[16]....
        /*0068*/ 	.word	0x05000036


	//   ....[17]....
        /*006c*/ 	.word	0x05000036


	//   ....[18]....
        /*0070*/ 	.word	0x05000036


	//   ....[19]....
        /*0074*/ 	.word	0x05000036


	//----- nvinfo : EIATTR_COOP_GROUP_INSTR_OFFSETS
	.align		4
.L_732:
        /*0078*/ 	.byte	0x04, 0x28
        /*007a*/ 	.short	(.L_734 - .L_733)


	//   ....[0]....
.L_733:
        /*007c*/ 	.word	0x000066c0


	//   ....[1]....
        /*0080*/ 	.word	0x000066f0


	//   ....[2]....
        /*0084*/ 	.word	0x00006710


	//   ....[3]....
        /*0088*/ 	.word	0x00006730


	//   ....[4]....
        /*008c*/ 	.word	0x00006750


	//   ....[5]....
        /*0090*/ 	.word	0x00006880


	//   ....[6]....
        /*0094*/ 	.word	0x000068a0


	//   ....[7]....
        /*0098*/ 	.word	0x000068c0


	//   ....[8]....
        /*009c*/ 	.word	0x000068e0


	//   ....[9]....
        /*00a0*/ 	.word	0x00006900


	//   ....[10]....
        /*00a4*/ 	.word	0x00006da0


	//   ....[11]....
        /*00a8*/ 	.word	0x00006e50


	//   ....[12]....
        /*00ac*/ 	.word	0x00006ec0


	//   ....[13]....
        /*00b0*/ 	.word	0x00006f30


	//   ....[14]....
        /*00b4*/ 	.word	0x00006fa0


	//   ....[15]....
        /*00b8*/ 	.word	0x00007120


	//   ....[16]....
        /*00bc*/ 	.word	0x00007190


	//   ....[17]....
        /*00c0*/ 	.word	0x00007200


	//   ....[18]....
        /*00c4*/ 	.word	0x00007270


	//   ....[19]....
        /*00c8*/ 	.word	0x000072e0


	//----- nvinfo : EIATTR_EXIT_INSTR_OFFSETS
	.align		4
.L_734:
        /*00cc*/ 	.byte	0x04, 0x1c
        /*00ce*/ 	.short	(.L_736 - .L_735)


	//   ....[0]....
.L_735:
        /*00d0*/ 	.word	0x000002b0


	//   ....[1]....
        /*00d4*/ 	.word	0x00006d30


	//----- nvinfo : EIATTR_MAX_THREADS
	.align		4
.L_736:
        /*00d8*/ 	.byte	0x04, 0x05
        /*00da*/ 	.short	(.L_738 - .L_737)
.L_737:
        /*00dc*/ 	.word	0x00000080
        /*00e0*/ 	.word	0x00000001
        /*00e4*/ 	.word	0x00000001


	//----- nvinfo : EIATTR_CRS_STACK_SIZE
	.align		4
.L_738:
        /*00e8*/ 	.byte	0x04, 0x1e
        /*00ea*/ 	.short	(.L_740 - .L_739)
.L_739:
        /*00ec*/ 	.word	0x00000000


	//----- nvinfo : EIATTR_CBANK_PARAM_SIZE
	.align		4
.L_740:
        /*00f0*/ 	.byte	0x03, 0x19
        /*00f2*/ 	.short	0x00e8


	//----- nvinfo : EIATTR_PARAM_CBANK
	.align		4
        /*00f4*/ 	.byte	0x04, 0x0a
        /*00f6*/ 	.short	(.L_742 - .L_741)
	.align		4
.L_741:
        /*00f8*/ 	.word	index@(.nv.constant0._ZN10layer_norm31ln_parallel_residual_fwd_kernelINS_13Kernel_traitsI6__halfS2_S2_S2_fjLj256ELj1ELj4ELj1ELj16ENS_18Kernel_traits_baseILj256ES2_S2_S2_S2_fjLj128EEEEELb1ELb0ELb1EEEvNS_9FwdParamsE)
        /*00fc*/ 	.short	0x0210
        /*00fe*/ 	.short	0x00e8


	//----- nvinfo : EIATTR_SW_WAR
	.align		4
.L_742:
        /*0100*/ 	.byte	0x04, 0x36
        /*0102*/ 	.short	(.L_744 - .L_743)
.L_743:
        /*0104*/ 	.word	0x00000008
.L_744:


//--------------------- .nv.info._ZN10layer_norm31ln_parallel_residual_fwd_kernelINS_13Kernel_traitsI6__halfS2_S2_S2_fjLj256ELj1ELj4ELj1ELj16ENS_18Kernel_traits_baseILj256ES2_S2_S2_S2_fjLj128EEEEELb1ELb1ELb0EEEvNS_9FwdParamsE --------------------------
	.section	.nv.info._ZN10layer_norm31ln_parallel_residual_fwd_kernelINS_13Kernel_traitsI6__halfS2_S2_S2_fjLj256ELj1ELj4ELj1ELj16ENS_18Kernel_traits_baseILj256ES2_S2_S2_S2_fjLj128EEEEELb1ELb1ELb0EEEvNS_9FwdParamsE,"",@"SHT_CUDA_INFO"
	.sectionflags	@""
	.align	4


	//----- nvinfo : EIATTR_CUDA_API_VERSION
	.align		4
        /*0000*/ 	.byte	0x04, 0x37
        /*0002*/ 	.short	(.L_746 - .L_745)
.L_745:
        /*0004*/ 	.word	0x00000082


	//----- nvinfo : EIATTR_KPARAM_INFO
	.align		4
.L_746:
        /*0008*/ 	.byte	0x04, 0x17
        /*000a*/ 	.short	(.L_748 - .L_747)
.L_747:
        /*000c*/ 	.word	0x00000000
        /*0010*/ 	.short	0x0000
        /*0012*/ 	.short	0x0000
        /*0014*/ 	.byte	0x00, 0xf0, 0xa1, 0x03


	//----- nvinfo : EIATTR_SPARSE_MMA_MASK
	.align		4
.L_748:
        /*0018*/ 	.byte	0x03, 0x50
        /*001a*/ 	.short	0x0000


	//----- nvinfo : EIATTR_MAXREG_COUNT
	.align		4
        /*001c*/ 	.byte	0x03, 0x1b
        /*001e*/ 	.short	0x00ff


	//----- nvinfo : EIATTR_MERCURY_ISA_VERSION
	.align		4
        /*0020*/ 	.byte	0x03, 0x5f
        /*0022*/ 	.short	0x0101


	//----- nvinfo : EIATTR_COOP_GROUP_MASK_REGIDS
	.align		4
        /*0024*/ 	.byte	0x04, 0x29
        /*0026*/ 	.short	(.L_750 - .L_749)


	//   ....[0]....
.L_749:
        /*0028*/ 	.word	0xffffffff


	//   ....[1]....
        /*002c*/ 	.word	0xffffffff


	//   ....[2]....
        /*0030*/ 	.word	0xffffffff


	//   ....[3]....
        /*0034*/ 	.word	0xffffffff


	//   ....[4]....
        /*0038*/ 	.word	0xffffffff


	//   ....[5]....
        /*003c*/ 	.word	0xffffffff


	//   ....[6]....
        /*0040*/ 	.word	0xffffffff


	//   ....[7]....
        /*0044*/ 	.word	0xffffffff


	//   ....[8]....
        /*0048*/ 	.word	0xffffffff


	//   ....[9]....
        /*004c*/ 	.word	0xffffffff


	//   ....[10]....
        /*0050*/ 	.word	0x0500003e


	//   ....[11]....
        /*0054*/ 	.word	0x0500003e


	//   ....[12]....
        /*0058*/ 	.word	0x0500003e


	//   ....[13]....
        /*005c*/ 	.word	0x0500003e


	//   ....[14]....
        /*0060*/ 	.word	0x0500003e


	//   ....[15]....
        /*0064*/ 	.word	0x0500003e


	//   ....[16]....
        /*0068*/ 	.word	0x0500003e


	//   ....[17]....
        /*006c*/ 	.word	0x0500003e


	//   ....[18]....
        /*0070*/ 	.word	0x0500003e


	//   ....[19]....
        /*0074*/ 	.word	0x0500003e


	//----- nvinfo : EIATTR_COOP_GROUP_INSTR_OFFSETS
	.align		4
.L_750:
        /*0078*/ 	.byte	0x04, 0x28
        /*007a*/ 	.short	(.L_752 - .L_751)


	//   ....[0]....
.L_751:
        /*007c*/ 	.word	0x000065b0


	//   ....[1]....
        /*0080*/ 	.word	0x000065d0


	//   ....[2]....
        /*0084*/ 	.word	0x000065f0


	//   ....[3]....
        /*0088*/ 	.word	0x00006610


	//   ....[4]....
        /*008c*/ 	.word	0x00006640


	//   ....[5]....
        /*0090*/ 	.word	0x00006780


	//   ....[6]....
        /*0094*/ 	.word	0x000067a0


	//   ....[7]....
        /*0098*/ 	.word	0x000067c0


	//   ....[8]....
        /*009c*/ 	.word	0x000067e0


	//   ....[9]....
        /*00a0*/ 	.word	0x00006800


	//   ....[10]....
        /*00a4*/ 	.word	0x00006be0


	//   ....[11]....
        /*00a8*/ 	.word	0x00006c80


	//   ....[12]....
        /*00ac*/ 	.word	0x00006cf0


	//   ....[13]....
        /*00b0*/ 	.word	0x00006d60


	//   ....[14]....
        /*00b4*/ 	.word	0x00006de0


	//   ....[15]....
        /*00b8*/ 	.word	0x00006f70


	//   ....[16]....
        /*00bc*/ 	.word	0x00006fe0


	//   ....[17]....
        /*00c0*/ 	.word	0x00007050


	//   ....[18]....
        /*00c4*/ 	.word	0x000070c0


	//   ....[19]....
        /*00c8*/ 	.word	0x00007130


	//----- nvinfo : EIATTR_EXIT_INSTR_OFFSETS
	.align		4
.L_752:
        /*00cc*/ 	.byte	0x04, 0x1c
        /*00ce*/ 	.short	(.L_754 - .L_753)


	//   ....[0]....
.L_753:
        /*00d0*/ 	.word	0x00000400


	//   ....[1]....
        /*00d4*/ 	.word	0x00006b70


	//----- nvinfo : EIATTR_MAX_THREADS
	.align		4
.L_754:
        /*00d8*/ 	.byte	0x04, 0x05
        /*00da*/ 	.short	(.L_756 - .L_755)
.L_755:
        /*00dc*/ 	.word	0x00000080
        /*00e0*/ 	.word	0x00000001
        /*00e4*/ 	.word	0x00000001


	//----- nvinfo : EIATTR_CRS_STACK_SIZE
	.align		4
.L_756:
        /*00e8*/ 	.byte	0x04, 0x1e
        /*00ea*/ 	.short	(.L_758 - .L_757)
.L_757:
        /*00ec*/ 	.word	0x00000000


	//----- nvinfo : EIATTR_CBANK_PARAM_SIZE
	.align		4
.L_758:
        /*00f0*/ 	.byte	0x03, 0x19
        /*00f2*/ 	.short	0x00e8


	//----- nvinfo : EIATTR_PARAM_CBANK
	.align		4
        /*00f4*/ 	.byte	0x04, 0x0a
        /*00f6*/ 	.short	(.L_760 - .L_759)
	.align		4
.L_759:
        /*00f8*/ 	.word	index@(.nv.constant0._ZN10layer_norm31ln_parallel_residual_fwd_kernelINS_13Kernel_traitsI6__halfS2_S2_S2_fjLj256ELj1ELj4ELj1ELj16ENS_18Kernel_traits_baseILj256ES2_S2_S2_S2_fjLj128EEEEELb1ELb1ELb0EEEvNS_9FwdParamsE)
        /*00fc*/ 	.short	0x0210
        /*00fe*/ 	.short	0x00e8


	//----- nvinfo : EIATTR_SW_WAR
	.align		4
.L_760:
        /*0100*/ 	.byte	0x04, 0x36
        /*0102*/ 	.short	(.L_762 - .L_761)
.L_761:
        /*0104*/ 	.word	0x00000008
.L_762:


//--------------------- .nv.info._ZN10layer_norm31ln_parallel_residual_fwd_kernelINS_13Kernel_traitsI6__halfS2_S2_S2_fjLj256ELj1ELj4ELj1ELj16ENS_18Kernel_traits_baseILj256ES2_S2_S2_S2_fjLj128EEEEELb1ELb1ELb1EEEvNS_9FwdParamsE --------------------------
	.section	.nv.info._ZN10layer_norm31ln_parallel_residual_fwd_kernelINS_13Kernel_traitsI6__halfS2_S2_S2_fjLj256ELj1ELj4ELj1ELj16ENS_18Kernel_traits_baseILj256ES2_S2_S2_S2_fjLj128EEEEELb1ELb1ELb1EEEvNS_9FwdParamsE,"",@"SHT_CUDA_INFO"
	.sectionflags	@""
	.align	4


	//----- nvinfo : EIATTR_CUDA_API_VERSION
	.align		4
        /*0000*/ 	.byte	0x04, 0x37
        /*0002*/ 	.short	(.L_764 - .L_763)
.L_763:
        /*0004*/ 	.word	0x00000082


	//----- nvinfo : EIATTR_KPARAM_INFO
	.align		4
.L_764:
        /*0008*/ 	.byte	0x04, 0x17
        /*000a*/ 	.short	(.L_766 - .L_765)
.L_765:
        /*000c*/ 	.word	0x00000000
        /*0010*/ 	.short	0x0000
        /*0012*/ 	.short	0x0000
        /*0014*/ 	.byte	0x00, 0xf0, 0xa1, 0x03


	//----- nvinfo : EIATTR_SPARSE_MMA_MASK
	.align		4
.L_766:
        /*0018*/ 	.byte	0x03, 0x50
        /*001a*/ 	.short	0x0000


	//----- nvinfo : EIATTR_MAXREG_COUNT
	.align		4
        /*001c*/ 	.byte	0x03, 0x1b
        /*001e*/ 	.short	0x00ff


	//----- nvinfo : EIATTR_MERCURY_ISA_VERSION
	.align		4
        /*0020*/ 	.byte	0x03, 0x5f
        /*0022*/ 	.short	0x0101


	//----- nvinfo : EIATTR_COOP_GROUP_MASK_REGIDS
	.align		4
        /*0024*/ 	.byte	0x04, 0x29
        /*0026*/ 	.short	(.L_768 - .L_767)


	//   ....[0]....
.L_767:
        /*0028*/ 	.word	0xffffffff


	//   ....[1]....
        /*002c*/ 	.word	0xffffffff


	//   ....[2]....
        /*0030*/ 	.word	0xffffffff


	//   ....[3]....
        /*0034*/ 	.word	0xffffffff


	//   ....[4]....
        /*0038*/ 	.word	0xffffffff


	//   ....[5]....
        /*003c*/ 	.word	0xffffffff


	//   ....[6]....
        /*0040*/ 	.word	0xffffffff


	//   ....[7]....
        /*0044*/ 	.word	0xffffffff


	//   ....[8]....
        /*0048*/ 	.word	0xffffffff


	//   ....[9]....
        /*004c*/ 	.word	0xffffffff


	//   ....[10]....
        /*0050*/ 	.word	0x0500003c


	//   ....[11]....
        /*0054*/ 	.word	0x0500003c


	//   ....[12]....
        /*0058*/ 	.word	0x0500003c


	//   ....[13]....
        /*005c*/ 	.word	0x0500003c


	//   ....[14]....
        /*0060*/ 	.word	0x0500003c


	//   ....[15]....
        /*0064*/ 	.word	0x0500003c


	//   ....[16]....
        /*0068*/ 	.word	0x0500003c


	//   ....[17]....
        /*006c*/ 	.word	0x0500003c


	//   ....[18]....
        /*0070*/ 	.word	0x0500003c


	//   ....[19]....
        /*0074*/ 	.word	0x0500003c


	//----- nvinfo : EIATTR_COOP_GROUP_INSTR_OFFSETS
	.align		4
.L_768:
        /*0078*/ 	.byte	0x04, 0x28
        /*007a*/ 	.short	(.L_770 - .L_769)


	//   ....[0]....
.L_769:
        /*007c*/ 	.word	0x000065c0


	//   ....[1]....
        /*0080*/ 	.word	0x000065e0


	//   ....[2]....
        /*0084*/ 	.word	0x00006600


	//   ....[3]....
        /*0088*/ 	.word	0x00006620


	//   ....[4]....
        /*008c*/ 	.word	0x00006650


	//   ....[5]....
        /*0090*/ 	.word	0x00006780


	//   ....[6]....
        /*0094*/ 	.word	0x000067a0


	//   ....[7]....
        /*0098*/ 	.word	0x000067c0


	//   ....[8]....
        /*009c*/ 	.word	0x000067e0


	//   ....[9]....
        /*00a0*/ 	.word	0x00006800


	//   ....[10]....
        /*00a4*/ 	.word	0x00006bb0


	//   ....[11]....
        /*00a8*/ 	.word	0x00006c50


	//   ....[12]....
        /*00ac*/ 	.word	0x00006cc0


	//   ....[13]....
        /*00b0*/ 	.word	0x00006d30


	//   ....[14]....
        /*00b4*/ 	.word	0x00006db0


	//   ....[15]....
        /*00b8*/ 	.word	0x00006f30


	//   ....[16]....
        /*00bc*/ 	.word	0x00006fa0


	//   ....[17]....
        /*00c0*/ 	.word	0x00007010


	//   ....[18]....
        /*00c4*/ 	.word	0x00007080


	//   ....[19]....
        /*00c8*/ 	.word	0x000070f0


	//----- nvinfo : EIATTR_EXIT_INSTR_OFFSETS
	.align		4
.L_770:
        /*00cc*/ 	.byte	0x04, 0x1c
        /*00ce*/ 	.short	(.L_772 - .L_771)


	//   ....[0]....
.L_771:
        /*00d0*/ 	.word	0x00000210


	//   ....[1]....
        /*00d4*/ 	.word	0x00006b40


	//----- nvinfo : EIATTR_MAX_THREADS
	.align		4
.L_772:
        /*00d8*/ 	.byte	0x04, 0x05
        /*00da*/ 	.short	(.L_774 - .L_773)
.L_773:
        /*00dc*/ 	.word	0x00000080
        /*00e0*/ 	.word	0x00000001
        /*00e4*/ 	.word	0x00000001


	//----- nvinfo : EIATTR_CRS_STACK_SIZE
	.align		4
.L_774:
        /*00e8*/ 	.byte	0x04, 0x1e
        /*00ea*/ 	.short	(.L_776 - .L_775)
.L_775:
        /*00ec*/ 	.word	0x00000000


	//----- nvinfo : EIATTR_CBANK_PARAM_SIZE
	.align		4
.L_776:
        /*00f0*/ 	.byte	0x03, 0x19
        /*00f2*/ 	.short	0x00e8


	//----- nvinfo : EIATTR_PARAM_CBANK
	.align		4
        /*00f4*/ 	.byte	0x04, 0x0a
        /*00f6*/ 	.short	(.L_778 - .L_777)
	.align		4
.L_777:
        /*00f8*/ 	.word	index@(.nv.constant0._ZN10layer_norm31ln_parallel_residual_fwd_kernelINS_13Kernel_traitsI6__halfS2_S2_S2_fjLj256ELj1ELj4ELj1ELj16ENS_18Kernel_traits_baseILj256ES2_S2_S2_S2_fjLj128EEEEELb1ELb1ELb1EEEvNS_9FwdParamsE)
        /*00fc*/ 	.short	0x0210
        /*00fe*/ 	.short	0x00e8


	//----- nvinfo : EIATTR_SW_WAR
	.align		4
.L_778:
        /*0100*/ 	.byte	0x04, 0x36
        /*0102*/ 	.short	(.L_780 - .L_779)
.L_779:
        /*0104*/ 	.word	0x00000008
.L_780:


//--------------------- .nv.info._ZN10layer_norm31ln_parallel_residual_fwd_kernelINS_13Kernel_traitsIf13__nv_bfloat16S2_S2_fjLj256ELj1ELj4ELj1ELj16ENS_18Kernel_traits_baseILj256EfS2_S2_S2_fjLj128EEEEELb0ELb0ELb0EEEvNS_9FwdParamsE --------------------------
	.section	.nv.info._ZN10layer_norm31ln_parallel_residual_fwd_kernelINS_13Kernel_traitsIf13__nv_bfloat16S2_S2_fjLj256ELj1ELj4ELj1ELj16ENS_18Kernel_traits_baseILj256EfS2_S2_S2_fjLj128EEEEELb0ELb0ELb0EEEvNS_9FwdParamsE,"",@"SHT_CUDA_INFO"
	.sectionflags	@""
	.align	4


	//----- nvinfo : EIATTR_CUDA_API_VERSION
	.align		4
        /*0000*/ 	.byte	0x04, 0x37
        /*0002*/ 	.short	(.L_782 - .L_781)
.L_781:
        /*0004*/ 	.word	0x00000082


	//----- nvinfo : EIATTR_KPARAM_INFO
	.align		4
.L_782:
        /*0008*/ 	.byte	0x04, 0x17
        /*000a*/ 	.short	(.L_784 - .L_783)
.L_783:
        /*000c*/ 	.word	0x00000000
        /*0010*/ 	.short	0x0000
        /*0012*/ 	.short	0x0000
        /*0014*/ 	.byte	0x00, 0xf0, 0xa1, 0x03


	//----- nvinfo : EIATTR_SPARSE_MMA_MASK
	.align		4
.L_784:
        /*0018*/ 	.byte	0x03, 0x50
        /*001a*/ 	.short	0x0000


	//----- nvinfo : EIATTR_MAXREG_COUNT
	.align		4
        /*001c*/ 	.byte	0x03, 0x1b
        /*001e*/ 	.short	0x00ff


	//----- nvinfo : EIATTR_ANNOTATIONS
	.align		4
        /*0020*/ 	.byte	0x04, 0x55
        /*0022*/ 	.short	(.L_786 - .L_785)


	//   ....[0]....
.L_785:
        /*0024*/ 	.word	0x00000001
        /*0028*/ 	.byte	0x70, 0x13, 0x00, 0x00, 0x01, 0x00, 0x00, 0x00, 0x20, 0x16, 0x00, 0x00


	//----- nvinfo : EIATTR_MERCURY_ISA_VERSION
	.align		4
.L_786:
        /*0034*/ 	.byte	0x03, 0x5f
        /*0036*/ 	.short	0x0101


	//----- nvinfo : EIATTR_COOP_GROUP_MASK_REGIDS
	.align		4
        /*0038*/ 	.byte	0x04, 0x29
        /*003a*/ 	.short	(.L_788 - .L_787)


	//   ....[0]....
.L_787:
        /*003c*/ 	.word	0xffffffff


	//   ....[1]....
        /*0040*/ 	.word	0xffffffff


	//   ....[2]....
        /*0044*/ 	.word	0xffffffff


	//   ....[3]....
        /*0048*/ 	.word	0xffffffff


	//   ....[4]....
        /*004c*/ 	.word	0xffffffff


	//   ....[5]....
        /*0050*/ 	.word	0xffffffff


	//   ....[6]....
        /*0054*/ 	.word	0xffffffff


	//   ....[7]....
        /*0058*/ 	.word	0xffffffff


	//   ....[8]....
        /*005c*/ 	.word	0xffffffff


	//   ....[9]....
        /*0060*/ 	.word	0xffffffff


	//   ....[10]....
        /*0064*/ 	.word	0x05000031


	//   ....[11]....
        /*0068*/ 	.word	0x05000031


	//   ....[12]....
        /*006c*/ 	.word	0x05000031


	//   ....[13]....
        /*0070*/ 	.word	0x05000031


	//   ....[14]....
        /*0074*/ 	.word	0x05000031


	//   ....[15]....
        /*0078*/ 	.word	0x05000031


	//   ....[16]....
        /*007c*/ 	.word	0x05000031


	//   ....[17]....
        /*0080*/ 	.word	0x05000031


	//   ....[18]....
        /*0084*/ 	.word	0x05000031


	//   ....[19]....
        /*0088*/ 	.word	0x05000031


	//----- nvinfo : EIATTR_COOP_GROUP_INSTR_OFFSETS
	.align		4
.L_788:
        /*008c*/ 	.byte	0x04, 0x28
        /*008e*/ 	.short	(.L_790 - .L_789)


	//   ....[0]....
.L_789:
        /*0090*/ 	.word	0x00001020


	//   ....[1]....
        /*0094*/ 	.word	0x00001040


	//   ....[2]....
        /*0098*/ 	.word	0x00001060


	//   ....[3]....
        /*009c*/ 	.word	0x00001090


	//   ....[4]....
        /*00a0*/ 	.word	0x000010b0


	//   ....[5]....
        /*00a4*/ 	.word	0x000011f0


	//   ....[6]....
        /*00a8*/ 	.word	0x00001210


	//   ....[7]....
        /*00ac*/ 	.word	0x00001230


	//   ....[8]....
        /*00b0*/ 	.word	0x00001250


	//   ....[9]....
        /*00b4*/ 	.word	0x00001270


	//   ....[10]....
        /*00b8*/ 	.word	0x00001730


	//   ....[11]....
        /*00bc*/ 	.word	0x000017d0


	//   ....[12]....
        /*00c0*/ 	.word	0x00001840


	//   ....[13]....
        /*00c4*/ 	.word	0x000018c0


	//   ....[14]....
        /*00c8*/ 	.word	0x00001930


	//   ....[15]....
        /*00cc*/ 	.word	0x00001ad0


	//   ....[16]....
        /*00d0*/ 	.word	0x00001b40


	//   ....[17]....
        /*00d4*/ 	.word	0x00001bb0


	//   ....[18]....
        /*00d8*/ 	.word	0x00001c20


	//   ....[19]....
        /*00dc*/ 	.word	0x00001c90


	//----- nvinfo : EIATTR_EXIT_INSTR_OFFSETS
	.align		4
.L_790:
        /*00e0*/ 	.byte	0x04, 0x1c
        /*00e2*/ 	.short	(.L_792 - .L_791)


	//   ....[0]....
.L_791:
        /*00e4*/ 	.word	0x00000330


	//   ....[1]....
        /*00e8*/ 	.word	0x000016c0


	//----- nvinfo : EIATTR_MAX_THREADS
	.align		4
.L_792:
        /*00ec*/ 	.byte	0x04, 0x05
        /*00ee*/ 	.short	(.L_794 - .L_793)
.L_793:
        /*00f0*/ 	.word	0x00000080
        /*00f4*/ 	.word	0x00000001
        /*00f8*/ 	.word	0x00000001


	//----- nvinfo : EIATTR_CRS_STACK_SIZE
	.align		4
.L_794:
        /*00fc*/ 	.byte	0x04, 0x1e
        /*00fe*/ 	.short	(.L_796 - .L_795)
.L_795:
        /*0100*/ 	.word	0x00000000


	//----- nvinfo : EIATTR_CBANK_PARAM_SIZE
	.align		4
.L_796:
        /*0104*/ 	.byte	0x03, 0x19
        /*0106*/ 	.short	0x00e8


	//----- nvinfo : EIATTR_PARAM_CBANK
	.align		4
        /*0108*/ 	.byte	0x04, 0x0a
        /*010a*/ 	.short	(.L_798 - .L_797)
	.align		4
.L_797:
        /*010c*/ 	.word	index@(.nv.constant0._ZN10layer_norm31ln_parallel_residual_fwd_kernelINS_13Kernel_traitsIf13__nv_bfloat16S2_S2_fjLj256ELj1ELj4ELj1ELj16ENS_18Kernel_traits_baseILj256EfS2_S2_S2_fjLj128EEEEELb0ELb0ELb0EEEvNS_9FwdParamsE)
        /*0110*/ 	.short	0x0210
        /*0112*/ 	.short	0x00e8


	//----- nvinfo : EIATTR_SW_WAR
	.align		4
.L_798:
        /*0114*/ 	.byte	0x04, 0x36
        /*0116*/ 	.short	(.L_800 - .L_799)
.L_799:
        /*0118*/ 	.word	0x00000008
.L_800:


//--------------------- .nv.info._ZN10layer_norm31ln_parallel_residual_fwd_kernelINS_13Kernel_traitsIf13__nv_bfloat16S2_S2_fjLj256ELj1ELj4ELj1ELj16ENS_18Kernel_traits_baseILj256EfS2_S2_S2_fjLj128EEEEELb0ELb0ELb1EEEvNS_9FwdParamsE --------------------------
	.section	.nv.info._ZN10layer_norm31ln_parallel_residual_fwd_kernelINS_13Kernel_traitsIf13__nv_bfloat16S2_S2_fjLj256ELj1ELj4ELj1ELj16ENS_18Kernel_traits_baseILj256EfS2_S2_S2_fjLj128EEEEELb0ELb0ELb1EEEvNS_9FwdParamsE,"",@"SHT_CUDA_INFO"
	.sectionflags	@""
	.align	4


	//----- nvinfo : EIATTR_CUDA_API_VERSION
	.align		4
        /*0000*/ 	.byte	0x04, 0x37
        /*0002*/ 	.short	(.L_802 - .L_801)
.L_801:
        /*0004*/ 	.word	0x00000082


	//----- nvinfo : EIATTR_KPARAM_INFO
	.align		4
.L_802:
        /*0008*/ 	.byte	0x04, 0x17
        /*000a*/ 	.short	(.L_804 - .L_803)
.L_803:
        /*000c*/ 	.word	0x00000000
        /*0010*/ 	.short	0x0000
        /*0012*/ 	.short	0x0000
        /*0014*/ 	.byte	0x00, 0xf0, 0xa1, 0x03


	//----- nvinfo : EIATTR_SPARSE_MMA_MASK
	.align		4
.L_804:
        /*0018*/ 	.byte	0x03, 0x50
        /*001a*/ 	.short	0x0000


	//----- nvinfo : EIATTR_MAXREG_COUNT
	.align		4
        /*001c*/ 	.byte	0x03, 0x1b
        /*001e*/ 	.short	0x00ff


	//----- nvinfo : EIATTR_MERCURY_ISA_VERSION
	.align		4
        /*0020*/ 	.byte	0x03, 0x5f
        /*0022*/ 	.short	0x0101


	//----- nvinfo : EIATTR_COOP_GROUP_MASK_REGIDS
	.align		4
        /*0024*/ 	.byte	0x04, 0x29
        /*0026*/ 	.short	(.L_806 - .L_805)


	//   ....[0]....
.L_805:
        /*0028*/ 	.word	0xffffffff


	//   ....[1]....
        /*002c*/ 	.word	0xffffffff


	//   ....[2]....
        /*0030*/ 	.word	0xffffffff


	//   ....[3]....
        /*0034*/ 	.word	0xffffffff


	//   ....[4]....
        /*0038*/ 	.word	0xffffffff


	//   ....[5]....
        /*003c*/ 	.word	0xffffffff


	//   ....[6]....
        /*0040*/ 	.word	0xffffffff


	//   ....[7]....
        /*0044*/ 	.word	0xffffffff


	//   ....[8]....
        /*0048*/ 	.word	0xffffffff


	//   ....[9]....
        /*004c*/ 	.word	0xffffffff


	//   ....[10]....
        /*0050*/ 	.word	0x05000031


	//   ....[11]....
        /*0054*/ 	.word	0x05000031


	//   ....[12]....
        /*0058*/ 	.word	0x05000031


	//   ....[13]....
        /*005c*/ 	.word	0x05000031


	//   ....[14]....
        /*0060*/ 	.word	0x05000031


	//   ....[15]....
        /*0064*/ 	.word	0x05000031


	//   ....[16]....
        /*0068*/ 	.word	0x05000031


	//   ....[17]....
        /*006c*/ 	.word	0x05000031


	//   ....[18]....
        /*0070*/ 	.word	0x05000031


	//   ....[19]....
        /*0074*/ 	.word	0x05000031


	//----- nvinfo : EIATTR_COOP_GROUP_INSTR_OFFSETS
	.align		4
.L_806:
        /*0078*/ 	.byte	0x04, 0x28
        /*007a*/ 	.short	(.L_808 - .L_807)


	//   ....[0]....
.L_807:
        /*007c*/ 	.word	0x00000ec0


	//   ....[1]....
        /*0080*/ 	.word	0x00000ee0


	//   ....[2]....
        /*0084*/ 	.word	0x00000f00


	//   ....[3]....
        /*0088*/ 	.word	0x00000f30


	//   ....[4]....
        /*008c*/ 	.word	0x00000f50


	//   ....[5]....
        /*0090*/ 	.word	0x00001080


	//   ....[6]....
        /*0094*/ 	.word	0x000010a0


	//   ....[7]....
        /*0098*/ 	.word	0x000010c0


	//   ....[8]....
        /*009c*/ 	.word	0x000010e0


	//   ....[9]....
        /*00a0*/ 	.word	0x00001100


	//   ....[10]....
        /*00a4*/ 	.word	0x000015a0


	//   ....[11]....
        /*00a8*/ 	.word	0x00001640


	//   ....[12]....
        /*00ac*/ 	.word	0x000016b0


	//   ....[13]....
        /*00b0*/ 	.word	0x00001730


	//   ....[14]....
        /*00b4*/ 	.word	0x000017a0


	//   ....[15]....
        /*00b8*/ 	.word	0x00001920


	//   ....[16]....
        /*00bc*/ 	.word	0x00001990


	//   ....[17]....
        /*00c0*/ 	.word	0x00001a00


	//   ....[18]....
        /*00c4*/ 	.word	0x00001a70


	//   ....[19]....
        /*00c8*/ 	.word	0x00001ae0


	//----- nvinfo : EIATTR_EXIT_INSTR_OFFSETS
	.align		4
.L_808:
        /*00cc*/ 	.byte	0x04, 0x1c
        /*00ce*/ 	.short	(.L_810 - .L_809)


	//   ....[0]....
.L_809:
        /*00d0*/ 	.word	0x000002c0


	//   ....[1]....
        /*00d4*/ 	.word	0x00001530


	//----- nvinfo : EIATTR_MAX_THREADS
	.align		4
.L_810:
        /*00d8*/ 	.byte	0x04, 0x05
        /*00da*/ 	.short	(.L_812 - .L_811)
.L_811:
        /*00dc*/ 	.word	0x00000080
        /*00e0*/ 	.word	0x00000001
        /*00e4*/ 	.word	0x00000001


	//----- nvinfo : EIATTR_CRS_STACK_SIZE
	.align		4
.L_812:
        /*00e8*/ 	.byte	0x04, 0x1e
        /*00ea*/ 	.short	(.L_814 - .L_813)
.L_813:
        /*00ec*/ 	.word	0x00000000


	//----- nvinfo : EIATTR_CBANK_PARAM_SIZE
	.align		4
.L_814:
        /*00f0*/ 	.byte	0x03, 0x19
        /*00f2*/ 	.short	0x00e8


	//----- nvinfo : EIATTR_PARAM_CBANK
	.align		4
        /*00f4*/ 	.byte	0x04, 0x0a
        /*00f6*/ 	.short	(.L_816 - .L_815)
	.align		4
.L_815:
        /*00f8*/ 	.word	index@(.nv.constant0._ZN10layer_norm31ln_parallel_residual_fwd_kernelINS_13Kernel_traitsIf13__nv_bfloat16S2_S2_fjLj256ELj1ELj4ELj1ELj16ENS_18Kernel_traits_baseILj256EfS2_S2_S2_fjLj128EEEEELb0ELb0ELb1EEEvNS_9FwdParamsE)
        /*00fc*/ 	.short	0x0210
        /*00fe*/ 	.short	0x00e8


	//----- nvinfo : EIATTR_SW_WAR
	.align		4
.L_816:
        /*0100*/ 	.byte	0x04, 0x36
        /*0102*/ 	.short	(.L_818 - .L_817)
.L_817:
        /*0104*/ 	.word	0x00000008
.L_818:


//--------------------- .nv.info._ZN10layer_norm31ln_parallel_residual_fwd_kernelINS_13Kernel_traitsIf13__nv_bfloat16S2_S2_fjLj256ELj1ELj4ELj1ELj16ENS_18Kernel_traits_baseILj256EfS2_S2_S2_fjLj128EEEEELb0ELb1ELb0EEEvNS_9FwdParamsE --------------------------
	.section	.nv.info._ZN10layer_norm31ln_parallel_residual_fwd_kernelINS_13Kernel_traitsIf13__nv_bfloat16S2_S2_fjLj256ELj1ELj4ELj1ELj16ENS_18Kernel_traits_baseILj256EfS2_S2_S2_fjLj128EEEEELb0ELb1ELb0EEEvNS_9FwdParamsE,"",@"SHT_CUDA_INFO"
	.sectionflags	@""
	.align	4


	//----- nvinfo : EIATTR_CUDA_API_VERSION
	.align		4
        /*0000*/ 	.byte	0x04, 0x37
        /*0002*/ 	.short	(.L_820 - .L_819)
.L_819:
        /*0004*/ 	.word	0x00000082


	//----- nvinfo : EIATTR_KPARAM_INFO
	.align		4
.L_820:
        /*0008*/ 	.byte	0x04, 0x17
        /*000a*/ 	.short	(.L_822 - .L_821)
.L_821:
        /*000c*/ 	.word	0x00000000
        /*0010*/ 	.short	0x0000
        /*0012*/ 	.short	0x0000
        /*0014*/ 	.byte	0x00, 0xf0, 0xa1, 0x03


	//----- nvinfo : EIATTR_SPARSE_MMA_MASK
	.align		4
.L_822:
        /*0018*/ 	.byte	0x03, 0x50
        /*001a*/ 	.short	0x0000


	//----- nvinfo : EIATTR_MAXREG_COUNT
	.align		4
        /*001c*/ 	.byte	0x03, 0x1b
        /*001e*/ 	.short	0x00ff


	//----- nvinfo : EIATTR_MERCURY_ISA_VERSION
	.align		4
        /*0020*/ 	.byte	0x03, 0x5f
        /*0022*/ 	.short	0x0101


	//----- nvinfo : EIATTR_COOP_GROUP_MASK_REGIDS
	.align		4
        /*0024*/ 	.byte	0x04, 0x29
        /*0026*/ 	.short	(.L_824 - .L_823)


	//   ....[0]....
.L_823:
        /*0028*/ 	.word	0xffffffff


	//   ....[1]....
        /*002c*/ 	.word	0xffffffff


	//   ....[2]....
        /*0030*/ 	.word	0xffffffff


	//   ....[3]....
        /*0034*/ 	.word	0xffffffff


	//   ....[4]....
        /*0038*/ 	.word	0xffffffff


	//   ....[5]....
        /*003c*/ 	.word	0xffffffff


	//   ....[6]....
        /*0040*/ 	.word	0xffffffff


	//   ....[7]....
        /*0044*/ 	.word	0xffffffff


	//   ....[8]....
        /*0048*/ 	.word	0xffffffff


	//   ....[9]....
        /*004c*/ 	.word	0xffffffff


	//   ....[10]....
        /*0050*/ 	.word	0x05000026


	//   ....[11]....
        /*0054*/ 	.word	0x05000026


	//   ....[12]....
        /*0058*/ 	.word	0x05000026


	//   ....[13]....
        /*005c*/ 	.word	0x05000026


	//   ....[14]....
        /*0060*/ 	.word	0x05000026


	//   ....[15]....
        /*0064*/ 	.word	0x05000026


	//   ....[16]....
        /*0068*/ 	.word	0x05000026


	//   ....[17]....
        /*006c*/ 	.word	0x05000026


	//   ....[18]....
        /*0070*/ 	.word	0x05000026


	//   ....[19]....
        /*0074*/ 	.word	0x05000026


	//----- nvinfo : EIATTR_COOP_GROUP_INSTR_OFFSETS
	.align		4
.L_824:
        /*0078*/ 	.byte	0x04, 0x28
        /*007a*/ 	.short	(.L_826 - .L_825)


	//   ....[0]....
.L_825:
        /*007c*/ 	.word	0x00000f00


	//   ....[1]....
        /*0080*/ 	.word	0x00000f20


	//   ....[2]....
        /*0084*/ 	.word	0x00000f40


	//   ....[3]....
        /*0088*/ 	.word	0x00000f70


	//   ....[4]....
        /*008c*/ 	.word	0x00000f90


	//   ....[5]....
        /*0090*/ 	.word	0x000010d0


	//   ....[6]....
        /*0094*/ 	.word	0x000010f0


	//   ....[7]....
        /*0098*/ 	.word	0x00001110


	//   ....[8]....
        /*009c*/ 	.word	0x00001130


	//   ....[9]....
        /*00a0*/ 	.word	0x00001150


	//   ....[10]....
        /*00a4*/ 	.word	0x00001500


	//   ....[11]....
        /*00a8*/ 	.word	0x000015a0


	//   ....[12]....
        /*00ac*/ 	.word	0x00001610


	//   ....[13]....
        /*00b0*/ 	.word	0x00001690


	//   ....[14]....
        /*00b4*/ 	.word	0x00001700


	//   ....[15]....
        /*00b8*/ 	.word	0x000018a0


	//   ....[16]....
        /*00bc*/ 	.word	0x00001910


	//   ....[17]....
        /*00c0*/ 	.word	0x00001980


	//   ....[18]....
        /*00c4*/ 	.word	0x000019f0


	//   ....[19]....
        /*00c8*/ 	.word	0x00001a60


	//----- nvinfo : EIATTR_EXIT_INSTR_OFFSETS
	.align		4
.L_826:
        /*00cc*/ 	.byte	0x04, 0x1c
        /*00ce*/ 	.short	(.L_828 - .L_827)


	//   ....[0]....
.L_827:
        /*00d0*/ 	.word	0x00000210


	//   ....[1]....
        /*00d4*/ 	.word	0x00001490


	//----- nvinfo : EIATTR_MAX_THREADS
	.align		4
.L_828:
        /*00d8*/ 	.byte	0x04, 0x05
        /*00da*/ 	.short	(.L_830 - .L_829)
.L_829:
        /*00dc*/ 	.word	0x00000080
        /*00e0*/ 	.word	0x00000001
        /*00e4*/ 	.word	0x00000001


	//----- nvinfo : EIATTR_CRS_STACK_SIZE
	.align		4
.L_830:
        /*00e8*/ 	.byte	0x04, 0x1e
        /*00ea*/ 	.short	(.L_832 - .L_831)
.L_831:
        /*00ec*/ 	.word	0x00000000


	//----- nvinfo : EIATTR_CBANK_PARAM_SIZE
	.align		4
.L_832:
        /*00f0*/ 	.byte	0x03, 0x19
        /*00f2*/ 	.short	0x00e8


	//----- nvinfo : EIATTR_PARAM_CBANK
	.align		4
        /*00f4*/ 	.byte	0x04, 0x0a
        /*00f6*/ 	.short	(.L_834 - .L_833)
	.align		4
.L_833:
        /*00f8*/ 	.word	index@(.nv.constant0._ZN10layer_norm31ln_parallel_residual_fwd_kernelINS_13Kernel_traitsIf13__nv_bfloat16S2_S2_fjLj256ELj1ELj4ELj1ELj16ENS_18Kernel_traits_baseILj256EfS2_S2_S2_fjLj128EEEEELb0ELb1ELb0EEEvNS_9FwdParamsE)
        /*00fc*/ 	.short	0x0210
        /*00fe*/ 	.short	0x00e8


	//----- nvinfo : EIATTR_SW_WAR
	.align		4
.L_834:
        /*0100*/ 	.byte	0x04, 0x36
        /*0102*/ 	.short	(.L_836 - .L_835)
.L_835:
        /*0104*/ 	.word	0x00000008
.L_836:


//--------------------- .nv.info._ZN10layer_norm31ln_parallel_residual_fwd_kernelINS_13Kernel_traitsIf13__nv_bfloat16S2_S2_fjLj256ELj1ELj4ELj1ELj16ENS_18Kernel_traits_baseILj256EfS2_S2_S2_fjLj128EEEEELb0ELb1ELb1EEEvNS_9FwdParamsE --------------------------
	.section	.nv.info._ZN10layer_norm31ln_parallel_residual_fwd_kernelINS_13Kernel_traitsIf13__nv_bfloat16S2_S2_fjLj256ELj1ELj4ELj1ELj16ENS_18Kernel_traits_baseILj256EfS2_S2_S2_fjLj128EEEEELb0ELb1ELb1EEEvNS_9FwdParamsE,"",@"SHT_CUDA_INFO"
	.sectionflags	@""
	.align	4


	//----- nvinfo : EIATTR_CUDA_API_VERSION
	.align		4
        /*0000*/ 	.byte	0x04, 0x37
        /*0002*/ 	.short	(.L_838 - .L_837)
.L_837:
        /*0004*/ 	.word	0x00000082


	//----- nvinfo : EIATTR_KPARAM_INFO
	.align		4
.L_838:
        /*0008*/ 	.byte	0x04, 0x17
        /*000a*/ 	.short	(.L_840 - .L_839)
.L_839:
        /*000c*/ 	.word	0x00000000
        /*0010*/ 	.short	0x0000
        /*0012*/ 	.short	0x0000
        /*0014*/ 	.byte	0x00, 0xf0, 0xa1, 0x03


	//----- nvinfo : EIATTR_SPARSE_MMA_MASK
	.align		4
.L_840:
        /*0018*/ 	.byte	0x03, 0x50
        /*001a*/ 	.short	0x0000


	//----- nvinfo : EIATTR_MAXREG_COUNT
	.align		4
        /*001c*/ 	.byte	0x03, 0x1b
        /*001e*/ 	.short	0x00ff


	//----- nvinfo : EIATTR_MERCURY_ISA_VERSION
	.align		4
        /*0020*/ 	.byte	0x03, 0x5f
        /*0022*/ 	.short	0x0101


	//----- nvinfo : EIATTR_COOP_GROUP_MASK_REGIDS
	.align		4
        /*0024*/ 	.byte	0x04, 0x29
        /*0026*/ 	.short	(.L_842 - .L_841)


	//   ....[0]....
.L_841:
        /*0028*/ 	.word	0xffffffff


	//   ....[1]....
        /*002c*/ 	.word	0xffffffff


	//   ....[2]....
        /*0030*/ 	.word	0xffffffff


	//   ....[3]....
        /*0034*/ 	.word	0xffffffff


	//   ....[4]....
        /*0038*/ 	.word	0xffffffff


	//   ....[5]....
        /*003c*/ 	.word	0xffffffff


	//   ....[6]....
        /*0040*/ 	.word	0xffffffff


	//   ....[7]....
        /*0044*/ 	.word	0xffffffff


	//   ....[8]....
        /*0048*/ 	.word	0xffffffff


	//   ....[9]....
        /*004c*/ 	.word	0xffffffff


	//   ....[10]....
        /*0050*/ 	.word	0x05000021


	//   ....[11]....
        /*0054*/ 	.word	0x05000021


	//   ....[12]....
        /*0058*/ 	.word	0x05000021


	//   ....[13]....
        /*005c*/ 	.word	0x05000021


	//   ....[14]....
        /*0060*/ 	.word	0x05000021


	//   ....[15]....
        /*0064*/ 	.word	0x05000021


	//   ....[16]....
        /*0068*/ 	.word	0x05000021


	//   ....[17]....
        /*006c*/ 	.word	0x05000021


	//   ....[18]....
        /*0070*/ 	.word	0x05000021


	//   ....[19]....
        /*0074*/ 	.word	0x05000021


	//----- nvinfo : EIATTR_COOP_GROUP_INSTR_OFFSETS
	.align		4
.L_842:
        /*0078*/ 	.byte	0x04, 0x28
        /*007a*/ 	.short	(.L_844 - .L_843)


	//   ....[0]....
.L_843:
        /*007c*/ 	.word	0x00000d90


	//   ....[1]....
        /*0080*/ 	.word	0x00000db0


	//   ....[2]....
        /*0084*/ 	.word	0x00000dd0


	//   ....[3]....
        /*0088*/ 	.word	0x00000e00


	//   ....[4]....
        /*008c*/ 	.word	0x00000e20


	//   ....[5]....
        /*0090*/ 	.word	0x00000f50


	//   ....[6]....
        /*0094*/ 	.word	0x00000f70


	//   ....[7]....
        /*0098*/ 	.word	0x00000f90


	//   ....[8]....
        /*009c*/ 	.word	0x00000fb0


	//   ....[9]....
        /*00a0*/ 	.word	0x00000fd0


	//   ....[10]....
        /*00a4*/ 	.word	0x00001350


	//   ....[11]....
        /*00a8*/ 	.word	0x000013f0


	//   ....[12]....
        /*00ac*/ 	.word	0x00001460


	//   ....[13]....
        /*00b0*/ 	.word	0x000014e0


	//   ....[14]....
        /*00b4*/ 	.word	0x00001550


	//   ....[15]....
        /*00b8*/ 	.word	0x000016e0


	//   ....[16]....
        /*00bc*/ 	.word	0x00001750


	//   ....[17]....
        /*00c0*/ 	.word	0x000017c0


	//   ....[18]....
        /*00c4*/ 	.word	0x00001830


	//   ....[19]....
        /*00c8*/ 	.word	0x000018a0


	//----- nvinfo : EIATTR_EXIT_INSTR_OFFSETS
	.align		4
.L_844:
        /*00cc*/ 	.byte	0x04, 0x1c
        /*00ce*/ 	.short	(.L_846 - .L_845)


	//   ....[0]....
.L_845:
        /*00d0*/ 	.word	0x000001d0


	//   ....[1]....
        /*00d4*/ 	.word	0x000012e0


	//----- nvinfo : EIATTR_MAX_THREADS
	.align		4
.L_846:
        /*00d8*/ 	.byte	0x04, 0x05
        /*00da*/ 	.short	(.L_848 - .L_847)
.L_847:
        /*00dc*/ 	.word	0x00000080
        /*00e0*/ 	.word	0x00000001
        /*00e4*/ 	.word	0x00000001


	//----- nvinfo : EIATTR_CRS_STACK_SIZE
	.align		4
.L_848:
        /*00e8*/ 	.byte	0x04, 0x1e
        /*00ea*/ 	.short	(.L_850 - .L_849)
.L_849:
        /*00ec*/ 	.word	0x00000000


	//----- nvinfo : EIATTR_CBANK_PARAM_SIZE
	.align		4
.L_850:
        /*00f0*/ 	.byte	0x03, 0x19
        /*00f2*/ 	.short	0x00e8


	//----- nvinfo : EIATTR_PARAM_CBANK
	.align		4
        /*00f4*/ 	.byte	0x04, 0x0a
        /*00f6*/ 	.short	(.L_852 - .L_851)
	.align		4
.L_851:
        /*00f8*/ 	.word	index@(.nv.constant0._ZN10layer_norm31ln_parallel_residual_fwd_kernelINS_13Kernel_traitsIf13__nv_bfloat16S2_S2_fjLj256ELj1ELj4ELj1ELj16ENS_18Kernel_traits_baseILj256EfS2_S2_S2_fjLj128EEEEELb0ELb1ELb1EEEvNS_9FwdParamsE)
        /*00fc*/ 	.short	0x0210
        /*00fe*/ 	.short	0x00e8


	//----- nvinfo : EIATTR_SW_WAR
	.align		4
.L_852:
        /*0100*/ 	.byte	0x04, 0x36
        /*0102*/ 	.short	(.L_854 - .L_853)
.L_853:
        /*0104*/ 	.word	0x00000008
.L_854:


//--------------------- .nv.info._ZN10layer_norm31ln_parallel_residual_fwd_kernelINS_13Kernel_traitsIf13__nv_bfloat16S2_S2_fjLj256ELj1ELj4ELj1ELj16ENS_18Kernel_traits_baseILj256EfS2_S2_S2_fjLj128EEEEELb1ELb0ELb0EEEvNS_9FwdParamsE --------------------------
	.section	.nv.info._ZN10layer_norm31ln_parallel_residual_fwd_kernelINS_13Kernel_traitsIf13__nv_bfloat16S2_S2_fjLj256ELj1ELj4ELj1ELj16ENS_18Kernel_traits_baseILj256EfS2_S2_S2_fjLj128EEEEELb1ELb0ELb0EEEvNS_9FwdParamsE,"",@"SHT_CUDA_INFO"
	.sectionflags	@""
	.align	4


	//----- nvinfo : EIATTR_CUDA_API_VERSION
	.align		4
        /*0000*/ 	.byte	0x04, 0x37
        /*0002*/ 	.short	(.L_856 - .L_855)
.L_855:
        /*0004*/ 	.word	0x00000082


	//----- nvinfo : EIATTR_KPARAM_INFO
	.align		4
.L_856:
        /*0008*/ 	.byte	0x04, 0x17
        /*000a*/ 	.short	(.L_858 - .L_857)
.L_857:
        /*000c*/ 	.word	0x00000000
        /*0010*/ 	.short	0x0000
        /*0012*/ 	.short	0x0000
        /*0014*/ 	.byte	0x00, 0xf0, 0xa1, 0x03


	//----- nvinfo : EIATTR_SPARSE_MMA_MASK
	.align		4
.L_858:
        /*0018*/ 	.byte	0x03, 0x50
        /*001a*/ 	.short	0x0000


	//----- nvinfo : EIATTR_MAXREG_COUNT
	.align		4
        /*001c*/ 	.byte	0x03, 0x1b
        /*001e*/ 	.short	0x00ff


	//----- nvinfo : EIATTR_MERCURY_ISA_VERSION
	.align		4
        /*0020*/ 	.byte	0x03, 0x5f
        /*0022*/ 	.short	0x0101


	//----- nvinfo : EIATTR_COOP_GROUP_MASK_REGIDS
	.align		4
        /*0024*/ 	.byte	0x04, 0x29
        /*0026*/ 	.short	(.L_860 - .L_859)


	//   ....[0]....
.L_859:
        /*0028*/ 	.word	0xffffffff


	//   ....[1]....
        /*002c*/ 	.word	0xffffffff


	//   ....[2]....
        /*0030*/ 	.word	0xffffffff


	//   ....[3]....
        /*0034*/ 	.word	0xffffffff


	//   ....[4]....
        /*0038*/ 	.word	0xffffffff


	//   ....[5]....
        /*003c*/ 	.word	0xffffffff


	//   ....[6]....
        /*0040*/ 	.word	0xffffffff


	//   ....[7]....
        /*0044*/ 	.word	0xffffffff


	//   ....[8]....
        /*0048*/ 	.word	0xffffffff


	//   ....[9]....
        /*004c*/ 	.word	0xffffffff


	//   ....[10]....
        /*0050*/ 	.word	0x0500004b


	//   ....[11]....
        /*0054*/ 	.word	0x0500004b


	//   ....[12]....
        /*0058*/ 	.word	0x0500004b


	//   ....[13]....
        /*005c*/ 	.word	0x0500004b


	//   ....[14]....
        /*0060*/ 	.word	0x0500004b


	//   ....[15]....
        /*0064*/ 	.word	0x0500004b


	//   ....[16]....
        /*0068*/ 	.word	0x0500004b


	//   ....[17]....
        /*006c*/ 	.word	0x0500004b


	//   ....[18]....
        /*0070*/ 	.word	0x0500004b


	//   ....[19]....
        /*0074*/ 	.word	0x0500004b


	//----- nvinfo : EIATTR_COOP_GROUP_INSTR_OFFSETS
	.align		4
.L_860:
        /*0078*/ 	.byte	0x04, 0x28
        /*007a*/ 	.short	(.L_862 - .L_861)


	//   ....[0]....
.L_861:
        /*007c*/ 	.word	0x000067c0


	//   ....[1]....
        /*0080*/ 	.word	0x000067f0


	//   ....[2]....
        /*0084*/ 	.word	0x00006810


	//   ....[3]....
        /*0088*/ 	.word	0x00006830


	//   ....[4]....
        /*008c*/ 	.word	0x00006850


	//   ....[5]....
        /*0090*/ 	.word	0x00006990


	//   ....[6]....
        /*0094*/ 	.word	0x000069b0


	//   ....[7]....
        /*0098*/ 	.word	0x000069d0


	//   ....[8]....
        /*009c*/ 	.word	0x000069f0


	//   ....[9]....
        /*00a0*/ 	.word	0x00006a10


	//   ....[10]....
        /*00a4*/ 	.word	0x00006ee0


	//   ....[11]....
        /*00a8*/ 	.word	0x00006f90


	//   ....[12]....
        /*00ac*/ 	.word	0x00007000


	//   ....[13]....
        /*00b0*/ 	.word	0x00007070


	//   ....[14]....
        /*00b4*/ 	.word	0x000070e0


	//   ....[15]....
        /*00b8*/ 	.word	0x00007270


	//   ....[16]....
        /*00bc*/ 	.word	0x000072e0


	//   ....[17]....
        /*00c0*/ 	.word	0x00007350


	//   ....[18]....
        /*00c4*/ 	.word	0x000073c0


	//   ....[19]....
        /*00c8*/ 	.word	0x00007430


	//----- nvinfo : EIATTR_EXIT_INSTR_OFFSETS
	.align		4
.L_862:
        /*00cc*/ 	.byte	0x04, 0x1c
        /*00ce*/ 	.short	(.L_864 - .L_863)


	//   ....[0]....
.L_863:
        /*00d0*/ 	.word	0x00000550


	//   ....[1]....
        /*00d4*/ 	.word	0x00006e70


	//----- nvinfo : EIATTR_MAX_THREADS
	.align		4
.L_864:
        /*00d8*/ 	.byte	0x04, 0x05
        /*00da*/ 	.short	(.L_866 - .L_865)
.L_865:
        /*00dc*/ 	.word	0x00000080
        /*00e0*/ 	.word	0x00000001
        /*00e4*/ 	.word	0x00000001


	//----- nvinfo : EIATTR_CRS_STACK_SIZE
	.align		4
.L_866:
        /*00e8*/ 	.byte	0x04, 0x1e
        /*00ea*/ 	.short	(.L_868 - .L_867)
.L_867:
        /*00ec*/ 	.word	0x00000000


	//----- nvinfo : EIATTR_CBANK_PARAM_SIZE
	.align		4
.L_868:
        /*00f0*/ 	.byte	0x03, 0x19
        /*00f2*/ 	.short	0x00e8


	//----- nvinfo : EIATTR_PARAM_CBANK
	.align		4
        /*00f4*/ 	.byte	0x04, 0x0a
        /*00f6*/ 	.short	(.L_870 - .L_869)
	.align		4
.L_869:
        /*00f8*/ 	.word	index@(.nv.constant0._ZN10layer_norm31ln_parallel_residual_fwd_kernelINS_13Kernel_traitsIf13__nv_bfloat16S2_S2_fjLj256ELj1ELj4ELj1ELj16ENS_18Kernel_traits_baseILj256EfS2_S2_S2_fjLj128EEEEELb1ELb0ELb0EEEvNS_9FwdParamsE)
        /*00fc*/ 	.short	0x0210
        /*00fe*/ 	.short	0x00e8


	//----- nvinfo : EIATTR_SW_WAR
	.align		4
.L_870:
        /*0100*/ 	.byte	0x04, 0x36
        /*0102*/ 	.short	(.L_872 - .L_871)
.L_871:
        /*0104*/ 	.word	0x00000008
.L_872:


//--------------------- .nv.info._ZN10layer_norm31ln_parallel_residual_fwd_kernelINS_13Kernel_traitsIf13__nv_bfloat16S2_S2_fjLj256ELj1ELj4ELj1ELj16ENS_18Kernel_traits_baseILj256EfS2_S2_S2_fjLj128EEEEELb1ELb0ELb1EEEvNS_9FwdParamsE --------------------------
	.section	.nv.info._ZN10layer_norm31ln_parallel_residual_fwd_kernelINS_13Kernel_traitsIf13__nv_bfloat16S2_S2_fjLj256ELj1ELj4ELj1ELj16ENS_18Kernel_traits_baseILj256EfS2_S2_S2_fjLj128EEEEELb1ELb0ELb1EEEvNS_9FwdParamsE,"",@"SHT_CUDA_INFO"
	.sectionflags	@""
	.align	4


	//----- nvinfo : EIATTR_CUDA_API_VERSION
	.align		4
        /*0000*/ 	.byte	0x04, 0x37
        /*0002*/ 	.short	(.L_874 - .L_873)
.L_873:
        /*0004*/ 	.word	0x00000082


	//----- nvinfo : EIATTR_KPARAM_INFO
	.align		4
.L_874:
        /*0008*/ 	.byte	0x04, 0x17
        /*000a*/ 	.short	(.L_876 - .L_875)
.L_875:
        /*000c*/ 	.word	0x00000000
        /*0010*/ 	.short	0x0000
        /*0012*/ 	.short	0x0000
        /*0014*/ 	.byte	0x00, 0xf0, 0xa1, 0x03


	//----- nvinfo : EIATTR_SPARSE_MMA_MASK
	.align		4
.L_876:
        /*0018*/ 	.byte	0x03, 0x50
        /*001a*/ 	.short	0x0000


	//----- nvinfo : EIATTR_MAXREG_COUNT
	.align		4
        /*001c*/ 	.byte	0x03, 0x1b
        /*001e*/ 	.short	0x00ff


	//----- nvinfo : EIATTR_MERCURY_ISA_VERSION
	.align		4
        /*0020*/ 	.byte	0x03, 0x5f
        /*0022*/ 	.short	0x0101


	//----- nvinfo : EIATTR_COOP_GROUP_MASK_REGIDS
	.align		4
        /*0024*/ 	.byte	0x04, 0x29
        /*0026*/ 	.short	(.L_878 - .L_877)


	//   ....[0]....
.L_877:
        /*0028*/ 	.word	0xffffffff


	//   ....[1]....
        /*002c*/ 	.word	0xffffffff


	//   ....[2]....
        /*0030*/ 	.word	0xffffffff


	//   ....[3]....
        /*0034*/ 	.word	0xffffffff


	//   ....[4]....
        /*0038*/ 	.word	0xffffffff


	//   ....[5]....
        /*003c*/ 	.word	0xffffffff


	//   ....[6]....
        /*0040*/ 	.word	0xffffffff


	//   ....[7]....
        /*0044*/ 	.word	0xffffffff


	//   ....[8]....
        /*0048*/ 	.word	0xffffffff


	//   ....[9]....
        /*004c*/ 	.word	0xffffffff


	//   ....[10]....
        /*0050*/ 	.word	0x0500004a


	//   ....[11]....
        /*0054*/ 	.word	0x0500004a


	//   ....[12]....
        /*0058*/ 	.word	0x0500004a


	//   ....[13]....
        /*005c*/ 	.word	0x0500004a


	//   ....[14]....
        /*0060*/ 	.word	0x0500004a


	//   ....[15]....
        /*0064*/ 	.word	0x0500004a


	//   ....[16]....
        /*0068*/ 	.word	0x0500004a


	//   ....[17]....
        /*006c*/ 	.word	0x0500004a


	//   ....[18]....
        /*0070*/ 	.word	0x0500004a


	//   ....[19]....
        /*0074*/ 	.word	0x0500004a


	//----- nvinfo : EIATTR_COOP_GROUP_INSTR_OFFSETS
	.align		4
.L_878:
        /*0078*/ 	.byte	0x04, 0x28
        /*007a*/ 	.short	(.L_880 - .L_879)


	//   ....[0]....
.L_879:
        /*007c*/ 	.word	0x00006650


	//   ....[1]....
        /*0080*/ 	.word	0x00006680


	//   ....[2]....
        /*0084*/ 	.word	0x000066a0


	//   ....[3]....
        /*0088*/ 	.word	0x000066c0


	//   ....[4]....
        /*008c*/ 	.word	0x000066e0


	//   ....[5]....
        /*0090*/ 	.word	0x00006810


	//   ....[6]....
        /*0094*/ 	.word	0x00006830


	//   ....[7]....
        /*0098*/ 	.word	0x00006850


	//   ....[8]....
        /*009c*/ 	.word	0x00006870


	//   ....[9]....
        /*00a0*/ 	.word	0x00006890


	//   ....[10]....
        /*00a4*/ 	.word	0x00006d20


	//   ....[11]....
        /*00a8*/ 	.word	0x00006dd0


	//   ....[12]....
        /*00ac*/ 	.word	0x00006e40


	//   ....[13]....
        /*00b0*/ 	.word	0x00006eb0


	//   ....[14]....
        /*00b4*/ 	.word	0x00006f20


	//   ....[15]....
        /*00b8*/ 	.word	0x000070a0


	//   ....[16]....
        /*00bc*/ 	.word	0x00007110


	//   ....[17]....
        /*00c0*/ 	.word	0x00007180


	//   ....[18]....
        /*00c4*/ 	.word	0x000071f0


	//   ....[19]....
        /*00c8*/ 	.word	0x00007260


	//----- nvinfo : EIATTR_EXIT_INSTR_OFFSETS
	.align		4
.L_880:
        /*00cc*/ 	.byte	0x04, 0x1c
        /*00ce*/ 	.short	(.L_882 - .L_881)


	//   ....[0]....
.L_881:
        /*00d0*/ 	.word	0x00000360


	//   ....[1]....
        /*00d4*/ 	.word	0x00006cc0


	//----- nvinfo : EIATTR_MAX_THREADS
	.align		4
.L_882:
        /*00d8*/ 	.byte	0x04, 0x05
        /*00da*/ 	.short	(.L_884 - .L_883)
.L_883:
        /*00dc*/ 	.word	0x00000080
        /*00e0*/ 	.word	0x00000001
        /*00e4*/ 	.word	0x00000001


	//----- nvinfo : EIATTR_CRS_STACK_SIZE
	.align		4
.L_884:
        /*00e8*/ 	.byte	0x04, 0x1e
        /*00ea*/ 	.short	(.L_886 - .L_885)
.L_885:
        /*00ec*/ 	.word	0x00000000


	//----- nvinfo : EIATTR_CBANK_PARAM_SIZE
	.align		4
.L_886:
        /*00f0*/ 	.byte	0x03, 0x19
        /*00f2*/ 	.short	0x00e8


	//----- nvinfo : EIATTR_PARAM_CBANK
	.align		4
        /*00f4*/ 	.byte	0x04, 0x0a
        /*00f6*/ 	.short	(.L_888 - .L_887)
	.align		4
.L_887:
        /*00f8*/ 	.word	index@(.nv.constant0._ZN10layer_norm31ln_parallel_residual_fwd_kernelINS_13Kernel_traitsIf13__nv_bfloat16S2_S2_fjLj256ELj1ELj4ELj1ELj16ENS_18Kernel_traits_baseILj256EfS2_S2_S2_fjLj128EEEEELb1ELb0ELb1EEEvNS_9FwdParamsE)
        /*00fc*/ 	.short	0x0210
        /*00fe*/ 	.short	0x00e8


	//----- nvinfo : EIATTR_SW_WAR
	.align		4
.L_888:
        /*0100*/ 	.byte	0x04, 0x36
        /*0102*/ 	.short	(.L_890 - .L_889)
.L_889:
        /*0104*/ 	.word	0x00000008
.L_890:


//--------------------- .nv.info._ZN10layer_norm31ln_parallel_residual_fwd_kernelINS_13Kernel_traitsIf13__nv_bfloat16S2_S2_fjLj256ELj1ELj4ELj1ELj16ENS_18Kernel_traits_baseILj256EfS2_S2_S2_fjLj128EEEEELb1ELb1ELb0EEEvNS_9FwdParamsE --------------------------
	.section	.nv.info._ZN10layer_norm31ln_parallel_residual_fwd_kernelINS_13Kernel_traitsIf13__nv_bfloat16S2_S2_fjLj256ELj1ELj4ELj1ELj16ENS_18Kernel_traits_baseILj256EfS2_S2_S2_fjLj128EEEEELb1ELb1ELb0EEEvNS_9FwdParamsE,"",@"SHT_CUDA_INFO"
	.sectionflags	@""
	.align	4


	//----- nvinfo : EIATTR_CUDA_API_VERSION
	.align		4
        /*0000*/ 	.byte	0x04, 0x37
        /*0002*/ 	.short	(.L_892 - .L_891)
.L_891:
        /*0004*/ 	.word	0x00000082


	//----- nvinfo : EIATTR_KPARAM_INFO
	.align		4
.L_892:
        /*0008*/ 	.byte	0x04, 0x17
        /*000a*/ 	.short	(.L_894 - .L_893)
.L_893:
        /*000c*/ 	.word	0x00000000
        /*0010*/ 	.short	0x0000
        /*0012*/ 	.short	0x0000
        /*0014*/ 	.byte	0x00, 0xf0, 0xa1, 0x03


	//----- nvinfo : EIATTR_SPARSE_MMA_MASK
	.align		4
.L_894:
        /*0018*/ 	.byte	0x03, 0x50
        /*001a*/ 	.short	0x0000


	//----- nvinfo : EIATTR_MAXREG_COUNT
	.align		4
        /*001c*/ 	.byte	0x03, 0x1b
        /*001e*/ 	.short	0x00ff


	//----- nvinfo : EIATTR_MERCURY_ISA_VERSION
	.align		4
        /*0020*/ 	.byte	0x03, 0x5f
        /*0022*/ 	.short	0x0101


	//----- nvinfo : EIATTR_COOP_GROUP_MASK_REGIDS
	.align		4
        /*0024*/ 	.byte	0x04, 0x29
        /*0026*/ 	.short	(.L_896 - .L_895)


	//   ....[0]....
.L_895:
        /*0028*/ 	.word	0xffffffff


	//   ....[1]....
        /*002c*/ 	.word	0xffffffff


	//   ....[2]....
        /*0030*/ 	.word	0xffffffff


	//   ....[3]....
        /*0034*/ 	.word	0xffffffff


	//   ....[4]....
        /*0038*/ 	.word	0xffffffff


	//   ....[5]....
        /*003c*/ 	.word	0xffffffff


	//   ....[6]....
        /*0040*/ 	.word	0xffffffff


	//   ....[7]....
        /*0044*/ 	.word	0xffffffff


	//   ....[8]....
        /*0048*/ 	.word	0xffffffff


	//   ....[9]....
        /*004c*/ 	.word	0xffffffff


	//   ....[10]....
        /*0050*/ 	.word	0x0500003d


	//   ....[11]....
        /*0054*/ 	.word	0x0500003d


	//   ....[12]....
        /*0058*/ 	.word	0x0500003d


	//   ....[13]....
        /*005c*/ 	.word	0x0500003d


	//   ....[14]....
        /*0060*/ 	.word	0x0500003d


	//   ....[15]....
        /*0064*/ 	.word	0x0500003d


	//   ....[16]....
        /*0068*/ 	.word	0x0500003d


	//   ....[17]....
        /*006c*/ 	.word	0x0500003d


	//   ....[18]....
        /*0070*/ 	.word	0x0500003d


	//   ....[19]....
        /*0074*/ 	.word	0x0500003d


	//----- nvinfo : EIATTR_COOP_GROUP_INSTR_OFFSETS
	.align		4
.L_896:
        /*0078*/ 	.byte	0x04, 0x28
        /*007a*/ 	.short	(.L_898 - .L_897)


	//   ....[0]....
.L_897:
        /*007c*/ 	.word	0x00006620


	//   ....[1]....
        /*0080*/ 	.word	0x00006650


	//   ....[2]....
        /*0084*/ 	.word	0x00006670


	//   ....[3]....
        /*0088*/ 	.word	0x00006690


	//   ....[4]....
        /*008c*/ 	.word	0x000066b0


	//   ....[5]....
        /*0090*/ 	.word	0x000067f0


	//   ....[6]....
        /*0094*/ 	.word	0x00006810


	//   ....[7]....
        /*0098*/ 	.word	0x00006830


	//   ....[8]....
        /*009c*/ 	.word	0x00006850


	//   ....[9]....
        /*00a0*/ 	.word	0x00006870


	//   ....[10]....
        /*00a4*/ 	.word	0x00006c50


	//   ....[11]....
        /*00a8*/ 	.word	0x00006d00


	//   ....[12]....
        /*00ac*/ 	.word	0x00006d70


	//   ....[13]....
        /*00b0*/ 	.word	0x00006de0


	//   ....[14]....
        /*00b4*/ 	.word	0x00006e50


	//   ....[15]....
        /*00b8*/ 	.word	0x00006fe0


	//   ....[16]....
        /*00bc*/ 	.word	0x00007050


	//   ....[17]....
        /*00c0*/ 	.word	0x000070c0


	//   ....[18]....
        /*00c4*/ 	.word	0x00007130


	//   ....[19]....
        /*00c8*/ 	.word	0x000071a0


	//----- nvinfo : EIATTR_EXIT_INSTR_OFFSETS
	.align		4
.L_898:
        /*00cc*/ 	.byte	0x04, 0x1c
        /*00ce*/ 	.short	(.L_900 - .L_899)


	//   ....[0]....
.L_899:
        /*00d0*/ 	.word	0x00000460


	//   ....[1]....
        /*00d4*/ 	.word	0x00006be0


	//----- nvinfo : EIATTR_MAX_THREADS
	.align		4
.L_900:
        /*00d8*/ 	.byte	0x04, 0x05
        /*00da*/ 	.short	(.L_902 - .L_901)
.L_901:
        /*00dc*/ 	.word	0x00000080
        /*00e0*/ 	.word	0x00000001
        /*00e4*/ 	.word	0x00000001


	//----- nvinfo : EIATTR_CRS_STACK_SIZE
	.align		4
.L_902:
        /*00e8*/ 	.byte	0x04, 0x1e
        /*00ea*/ 	.short	(.L_904 - .L_903)
.L_903:
        /*00ec*/ 	.word	0x00000000


	//----- nvinfo : EIATTR_CBANK_PARAM_SIZE
	.align		4
.L_904:
        /*00f0*/ 	.byte	0x03, 0x19
        /*00f2*/ 	.short	0x00e8


	//----- nvinfo : EIATTR_PARAM_CBANK
	.align		4
        /*00f4*/ 	.byte	0x04, 0x0a
        /*00f6*/ 	.short	(.L_906 - .L_905)
	.align		4
.L_905:
        /*00f8*/ 	.word	index@(.nv.constant0._ZN10layer_norm31ln_parallel_residual_fwd_kernelINS_13Kernel_traitsIf13__nv_bfloat16S2_S2_fjLj256ELj1ELj4ELj1ELj16ENS_18Kernel_traits_baseILj256EfS2_S2_S2_fjLj128EEEEELb1ELb1ELb0EEEvNS_9FwdParamsE)
        /*00fc*/ 	.short	0x0210
        /*00fe*/ 	.short	0x00e8


	//----- nvinfo : EIATTR_SW_WAR
	.align		4
.L_906:
        /*0100*/ 	.byte	0x04, 0x36
        /*0102*/ 	.short	(.L_908 - .L_907)
.L_907:
        /*0104*/ 	.word	0x00000008
.L_908:


//--------------------- .nv.info._ZN10layer_norm31ln_parallel_residual_fwd_kernelINS_13Kernel_traitsIf13__nv_bfloat16S2_S2_fjLj256ELj1ELj4ELj1ELj16ENS_18Kernel_traits_baseILj256EfS2_S2_S2_fjLj128EEEEELb1ELb1ELb1EEEvNS_9FwdParamsE --------------------------
	.section	.nv.info._ZN10layer_norm31ln_parallel_residual_fwd_kernelINS_13Kernel_traitsIf13__nv_bfloat16S2_S2_fjLj256ELj1ELj4ELj1ELj16ENS_18Kernel_traits_baseILj256EfS2_S2_S2_fjLj128EEEEELb1ELb1ELb1EEEvNS_9FwdParamsE,"",@"SHT_CUDA_INFO"
	.sectionflags	@""
	.align	4


	//----- nvinfo : EIATTR_CUDA_API_VERSION
	.align		4
        /*0000*/ 	.byte	0x04, 0x37
        /*0002*/ 	.short	(.L_910 - .L_909)
.L_909:
        /*0004*/ 	.word	0x00000082


	//----- nvinfo : EIATTR_KPARAM_INFO
	.align		4
.L_910:
        /*0008*/ 	.byte	0x04, 0x17
        /*000a*/ 	.short	(.L_912 - .L_911)
.L_911:
        /*000c*/ 	.word	0x00000000
        /*0010*/ 	.short	0x0000
        /*0012*/ 	.short	0x0000
        /*0014*/ 	.byte	0x00, 0xf0, 0xa1, 0x03


	//----- nvinfo : EIATTR_SPARSE_MMA_MASK
	.align		4
.L_912:
        /*0018*/ 	.byte	0x03, 0x50
        /*001a*/ 	.short	0x0000


	//----- nvinfo : EIATTR_MAXREG_COUNT
	.align		4
        /*001c*/ 	.byte	0x03, 0x1b
        /*001e*/ 	.short	0x00ff


	//----- nvinfo : EIATTR_MERCURY_ISA_VERSION
	.align		4
        /*0020*/ 	.byte	0x03, 0x5f
        /*0022*/ 	.short	0x0101


	//----- nvinfo : EIATTR_COOP_GROUP_MASK_REGIDS
	.align		4
        /*0024*/ 	.byte	0x04, 0x29
        /*0026*/ 	.short	(.L_914 - .L_913)


	//   ....[0]....
.L_913:
        /*0028*/ 	.word	0xffffffff


	//   ....[1]....
        /*002c*/ 	.word	0xffffffff


	//   ....[2]....
        /*0030*/ 	.word	0xffffffff


	//   ....[3]....
        /*0034*/ 	.word	0xffffffff


	//   ....[4]....
        /*0038*/ 	.word	0xffffffff


	//   ....[5]....
        /*003c*/ 	.word	0xffffffff


	//   ....[6]....
        /*0040*/ 	.word	0xffffffff


	//   ....[7]....
        /*0044*/ 	.word	0xffffffff


	//   ....[8]....
        /*0048*/ 	.word	0xffffffff


	//   ....[9]....
        /*004c*/ 	.word	0xffffffff


	//   ....[10]....
        /*0050*/ 	.word	0x0500003c


	//   ....[11]....
        /*0054*/ 	.word	0x0500003c


	//   ....[12]....
        /*0058*/ 	.word	0x0500003c


	//   ....[13]....
        /*005c*/ 	.word	0x0500003c


	//   ....[14]....
        /*0060*/ 	.word	0x0500003c


	//   ....[15]....
        /*0064*/ 	.word	0x0500003c


	//   ....[16]....
        /*0068*/ 	.word	0x0500003c


	//   ....[17]....
        /*006c*/ 	.word	0x0500003c


	//   ....[18]....
        /*0070*/ 	.word	0x0500003c


	//   ....[19]....
        /*0074*/ 	.word	0x0500003c


	//----- nvinfo : EIATTR_COOP_GROUP_INSTR_OFFSETS
	.align		4
.L_914:
        /*0078*/ 	.byte	0x04, 0x28
        /*007a*/ 	.short	(.L_916 - .L_915)


	//   ....[0]....
.L_915:
        /*007c*/ 	.word	0x00006620


	//   ....[1]....
        /*0080*/ 	.word	0x00006640


	//   ....[2]....
        /*0084*/ 	.word	0x00006670


	//   ....[3]....
        /*0088*/ 	.word	0x00006690


	//   ....[4]....
        /*008c*/ 	.word	0x000066b0


	//   ....[5]....
        /*0090*/ 	.word	0x000067e0


	//   ....[6]....
        /*0094*/ 	.word	0x00006800


	//   ....[7]....
        /*0098*/ 	.word	0x00006820


	//   ....[8]....
        /*009c*/ 	.word	0x00006840


	//   ....[9]....
        /*00a0*/ 	.word	0x00006860


	//   ....[10]....
        /*00a4*/ 	.word	0x00006c10


	//   ....[11]....
        /*00a8*/ 	.word	0x00006cb0


	//   ....[12]....
        /*00ac*/ 	.word	0x00006d30


	//   ....[13]....
        /*00b0*/ 	.word	0x00006da0


	//   ....[14]....
        /*00b4*/ 	.word	0x00006e10


	//   ....[15]....
        /*00b8*/ 	.word	0x00006f80


	//   ....[16]....
        /*00bc*/ 	.word	0x00006ff0


	//   ....[17]....
        /*00c0*/ 	.word	0x00007060


	//   ....[18]....
        /*00c4*/ 	.word	0x000070d0


	//   ....[19]....
        /*00c8*/ 	.word	0x00007140


	//----- nvinfo : EIATTR_EXIT_INSTR_OFFSETS
	.align		4
.L_916:
        /*00cc*/ 	.byte	0x04, 0x1c
        /*00ce*/ 	.short	(.L_918 - .L_917)


	//   ....[0]....
.L_917:
        /*00d0*/ 	.word	0x00000280


	//   ....[1]....
        /*00d4*/ 	.word	0x00006ba0


	//----- nvinfo : EIATTR_MAX_THREADS
	.align		4
.L_918:
        /*00d8*/ 	.byte	0x04, 0x05
        /*00da*/ 	.short	(.L_920 - .L_919)
.L_919:
        /*00dc*/ 	.word	0x00000080
        /*00e0*/ 	.word	0x00000001
        /*00e4*/ 	.word	0x00000001


	//----- nvinfo : EIATTR_CRS_STACK_SIZE
	.align		4
.L_920:
        /*00e8*/ 	.byte	0x04, 0x1e
        /*00ea*/ 	.short	(.L_922 - .L_921)
.L_921:
        /*00ec*/ 	.word	0x00000000


	//----- nvinfo : EIATTR_CBANK_PARAM_SIZE
	.align		4
.L_922:
        /*00f0*/ 	.byte	0x03, 0x19
        /*00f2*/ 	.short	0x00e8


	//----- nvinfo : EIATTR_PARAM_CBANK
	.align		4
        /*00f4*/ 	.byte	0x04, 0x0a
        /*00f6*/ 	.short	(.L_924 - .L_923)
	.align		4
.L_923:
        /*00f8*/ 	.word	index@(.nv.constant0._ZN10layer_norm31ln_parallel_residual_fwd_kernelINS_13Kernel_traitsIf13__nv_bfloat16S2_S2_fjLj256ELj1ELj4ELj1ELj16ENS_18Kernel_traits_baseILj256EfS2_S2_S2_fjLj128EEEEELb1ELb1ELb1EEEvNS_9FwdParamsE)
        /*00fc*/ 	.short	0x0210
        /*00fe*/ 	.short	0x00e8


	//----- nvinfo : EIATTR_SW_WAR
	.align		4
.L_924:
        /*0100*/ 	.byte	0x04, 0x36
        /*0102*/ 	.short	(.L_926 - .L_925)
.L_925:
        /*0104*/ 	.word	0x00000008
.L_926:


//--------------------- .nv.info._ZN10layer_norm31ln_parallel_residual_fwd_kernelINS_13Kernel_traitsI13__nv_bfloat16S2_fS2_fjLj256ELj1ELj4ELj1ELj16ENS_18Kernel_traits_baseILj256ES2_S2_fS2_fjLj128EEEEELb0ELb0ELb0EEEvNS_9FwdParamsE --------------------------
	.section	.nv.info._ZN10layer_norm31ln_parallel_residual_fwd_kernelINS_13Kernel_traitsI13__nv_bfloat16S2_fS2_fjLj256ELj1ELj4ELj1ELj16ENS_18Kernel_traits_baseILj256ES2_S2_fS2_fjLj128EEEEELb0ELb0ELb0EEEvNS_9FwdParamsE,"",@"SHT_CUDA_INFO"
	.sectionflags	@""
	.align	4


	//----- nvinfo : EIATTR_CUDA_API_VERSION
	.align		4
        /*0000*/ 	.byte	0x04, 0x37
        /*0002*/ 	.short	(.L_928 - .L_927)
.L_927:
        /*0004*/ 	.word	0x00000082


	//----- nvinfo : EIATTR_KPARAM_INFO
	.align		4
.L_928:
        /*0008*/ 	.byte	0x04, 0x17
        /*000a*/ 	.short	(.L_930 - .L_929)
.L_929:
        /*000c*/ 	.word	0x00000000
        /*0010*/ 	.short	0x0000
        /*0012*/ 	.short	0x0000
        /*0014*/ 	.byte	0x00, 0xf0, 0xa1, 0x03


	//----- nvinfo : EIATTR_SPARSE_MMA_MASK
	.align		4
.L_930:
        /*0018*/ 	.byte	0x03, 0x50
        /*001a*/ 	.short	0x0000


	//----- nvinfo : EIATTR_MAXREG_COUNT
	.align		4
        /*001c*/ 	.byte	0x03, 0x1b
        /*001e*/ 	.short	0x00ff


	//----- nvinfo : EIATTR_ANNOTATIONS
	.align		4
        /*0020*/ 	.byte	0x04, 0x55
        /*0022*/ 	.short	(.L_932 - .L_931)


	//   ....[0]....
.L_931:
        /*0024*/ 	.word	0x00000001
        /*0028*/ 	.byte	0x70, 0x10, 0x00, 0x00, 0x01, 0x00, 0x00, 0x00, 0x20, 0x13, 0x00, 0x00


	//----- nvinfo : EIATTR_MERCURY_ISA_VERSION
	.align		4
.L_932:
        /*0034*/ 	.byte	0x03, 0x5f
        /*0036*/ 	.short	0x0101


	//----- nvinfo : EIATTR_COOP_GROUP_MASK_REGIDS
	.align		4
        /*0038*/ 	.byte	0x04, 0x29
        /*003a*/ 	.short	(.L_934 - .L_933)


	//   ....[0]....
.L_933:
        /*003c*/ 	.word	0xffffffff


	//   ....[1]....
        /*0040*/ 	.word	0xffffffff


	//   ....[2]....
        /*0044*/ 	.word	0xffffffff


	//   ....[3]....
        /*0048*/ 	.word	0xffffffff


	//   ....[4]....
        /*004c*/ 	.word	0xffffffff


	//   ....[5]....
        /*0050*/ 	.word	0xffffffff


	//   ....[6]....
        /*0054*/ 	.word	0xffffffff


	//   ....[7]....
        /*0058*/ 	.word	0xffffffff


	//   ....[8]....
        /*005c*/ 	.word	0xffffffff


	//   ....[9]....
        /*0060*/ 	.word	0xffffffff


	//   ....[10]....
        /*0064*/ 	.word	0x05000021


	//   ....[11]....
        /*0068*/ 	.word	0x05000021


	//   ....[12]....
        /*006c*/ 	.word	0x05000021


	//   ....[13]....
        /*0070*/ 	.word	0x05000021


	//   ....[14]....
        /*0074*/ 	.word	0x05000021


	//   ....[15]....
        /*0078*/ 	.word	0x05000021


	//   ....[16]....
        /*007c*/ 	.word	0x05000021


	//   ....[17]....
        /*0080*/ 	.word	0x05000021


	//   ....[18]....
        /*0084*/ 	.word	0x05000021


	//   ....[19]....
        /*0088*/ 	.word	0x05000021


	//----- nvinfo : EIATTR_COOP_GROUP_INSTR_OFFSETS
	.align		4
.L_934:
        /*008c*/ 	.byte	0x04, 0x28
        /*008e*/ 	.short	(.L_936 - .L_935)


	//   ....[0]....
.L_935:
        /*0090*/ 	.word	0x00000d10


	//   ....[1]....
        /*0094*/ 	.word	0x00000d30


	//   ....[2]....
        /*0098*/ 	.word	0x00000d50


	//   ....[3]....
        /*009c*/ 	.word	0x00000d80


	//   ....[4]....
        /*00a0*/ 	.word	0x00000da0


	//   ....[5]....
        /*00a4*/ 	.word	0x00000ee0


	//   ....[6]....
        /*00a8*/ 	.word	0x00000f00


	//   ....[7]....
        /*00ac*/ 	.word	0x00000f20


	//   ....[8]....
        /*00b0*/ 	.word	0x00000f40


	//   ....[9]....
        /*00b4*/ 	.word	0x00000f60


	//   ....[10]....
        /*00b8*/ 	.word	0x00001430


	//   ....[11]....
        /*00bc*/ 	.word	0x000014d0


	//   ....[12]....
        /*00c0*/ 	.word	0x00001540


	//   ....[13]....
        /*00c4*/ 	.word	0x000015c0


	//   ....[14]....
        /*00c8*/ 	.word	0x00001630


	//   ....[15]....
        /*00cc*/ 	.word	0x000017d0


	//   ....[16]....
        /*00d0*/ 	.word	0x00001840


	//   ....[17]....
        /*00d4*/ 	.word	0x000018b0


	//   ....[18]....
        /*00d8*/ 	.word	0x00001920


	//   ....[19]....
        /*00dc*/ 	.word	0x00001990


	//----- nvinfo : EIATTR_EXIT_INSTR_OFFSETS
	.align		4
.L_936:
        /*00e0*/ 	.byte	0x04, 0x1c
        /*00e2*/ 	.short	(.L_938 - .L_937)


	//   ....[0]....
.L_937:
        /*00e4*/ 	.word	0x000002b0


	//   ....[1]....
        /*00e8*/ 	.word	0x000013c0


	//----- nvinfo : EIATTR_MAX_THREADS
	.align		4
.L_938:
        /*00ec*/ 	.byte	0x04, 0x05
        /*00ee*/ 	.short	(.L_940 - .L_939)
.L_939:
        /*00f0*/ 	.word	0x00000080
        /*00f4*/ 	.word	0x00000001
        /*00f8*/ 	.word	0x00000001


	//----- nvinfo : EIATTR_CRS_STACK_SIZE
	.align		4
.L_940:
        /*00fc*/ 	.byte	0x04, 0x1e
        /*00fe*/ 	.short	(.L_942 - .L_941)
.L_941:
        /*0100*/ 	.word	0x00000000


	//----- nvinfo : EIATTR_CBANK_PARAM_SIZE
	.align		4
.L_942:
        /*0104*/ 	.byte	0x03, 0x19
        /*0106*/ 	.short	0x00e8


	//----- nvinfo : EIATTR_PARAM_CBANK
	.align		4
        /*0108*/ 	.byte	0x04, 0x0a
        /*010a*/ 	.short	(.L_944 - .L_943)
	.align		4
.L_943:
        /*010c*/ 	.word	index@(.nv.constant0._ZN10layer_norm31ln_parallel_residual_fwd_kernelINS_13Kernel_traitsI13__nv_bfloat16S2_fS2_fjLj256ELj1ELj4ELj1ELj16ENS_18Kernel_traits_baseILj256ES2_S2_fS2_fjLj128EEEEELb0ELb0ELb0EEEvNS_9FwdParamsE)
        /*0110*/ 	.short	0x0210
        /*0112*/ 	.short	0x00e8


	//----- nvinfo : EIATTR_SW_WAR
	.align		4
.L_944:
        /*0114*/ 	.byte	0x04, 0x36
        /*0116*/ 	.short	(.L_946 - .L_945)
.L_945:
        /*0118*/ 	.word	0x00000008
.L_946:


//--------------------- .nv.info._ZN10layer_norm31ln_parallel_residual_fwd_kernelINS_13Kernel_traitsI13__nv_bfloat16S2_fS2_fjLj256ELj1ELj4ELj1ELj16ENS_18Kernel_traits_baseILj256ES2_S2_fS2_fjLj128EEEEELb0ELb0ELb1EEEvNS_9FwdParamsE --------------------------
	.section	.nv.info._ZN10layer_norm31ln_parallel_residual_fwd_kernelINS_13Kernel_traitsI13__nv_bfloat16S2_fS2_fjLj256ELj1ELj4ELj1ELj16ENS_18Kernel_traits_baseILj256ES2_S2_fS2_fjLj128EEEEELb0ELb0ELb1EEEvNS_9FwdParamsE,"",@"SHT_CUDA_INFO"
	.sectionflags	@""
	.align	4


	//----- nvinfo : EIATTR_CUDA_API_VERSION
	.align		4
        /*0000*/ 	.byte	0x04, 0x37
        /*0002*/ 	.short	(.L_948 - .L_947)
.L_947:
        /*0004*/ 	.word	0x00000082


	//----- nvinfo : EIATTR_KPARAM_INFO
	.align		4
.L_948:
        /*0008*/ 	.byte	0x04, 0x17
        /*000a*/ 	.short	(.L_950 - .L_949)
.L_949:
        /*000c*/ 	.word	0x00000000
        /*0010*/ 	.short	0x0000
        /*0012*/ 	.short	0x0000
        /*0014*/ 	.byte	0x00, 0xf0, 0xa1, 0x03


	//----- nvinfo : EIATTR_SPARSE_MMA_MASK
	.align		4
.L_950:
        /*0018*/ 	.byte	0x03, 0x50
        /*001a*/ 	.short	0x0000


	//----- nvinfo : EIATTR_MAXREG_COUNT
	.align		4
        /*001c*/ 	.byte	0x03, 0x1b
        /*001e*/ 	.short	0x00ff


	//----- nvinfo : EIATTR_MERCURY_ISA_VERSION
	.align		4
        /*0020*/ 	.byte	0x03, 0x5f
        /*0022*/ 	.short	0x0101


	//----- nvinfo : EIATTR_COOP_GROUP_MASK_REGIDS
	.align		4
        /*0024*/ 	.byte	0x04, 0x29
        /*0026*/ 	.short	(.L_952 - .L_951)


	//   ....[0]....
.L_951:
        /*0028*/ 	.word	0xffffffff


	//   ....[1]....
        /*002c*/ 	.word	0xffffffff


	//   ....[2]....
        /*0030*/ 	.word	0xffffffff


	//   ....[3]....
        /*0034*/ 	.word	0xffffffff


	//   ....[4]....
        /*0038*/ 	.word	0xffffffff


	//   ....[5]....
        /*003c*/ 	.word	0xffffffff


	//   ....[6]....
        /*0040*/ 	.word	0xffffffff


	//   ....[7]....
        /*0044*/ 	.word	0xffffffff


	//   ....[8]....
        /*0048*/ 	.word	0xffffffff


	//   ....[9]....
        /*004c*/ 	.word	0xffffffff


	//   ....[10]....
        /*0050*/ 	.word	0x05000028


	//   ....[11]....
        /*0054*/ 	.word	0x05000028


	//   ....[12]....
        /*0058*/ 	.word	0x05000028


	//   ....[13]....
        /*005c*/ 	.word	0x05000028


	//   ....[14]....
        /*0060*/ 	.word	0x05000028


	//   ....[15]....
        /*0064*/ 	.word	0x05000028


	//   ....[16]....
        /*0068*/ 	.word	0x05000028


	//   ....[17]....
        /*006c*/ 	.word	0x05000028


	//   ....[18]....
        /*0070*/ 	.word	0x05000028


	//   ....[19]....
        /*0074*/ 	.word	0x05000028


	//----- nvinfo : EIATTR_COOP_GROUP_INSTR_OFFSETS
	.align		4
.L_952:
        /*0078*/ 	.byte	0x04, 0x28
        /*007a*/ 	.short	(.L_954 - .L_953)


	//   ....[0]....
.L_953:
        /*007c*/ 	.word	0x00000cd0


	//   ....[1]....
        /*0080*/ 	.word	0x00000cf0


	//   ....[2]....
        /*0084*/ 	.word	0x00000d10


	//   ....[3]....
        /*0088*/ 	.word	0x00000d30


	//   ....[4]....
        /*008c*/ 	.word	0x00000d60


	//   ....[5]....
        /*0090*/ 	.word	0x00000e90


	//   ....[6]....
        /*0094*/ 	.word	0x00000eb0


	//   ....[7]....
        /*0098*/ 	.word	0x00000ed0


	//   ....[8]....
        /*009c*/ 	.word	0x00000ef0


	//   ....[9]....
        /*00a0*/ 	.word	0x00000f10


	//   ....[10]....
        /*00a4*/ 	.word	0x000013b0


	//   ....[11]....
        /*00a8*/ 	.word	0x00001440


	//   ....[12]....
        /*00ac*/ 	.word	0x000014b0


	//   ....[13]....
        /*00b0*/ 	.word	0x00001530


	//   ....[14]....
        /*00b4*/ 	.word	0x000015c0


	//   ....[15]....
        /*00b8*/ 	.word	0x00001740


	//   ....[16]....
        /*00bc*/ 	.word	0x000017a0


	//   ....[17]....
        /*00c0*/ 	.word	0x00001810


	//   ....[18]....
        /*00c4*/ 	.word	0x00001880


	//   ....[19]....
        /*00c8*/ 	.word	0x000018f0


	//----- nvinfo : EIATTR_EXIT_INSTR_OFFSETS
	.align		4
.L_954:
        /*00cc*/ 	.byte	0x04, 0x1c
        /*00ce*/ 	.short	(.L_956 - .L_955)


	//   ....[0]....
.L_955:
        /*00d0*/ 	.word	0x000001e0


	//   ....[1]....
        /*00d4*/ 	.word	0x00001340


	//----- nvinfo : EIATTR_MAX_THREADS
	.align		4
.L_956:
        /*00d8*/ 	.byte	0x04, 0x05
        /*00da*/ 	.short	(.L_958 - .L_957)
.L_957:
        /*00dc*/ 	.word	0x00000080
        /*00e0*/ 	.word	0x00000001
        /*00e4*/ 	.word	0x00000001


	//----- nvinfo : EIATTR_CRS_STACK_SIZE
	.align		4
.L_958:
        /*00e8*/ 	.byte	0x04, 0x1e
        /*00ea*/ 	.short	(.L_960 - .L_959)
.L_959:
        /*00ec*/ 	.word	0x00000000


	//----- nvinfo : EIATTR_CBANK_PARAM_SIZE
	.align		4
.L_960:
        /*00f0*/ 	.byte	0x03, 0x19
        /*00f2*/ 	.short	0x00e8


	//----- nvinfo : EIATTR_PARAM_CBANK
	.align		4
        /*00f4*/ 	.byte	0x04, 0x0a
        /*00f6*/ 	.short	(.L_962 - .L_961)
	.align		4
.L_961:
        /*00f8*/ 	.word	index@(.nv.constant0._ZN10layer_norm31ln_parallel_residual_fwd_kernelINS_13Kernel_traitsI13__nv_bfloat16S2_fS2_fjLj256ELj1ELj4ELj1ELj16ENS_18Kernel_traits_baseILj256ES2_S2_fS2_fjLj128EEEEELb0ELb0ELb1EEEvNS_9FwdParamsE)
        /*00fc*/ 	.short	0x0210
        /*00fe*/ 	.short	0x00e8


	//----- nvinfo : EIATTR_SW_WAR
	.align		4
.L_962:
        /*0100*/ 	.byte	0x04, 0x36
        /*0102*/ 	.short	(.L_964 - .L_963)
.L_963:
        /*0104*/ 	.word	0x00000008
.L_964:


//--------------------- .nv.info._ZN10layer_norm31ln_parallel_residual_fwd_kernelINS_13Kernel_traitsI13__nv_bfloat16S2_fS2_fjLj256ELj1ELj4ELj1ELj16ENS_18Kernel_traits_baseILj256ES2_S2_fS2_fjLj128EEEEELb0ELb1ELb0EEEvNS_9FwdParamsE --------------------------
	.section	.nv.info._ZN10layer_norm31ln_parallel_residual_fwd_kernelINS_13Kernel_traitsI13__nv_bfloat16S2_fS2_fjLj256ELj1ELj4ELj1ELj16ENS_18Kernel_traits_baseILj256ES2_S2_fS2_fjLj128EEEEELb0ELb1ELb0EEEvNS_9FwdParamsE,"",@"SHT_CUDA_INFO"
	.sectionflags	@""
	.align	4


	//----- nvinfo : EIATTR_CUDA_API_VERSION
	.align		4
        /*0000*/ 	.byte	0x04, 0x37
        /*0002*/ 	.short	(.L_966 - .L_965)
.L_965:
        /*0004*/ 	.word	0x00000082


	//----- nvinfo : EIATTR_KPARAM_INFO
	.align		4
.L_966:
        /*0008*/ 	.byte	0x04, 0x17
        /*000a*/ 	.short	(.L_968 - .L_967)
.L_967:
        /*000c*/ 	.word	0x00000000
        /*0010*/ 	.short	0x0000
        /*0012*/ 	.short	0x0000
        /*0014*/ 	.byte	0x00, 0xf0, 0xa1, 0x03


	//----- nvinfo : EIATTR_SPARSE_MMA_MASK
	.align		4
.L_968:
        /*0018*/ 	.byte	0x03, 0x50
        /*001a*/ 	.short	0x0000


	//----- nvinfo : EIATTR_MAXREG_COUNT
	.align		4
        /*001c*/ 	.byte	0x03, 0x1b
        /*001e*/ 	.short	0x00ff


	//----- nvinfo : EIATTR_MERCURY_ISA_VERSION
	.align		4
        /*0020*/ 	.byte	0x03, 0x5f
        /*0022*/ 	.short	0x0101


	//----- nvinfo : EIATTR_COOP_GROUP_MASK_REGIDS
	.align		4
        /*0024*/ 	.byte	0x04, 0x29
        /*0026*/ 	.short	(.L_970 - .L_969)


	//   ....[0]....
.L_969:
        /*0028*/ 	.word	0xffffffff


	//   ....[1]....
        /*002c*/ 	.word	0xffffffff


	//   ....[2]....
        /*0030*/ 	.word	0xffffffff


	//   ....[3]....
        /*0034*/ 	.word	0xffffffff


	//   ....[4]....
        /*0038*/ 	.word	0xffffffff


	//   ....[5]....
        /*003c*/ 	.word	0xffffffff


	//   ....[6]....
        /*0040*/ 	.word	0xffffffff


	//   ....[7]....
        /*0044*/ 	.word	0xffffffff


	//   ....[8]....
        /*0048*/ 	.word	0xffffffff


	//   ....[9]....
        /*004c*/ 	.word	0xffffffff


	//   ....[10]....
        /*0050*/ 	.word	0x0500001d


	//   ....[11]....
        /*0054*/ 	.word	0x0500001d


	//   ....[12]....
        /*0058*/ 	.word	0x0500001d


	//   ....[13]....
        /*005c*/ 	.word	0x0500001d


	//   ....[14]....
        /*0060*/ 	.word	0x0500001d


	//   ....[15]....
        /*0064*/ 	.word	0x0500001d


	//   ....[16]....
        /*0068*/ 	.word	0x0500001d


	//   ....[17]....
        /*006c*/ 	.word	0x0500001d


	//   ....[18]....
        /*0070*/ 	.word	0x0500001d


	//   ....[19]....
        /*0074*/ 	.word	0x0500001d


	//----- nvinfo : EIATTR_COOP_GROUP_INSTR_OFFSETS
	.align		4
.L_970:
        /*0078*/ 	.byte	0x04, 0x28
        /*007a*/ 	.short	(.L_972 - .L_971)


	//   ....[0]....
.L_971:
        /*007c*/ 	.word	0x00000ac0


	//   ....[1]....
        /*0080*/ 	.word	0x00000ae0


	//   ....[2]....
        /*0084*/ 	.word	0x00000b00


	//   ....[3]....
        /*0088*/ 	.word	0x00000b30


	//   ....[4]....
        /*008c*/ 	.word	0x00000b50


	//   ....[5]....
        /*0090*/ 	.word	0x00000c90


	//   ....[6]....
        /*0094*/ 	.word	0x00000cb0


	//   ....[7]....
        /*0098*/ 	.word	0x00000cd0


	//   ....[8]....
        /*009c*/ 	.word	0x00000cf0


	//   ....[9]....
        /*00a0*/ 	.word	0x00000d10


	//   ....[10]....
        /*00a4*/ 	.word	0x000010c0


	//   ....[11]....
        /*00a8*/ 	.word	0x00001160


	//   ....[12]....
        /*00ac*/ 	.word	0x000011d0


	//   ....[13]....
        /*00b0*/ 	.word	0x00001250


	//   ....[14]....
        /*00b4*/ 	.word	0x000012c0


	//   ....[15]....
        /*00b8*/ 	.word	0x00001450


	//   ....[16]....
        /*00bc*/ 	.word	0x000014c0


	//   ....[17]....
        /*00c0*/ 	.word	0x00001530


	//   ....[18]....
        /*00c4*/ 	.word	0x000015a0


	//   ....[19]....
        /*00c8*/ 	.word	0x00001610


	//----- nvinfo : EIATTR_EXIT_INSTR_OFFSETS
	.align		4
.L_972:
        /*00cc*/ 	.byte	0x04, 0x1c
        /*00ce*/ 	.short	(.L_974 - .L_973)


	//   ....[0]....
.L_973:
        /*00d0*/ 	.word	0x000001d0


	//   ....[1]....
        /*00d4*/ 	.word	0x00001050


	//----- nvinfo : EIATTR_MAX_THREADS
	.align		4
.L_974:
        /*00d8*/ 	.byte	0x04, 0x05
        /*00da*/ 	.short	(.L_976 - .L_975)
.L_975:
        /*00dc*/ 	.word	0x00000080
        /*00e0*/ 	.word	0x00000001
        /*00e4*/ 	.word	0x00000001


	//----- nvinfo : EIATTR_CRS_STACK_SIZE
	.align		4
.L_976:
        /*00e8*/ 	.byte	0x04, 0x1e
        /*00ea*/ 	.short	(.L_978 - .L_977)
.L_977:
        /*00ec*/ 	.word	0x00000000


	//----- nvinfo : EIATTR_CBANK_PARAM_SIZE
	.align		4
.L_978:
        /*00f0*/ 	.byte	0x03, 0x19
        /*00f2*/ 	.short	0x00e8


	//----- nvinfo : EIATTR_PARAM_CBANK
	.align		4
        /*00f4*/ 	.byte	0x04, 0x0a
        /*00f6*/ 	.short	(.L_980 - .L_979)
	.align		4
.L_979:
        /*00f8*/ 	.word	index@(.nv.constant0._ZN10layer_norm31ln_parallel_residual_fwd_kernelINS_13Kernel_traitsI13__nv_bfloat16S2_fS2_fjLj256ELj1ELj4ELj1ELj16ENS_18Kernel_traits_baseILj256ES2_S2_fS2_fjLj128EEEEELb0ELb1ELb0EEEvNS_9FwdParamsE)
        /*00fc*/ 	.short	0x0210
        /*00fe*/ 	.short	0x00e8


	//----- nvinfo : EIATTR_SW_WAR
	.align		4
.L_980:
        /*0100*/ 	.byte	0x04, 0x36
        /*0102*/ 	.short	(.L_982 - .L_981)
.L_981:
        /*0104*/ 	.word	0x00000008
.L_982:


//--------------------- .nv.info._ZN10layer_norm31ln_parallel_residual_fwd_kernelINS_13Kernel_traitsI13__nv_bfloat16S2_fS2_fjLj256ELj1ELj4ELj1ELj16ENS_18Kernel_traits_baseILj256ES2_S2_fS2_fjLj128EEEEELb0ELb1ELb1EEEvNS_9FwdParamsE --------------------------
	.section	.nv.info._ZN10layer_norm31ln_parallel_residual_fwd_kernelINS_13Kernel_traitsI13__nv_bfloat16S2_fS2_fjLj256ELj1ELj4ELj1ELj16ENS_18Kernel_traits_baseILj256ES2_S2_fS2_fjLj128EEEEELb0ELb1ELb1EEEvNS_9FwdParamsE,"",@"SHT_CUDA_INFO"
	.sectionflags	@""
	.align	4


	//----- nvinfo : EIATTR_CUDA_API_VERSION
	.align		4
        /*0000*/ 	.byte	0x04, 0x37
        /*0002*/ 	.short	(.L_984 - .L_983)
.L_983:
        /*0004*/ 	.word	0x00000082


	//----- nvinfo : EIATTR_KPARAM_INFO
	.align		4
.L_984:
        /*0008*/ 	.byte	0x04, 0x17
        /*000a*/ 	.short	(.L_986 - .L_985)
.L_985:
        /*000c*/ 	.word	0x00000000
        /*0010*/ 	.short	0x0000
        /*0012*/ 	.short	0x0000
        /*0014*/ 	.byte	0x00, 0xf0, 0xa1, 0x03


	//----- nvinfo : EIATTR_SPARSE_MMA_MASK
	.align		4
.L_986:
        /*0018*/ 	.byte	0x03, 0x50
        /*001a*/ 	.short	0x0000


	//----- nvinfo : EIATTR_MAXREG_COUNT
	.align		4
        /*001c*/ 	.byte	0x03, 0x1b
        /*001e*/ 	.short	0x00ff


	//----- nvinfo : EIATTR_MERCURY_ISA_VERSION
	.align		4
        /*0020*/ 	.byte	0x03, 0x5f
        /*0022*/ 	.short	0x0101


	//----- nvinfo : EIATTR_COOP_GROUP_MASK_REGIDS
	.align		4
        /*0024*/ 	.byte	0x04, 0x29
        /*0026*/ 	.short	(.L_988 - .L_987)


	//   ....[0]....
.L_987:
        /*0028*/ 	.word	0xffffffff


	//   ....[1]....
        /*002c*/ 	.word	0xffffffff


	//   ....[2]....
        /*0030*/ 	.word	0xffffffff


	//   ....[3]....
        /*0034*/ 	.word	0xffffffff


	//   ....[4]....
        /*0038*/ 	.word	0xffffffff


	//   ....[5]....
        /*003c*/ 	.word	0xffffffff


	//   ....[6]....
        /*0040*/ 	.word	0xffffffff


	//   ....[7]....
        /*0044*/ 	.word	0xffffffff


	//   ....[8]....
        /*0048*/ 	.word	0xffffffff


	//   ....[9]....
        /*004c*/ 	.word	0xffffffff


	//   ....[10]....
        /*0050*/ 	.word	0x0500002a


	//   ....[11]....
        /*0054*/ 	.word	0x0500002a


	//   ....[12]....
        /*0058*/ 	.word	0x0500002a


	//   ....[13]....
        /*005c*/ 	.word	0x0500002a


	//   ....[14]....
        /*0060*/ 	.word	0x0500002a


	//   ....[15]....
        /*0064*/ 	.word	0x0500002a


	//   ....[16]....
        /*0068*/ 	.word	0x0500002a


	//   ....[17]....
        /*006c*/ 	.word	0x0500002a


	//   ....[18]....
        /*0070*/ 	.word	0x0500002a


	//   ....[19]....
        /*0074*/ 	.word	0x0500002a


	//----- nvinfo : EIATTR_COOP_GROUP_INSTR_OFFSETS
	.align		4
.L_988:
        /*0078*/ 	.byte	0x04, 0x28
        /*007a*/ 	.short	(.L_990 - .L_989)


	//   ....[0]....
.L_989:
        /*007c*/ 	.word	0x00000a50


	//   ....[1]....
        /*0080*/ 	.word	0x00000a70


	//   ....[2]....
        /*0084*/ 	.word	0x00000a90


	//   ....[3]....
        /*0088*/ 	.word	0x00000ab0


	//   ....[4]....
        /*008c*/ 	.word	0x00000ae0


	//   ....[5]....
        /*0090*/ 	.word	0x00000c10


	//   ....[6]....
        /*0094*/ 	.word	0x00000c30


	//   ....[7]....
        /*0098*/ 	.word	0x00000c50


	//   ....[8]....
        /*009c*/ 	.word	0x00000c70


	//   ....[9]....
        /*00a0*/ 	.word	0x00000c90


	//   ....[10]....
        /*00a4*/ 	.word	0x00001020


	//   ....[11]....
        /*00a8*/ 	.word	0x000010c0


	//   ....[12]....
        /*00ac*/ 	.word	0x00001130


	//   ....[13]....
        /*00b0*/ 	.word	0x000011a0


	//   ....[14]....
        /*00b4*/ 	.word	0x00001220


	//   ....[15]....
        /*00b8*/ 	.word	0x000013b0


	//   ....[16]....
        /*00bc*/ 	.word	0x00001420


	//   ....[17]....
        /*00c0*/ 	.word	0x00001490


	//   ....[18]....
        /*00c4*/ 	.word	0x00001500


	//   ....[19]....
        /*00c8*/ 	.word	0x00001570


	//----- nvinfo : EIATTR_EXIT_INSTR_OFFSETS
	.align		4
.L_990:
        /*00cc*/ 	.byte	0x04, 0x1c
        /*00ce*/ 	.short	(.L_992 - .L_991)


	//   ....[0]....
.L_991:
        /*00d0*/ 	.word	0x00000140


	//   ....[1]....
        /*00d4*/ 	.word	0x00000fb0


	//----- nvinfo : EIATTR_MAX_THREADS
	.align		4
.L_992:
        /*00d8*/ 	.byte	0x04, 0x05
        /*00da*/ 	.short	(.L_994 - .L_993)
.L_993:
        /*00dc*/ 	.word	0x00000080
        /*00e0*/ 	.word	0x00000001
        /*00e4*/ 	.word	0x00000001


	//----- nvinfo : EIATTR_CRS_STACK_SIZE
	.align		4
.L_994:
        /*00e8*/ 	.byte	0x04, 0x1e
        /*00ea*/ 	.short	(.L_996 - .L_995)
.L_995:
        /*00ec*/ 	.word	0x00000000


	//----- nvinfo : EIATTR_CBANK_PARAM_SIZE
	.align		4
.L_996:
        /*00f0*/ 	.byte	0x03, 0x19
        /*00f2*/ 	.short	0x00e8


	//----- nvinfo : EIATTR_PARAM_CBANK
	.align		4
        /*00f4*/ 	.byte	0x04, 0x0a
        /*00f6*/ 	.short	(.L_998 - .L_997)
	.align		4
.L_997:
        /*00f8*/ 	.word	index@(.nv.constant0._ZN10layer_norm31ln_parallel_residual_fwd_kernelINS_13Kernel_traitsI13__nv_bfloat16S2_fS2_fjLj256ELj1ELj4ELj1ELj16ENS_18Kernel_traits_baseILj256ES2_S2_fS2_fjLj128EEEEELb0ELb1ELb1EEEvNS_9FwdParamsE)
        /*00fc*/ 	.short	0x0210
        /*00fe*/ 	.short	0x00e8


	//----- nvinfo : EIATTR_SW_WAR
	.align		4
.L_998:
        /*0100*/ 	.byte	0x04, 0x36
        /*0102*/ 	.short	(.L_1000 - .L_999)
.L_999:
        /*0104*/ 	.word	0x00000008
.L_1000:


//--------------------- .nv.info._ZN10layer_norm31ln_parallel_residual_fwd_kernelINS_13Kernel_traitsI13__nv_bfloat16S2_fS2_fjLj256ELj1ELj4ELj1ELj16ENS_18Kernel_traits_baseILj256ES2_S2_fS2_fjLj128EEEEELb1ELb0ELb0EEEvNS_9FwdParamsE --------------------------
	.section	.nv.info._ZN10layer_norm31ln_parallel_residual_fwd_kernelINS_13Kernel_traitsI13__nv_bfloat16S2_fS2_fjLj256ELj1ELj4ELj1ELj16ENS_18Kernel_traits_baseILj256ES2_S2_fS2_fjLj128EEEEELb1ELb0ELb0EEEvNS_9FwdParamsE,"",@"SHT_CUDA_INFO"
	.sectionflags	@""
	.align	4


	//----- nvinfo : EIATTR_CUDA_API_VERSION
	.align		4
        /*0000*/ 	.byte	0x04, 0x37
        /*0002*/ 	.short	(.L_1002 - .L_1001)
.L_1001:
        /*0004*/ 	.word	0x00000082


	//----- nvinfo : EIATTR_KPARAM_INFO
	.align		4
.L_1002:
        /*0008*/ 	.byte	0x04, 0x17
        /*000a*/ 	.short	(.L_1004 - .L_1003)
.L_1003:
        /*000c*/ 	.word	0x00000000
        /*0010*/ 	.short	0x0000
        /*0012*/ 	.short	0x0000
        /*0014*/ 	.byte	0x00, 0xf0, 0xa1, 0x03


	//----- nvinfo : EIATTR_SPARSE_MMA_MASK
	.align		4
.L_1004:
        /*0018*/ 	.byte	0x03, 0x50
        /*001a*/ 	.short	0x0000


	//----- nvinfo : EIATTR_MAXREG_COUNT
	.align		4
        /*001c*/ 	.byte	0x03, 0x1b
        /*001e*/ 	.short	0x00ff


	//----- nvinfo : EIATTR_MERCURY_ISA_VERSION
	.align		4
        /*0020*/ 	.byte	0x03, 0x5f
        /*0022*/ 	.short	0x0101


	//----- nvinfo : EIATTR_COOP_GROUP_MASK_REGIDS
	.align		4
        /*0024*/ 	.byte	0x04, 0x29
        /*0026*/ 	.short	(.L_1006 - .L_1005)


	//   ....[0]....
.L_1005:
        /*0028*/ 	.word	0xffffffff


	//   ....[1]....
        /*002c*/ 	.word	0xffffffff


	//   ....[2]....
        /*0030*/ 	.word	0xffffffff


	//   ....[3]....
        /*0034*/ 	.word	0xffffffff


	//   ....[4]....
        /*0038*/ 	.word	0xffffffff


	//   ....[5]....
        /*003c*/ 	.word	0xffffffff


	//   ....[6]....
        /*0040*/ 	.word	0xffffffff


	//   ....[7]....
        /*0044*/ 	.word	0xffffffff


	//   ....[8]....
        /*0048*/ 	.word	0xffffffff


	//   ....[9]....
        /*004c*/ 	.word	0xffffffff


	//   ....[10]....
        /*0050*/ 	.word	0x0500004f


	//   ....[11]....
        /*0054*/ 	.word	0x0500004f


	//   ....[12]....
        /*0058*/ 	.word	0x0500004f


	//   ....[13]....
        /*005c*/ 	.word	0x0500004f


	//   ....[14]....
        /*0060*/ 	.word	0x0500004f


	//   ....[15]....
        /*0064*/ 	.word	0x0500004f


	//   ....[16]....
        /*0068*/ 	.word	0x0500004f


	//   ....[17]....
        /*006c*/ 	.word	0x0500004f


	//   ....[18]....
        /*0070*/ 	.word	0x0500004f


	//   ....[19]....
        /*0074*/ 	.word	0x0500004f


	//----- nvinfo : EIATTR_COOP_GROUP_INSTR_OFFSETS
	.align		4
.L_1006:
        /*0078*/ 	.byte	0x04, 0x28
        /*007a*/ 	.short	(.L_1008 - .L_1007)


	//   ....[0]....
.L_1007:
        /*007c*/ 	.word	0x000067f0


	//   ....[1]....
        /*0080*/ 	.word	0x00006810


	//   ....[2]....
        /*0084*/ 	.word	0x00006830


	//   ....[3]....
        /*0088*/ 	.word	0x00006850


	//   ....[4]....
        /*008c*/ 	.word	0x00006880


	//   ....[5]....
        /*0090*/ 	.word	0x000069c0


	//   ....[6]....
        /*0094*/ 	.word	0x000069e0


	//   ....[7]....
        /*0098*/ 	.word	0x00006a00


	//   ....[8]....
        /*009c*/ 	.word	0x00006a20


	//   ....[9]....
        /*00a0*/ 	.word	0x00006a40


	//   ....[10]....
        /*00a4*/ 	.word	0x00006f10


	//   ....[11]....
        /*00a8*/ 	.word	0x00006fb0


	//   ....[12]....
        /*00ac*/ 	.word	0x00007020


	//   ....[13]....
        /*00b0*/ 	.word	0x00007090


	//   ....[14]....
        /*00b4*/ 	.word	0x00007110


	//   ....[15]....
        /*00b8*/ 	.word	0x000072a0


	//   ....[16]....
        /*00bc*/ 	.word	0x00007310


	//   ....[17]....
        /*00c0*/ 	.word	0x00007380


	//   ....[18]....
        /*00c4*/ 	.word	0x000073f0


	//   ....[19]....
        /*00c8*/ 	.word	0x00007460


	//----- nvinfo : EIATTR_EXIT_INSTR_OFFSETS
	.align		4
.L_1008:
        /*00cc*/ 	.byte	0x04, 0x1c
        /*00ce*/ 	.short	(.L_1010 - .L_1009)


	//   ....[0]....
.L_1009:
        /*00d0*/ 	.word	0x000004d0


	//   ....[1]....
        /*00d4*/ 	.word	0x00006ea0


	//----- nvinfo : EIATTR_MAX_THREADS
	.align		4
.L_1010:
        /*00d8*/ 	.byte	0x04, 0x05
        /*00da*/ 	.short	(.L_1012 - .L_1011)
.L_1011:
        /*00dc*/ 	.word	0x00000080
        /*00e0*/ 	.word	0x00000001
        /*00e4*/ 	.word	0x00000001


	//----- nvinfo : EIATTR_CRS_STACK_SIZE
	.align		4
.L_1012:
        /*00e8*/ 	.byte	0x04, 0x1e
        /*00ea*/ 	.short	(.L_1014 - .L_1013)
.L_1013:
        /*00ec*/ 	.word	0x00000000


	//----- nvinfo : EIATTR_CBANK_PARAM_SIZE
	.align		4
.L_1014:
        /*00f0*/ 	.byte	0x03, 0x19
        /*00f2*/ 	.short	0x00e8


	//----- nvinfo : EIATTR_PARAM_CBANK
	.align		4
        /*00f4*/ 	.byte	0x04, 0x0a
        /*00f6*/ 	.short	(.L_1016 - .L_1015)
	.align		4
.L_1015:
        /*00f8*/ 	.word	index@(.nv.constant0._ZN10layer_norm31ln_parallel_residual_fwd_kernelINS_13Kernel_traitsI13__nv_bfloat16S2_fS2_fjLj256ELj1ELj4ELj1ELj16ENS_18Kernel_traits_baseILj256ES2_S2_fS2_fjLj128EEEEELb1ELb0ELb0EEEvNS_9FwdParamsE)
        /*00fc*/ 	.short	0x0210
        /*00fe*/ 	.short	0x00e8


	//----- nvinfo : EIATTR_SW_WAR
	.align		4
.L_1016:
        /*0100*/ 	.byte	0x04, 0x36
        /*0102*/ 	.short	(.L_1018 - .L_1017)
.L_1017:
        /*0104*/ 	.word	0x00000008
.L_1018:


//--------------------- .nv.info._ZN10layer_norm31ln_parallel_residual_fwd_kernelINS_13Kernel_traitsI13__nv_bfloat16S2_fS2_fjLj256ELj1ELj4ELj1ELj16ENS_18Kernel_traits_baseILj256ES2_S2_fS2_fjLj128EEEEELb1ELb0ELb1EEEvNS_9FwdParamsE --------------------------
	.section	.nv.info._ZN10layer_norm31ln_parallel_residual_fwd_kernelINS_13Kernel_traitsI13__nv_bfloat16S2_fS2_fjLj256ELj1ELj4ELj1ELj16ENS_18Kernel_traits_baseILj256ES2_S2_fS2_fjLj128EEEEELb1ELb0ELb1EEEvNS_9FwdParamsE,"",@"SHT_CUDA_INFO"
	.sectionflags	@""
	.align	4


	//----- nvinfo : EIATTR_CUDA_API_VERSION
	.align		4
        /*0000*/ 	.byte	0x04, 0x37
        /*0002*/ 	.short	(.L_1020 - .L_1019)
.L_1019:
        /*0004*/ 	.word	0x00000082


	//----- nvinfo : EIATTR_KPARAM_INFO
	.align		4
.L_1020:
        /*0008*/ 	.byte	0x04, 0x17
        /*000a*/ 	.short	(.L_1022 - .L_1021)
.L_1021:
        /*000c*/ 	.word	0x00000000
        /*0010*/ 	.short	0x0000
        /*0012*/ 	.short	0x0000
        /*0014*/ 	.byte	0x00, 0xf0, 0xa1, 0x03


	//----- nvinfo : EIATTR_SPARSE_MMA_MASK
	.align		4
.L_1022:
        /*0018*/ 	.byte	0x03, 0x50
        /*001a*/ 	.short	0x0000


	//----- nvinfo : EIATTR_MAXREG_COUNT
	.align		4
        /*001c*/ 	.byte	0x03, 0x1b
        /*001e*/ 	.short	0x00ff


	//----- nvinfo : EIATTR_MERCURY_ISA_VERSION
	.align		4
        /*0020*/ 	.byte	0x03, 0x5f
        /*0022*/ 	.short	0x0101


	//----- nvinfo : EIATTR_COOP_GROUP_MASK_REGIDS
	.align		4
        /*0024*/ 	.byte	0x04, 0x29
        /*0026*/ 	.short	(.L_1024 - .L_1023)


	//   ....[0]....
.L_1023:
        /*0028*/ 	.word	0xffffffff


	//   ....[1]....
        /*002c*/ 	.word	0xffffffff


	//   ....[2]....
        /*0030*/ 	.word	0xffffffff


	//   ....[3]....
        /*0034*/ 	.word	0xffffffff


	//   ....[4]....
        /*0038*/ 	.word	0xffffffff


	//   ....[5]....
        /*003c*/ 	.word	0xffffffff


	//   ....[6]....
        /*0040*/ 	.word	0xffffffff


	//   ....[7]....
        /*0044*/ 	.word	0xffffffff


	//   ....[8]....
        /*0048*/ 	.word	0xffffffff


	//   ....[9]....
        /*004c*/ 	.word	0xffffffff


	//   ....[10]....
        /*0050*/ 	.word	0x05000050


	//   ....[11]....
        /*0054*/ 	.word	0x05000050


	//   ....[12]....
        /*0058*/ 	.word	0x05000050


	//   ....[13]....
        /*005c*/ 	.word	0x05000050


	//   ....[14]....
        /*0060*/ 	.word	0x05000050


	//   ....[15]....
        /*0064*/ 	.word	0x05000050


	//   ....[16]....
        /*0068*/ 	.word	0x05000050


	//   ....[17]....
        /*006c*/ 	.word	0x05000050


	//   ....[18]....
        /*0070*/ 	.word	0x05000050


	//   ....[19]....
        /*0074*/ 	.word	0x05000050


	//----- nvinfo : EIATTR_COOP_GROUP_INSTR_OFFSETS
	.align		4
.L_1024:
        /*0078*/ 	.byte	0x04, 0x28
        /*007a*/ 	.short	(.L_1026 - .L_1025)


	//   ....[0]....
.L_1025:
        /*007c*/ 	.word	0x000066c0


	//   ....[1]....
        /*0080*/ 	.word	0x000066e0


	//   ....[2]....
        /*0084*/ 	.word	0x00006700


	//   ....[3]....
        /*0088*/ 	.word	0x00006720


	//   ....[4]....
        /*008c*/ 	.word	0x00006750


	//   ....[5]....
        /*0090*/ 	.word	0x00006880


	//   ....[6]....
        /*0094*/ 	.word	0x000068a0


	//   ....[7]....
        /*0098*/ 	.word	0x000068c0


	//   ....[8]....
        /*009c*/ 	.word	0x000068e0


	//   ....[9]....
        /*00a0*/ 	.word	0x00006900


	//   ....[10]....
        /*00a4*/ 	.word	0x00006dc0


	//   ....[11]....
        /*00a8*/ 	.word	0x00006e60


	//   ....[12]....
        /*00ac*/ 	.word	0x00006ed0


	//   ....[13]....
        /*00b0*/ 	.word	0x00006f40


	//   ....[14]....
        /*00b4*/ 	.word	0x00006fc0


	//   ....[15]....
        /*00b8*/ 	.word	0x00007140


	//   ....[16]....
        /*00bc*/ 	.word	0x000071b0


	//   ....[17]....
        /*00c0*/ 	.word	0x00007220


	//   ....[18]....
        /*00c4*/ 	.word	0x00007290


	//   ....[19]....
        /*00c8*/ 	.word	0x00007300


	//----- nvinfo : EIATTR_EXIT_INSTR_OFFSETS
	.align		4
.L_1026:
        /*00cc*/ 	.byte	0x04, 0x1c
        /*00ce*/ 	.short	(.L_1028 - .L_1027)


	//   ....[0]....
.L_1027:
        /*00d0*/ 	.word	0x000002b0


	//   ....[1]....
        /*00d4*/ 	.word	0x00006d50


	//----- nvinfo : EIATTR_MAX_THREADS
	.align		4
.L_1028:
        /*00d8*/ 	.byte	0x04, 0x05
        /*00da*/ 	.short	(.L_1030 - .L_1029)
.L_1029:
        /*00dc*/ 	.word	0x00000080
        /*00e0*/ 	.word	0x00000001
        /*00e4*/ 	.word	0x00000001


	//----- nvinfo : EIATTR_CRS_STACK_SIZE
	.align		4
.L_1030:
        /*00e8*/ 	.byte	0x04, 0x1e
        /*00ea*/ 	.short	(.L_1032 - .L_1031)
.L_1031:
        /*00ec*/ 	.word	0x00000000


	//----- nvinfo : EIATTR_CBANK_PARAM_SIZE
	.align		4
.L_1032:
        /*00f0*/ 	.byte	0x03, 0x19
        /*00f2*/ 	.short	0x00e8


	//----- nvinfo : EIATTR_PARAM_CBANK
	.align		4
        /*00f4*/ 	.byte	0x04, 0x0a
        /*00f6*/ 	.short	(.L_1034 - .L_1033)
	.align		4
.L_1033:
        /*00f8*/ 	.word	index@(.nv.constant0._ZN10layer_norm31ln_parallel_residual_fwd_kernelINS_13Kernel_traitsI13__nv_bfloat16S2_fS2_fjLj256ELj1ELj4ELj1ELj16ENS_18Kernel_traits_baseILj256ES2_S2_fS2_fjLj128EEEEELb1ELb0ELb1EEEvNS_9FwdParamsE)
        /*00fc*/ 	.short	0x0210
        /*00fe*/ 	.short	0x00e8


	//----- nvinfo : EIATTR_SW_WAR
	.align		4
.L_1034:
        /*0100*/ 	.byte	0x04, 0x36
        /*0102*/ 	.short	(.L_1036 - .L_1035)
.L_1035:
        /*0104*/ 	.word	0x00000008
.L_1036:


//--------------------- .nv.info._ZN10layer_norm31ln_parallel_residual_fwd_kernelINS_13Kernel_traitsI13__nv_bfloat16S2_fS2_fjLj256ELj1ELj4ELj1ELj16ENS_18Kernel_traits_baseILj256ES2_S2_fS2_fjLj128EEEEELb1ELb1ELb0EEEvNS_9FwdParamsE --------------------------
	.section	.nv.info._ZN10layer_norm31ln_parallel_residual_fwd_kernelINS_13Kernel_traitsI13__nv_bfloat16S2_fS2_fjLj256ELj1ELj4ELj1ELj16ENS_18Kernel_traits_baseILj256ES2_S2_fS2_fjLj128EEEEELb1ELb1ELb0EEEvNS_9FwdParamsE,"",@"SHT_CUDA_INFO"
	.sectionflags	@""
	.align	4


	//----- nvinfo : EIATTR_CUDA_API_VERSION
	.align		4
        /*0000*/ 	.byte	0x04, 0x37
        /*0002*/ 	.short	(.L_1038 - .L_1037)
.L_1037:
        /*0004*/ 	.word	0x00000082


	//----- nvinfo : EIATTR_KPARAM_INFO
	.align		4
.L_1038:
        /*0008*/ 	.byte	0x04, 0x17
        /*000a*/ 	.short	(.L_1040 - .L_1039)
.L_1039:
        /*000c*/ 	.word	0x00000000
        /*0010*/ 	.short	0x0000
        /*0012*/ 	.short	0x0000
        /*0014*/ 	.byte	0x00, 0xf0, 0xa1, 0x03


	//----- nvinfo : EIATTR_SPARSE_MMA_MASK
	.align		4
.L_1040:
        /*0018*/ 	.byte	0x03, 0x50
        /*001a*/ 	.short	0x0000


	//----- nvinfo : EIATTR_MAXREG_COUNT
	.align		4
        /*001c*/ 	.byte	0x03, 0x1b
        /*001e*/ 	.short	0x00ff


	//----- nvinfo : EIATTR_MERCURY_ISA_VERSION
	.align		4
        /*0020*/ 	.byte	0x03, 0x5f
        /*0022*/ 	.short	0x0101


	//----- nvinfo : EIATTR_COOP_GROUP_MASK_REGIDS
	.align		4
        /*0024*/ 	.byte	0x04, 0x29
        /*0026*/ 	.short	(.L_1042 - .L_1041)


	//   ....[0]....
.L_1041:
        /*0028*/ 	.word	0xffffffff


	//   ....[1]....
        /*002c*/ 	.word	0xffffffff


	//   ....[2]....
        /*0030*/ 	.word	0xffffffff


	//   ....[3]....
        /*0034*/ 	.word	0xffffffff


	//   ....[4]....
        /*0038*/ 	.word	0xffffffff


	//   ....[5]....
        /*003c*/ 	.word	0xffffffff


	//   ....[6]....
        /*0040*/ 	.word	0xffffffff


	//   ....[7]....
        /*0044*/ 	.word	0xffffffff


	//   ....[8]....
        /*0048*/ 	.word	0xffffffff


	//   ....[9]....
        /*004c*/ 	.word	0xffffffff


	//   ....[10]....
        /*0050*/ 	.word	0x05000022


	//   ....[11]....
        /*0054*/ 	.word	0x05000022


	//   ....[12]....
        /*0058*/ 	.word	0x05000022


	//   ....[13]....
        /*005c*/ 	.word	0x05000022


	//   ....[14]....
        /*0060*/ 	.word	0x05000022


	//   ....[15]....
        /*0064*/ 	.word	0x05000022


	//   ....[16]....
        /*0068*/ 	.word	0x05000022


	//   ....[17]....
        /*006c*/ 	.word	0x05000022


	//   ....[18]....
        /*0070*/ 	.word	0x05000022


	//   ....[19]....
        /*0074*/ 	.word	0x05000022


	//----- nvinfo : EIATTR_COOP_GROUP_INSTR_OFFSETS
	.align		4
.L_1042:
        /*0078*/ 	.byte	0x04, 0x28
        /*007a*/ 	.short	(.L_1044 - .L_1043)


	//   ....[0]....
.L_1043:
        /*007c*/ 	.word	0x000065e0


	//   ....[1]....
        /*0080*/ 	.word	0x00006600


	//   ....[2]....
        /*0084*/ 	.word	0x00006620


	//   ....[3]....
        /*0088*/ 	.word	0x00006650


	//   ....[4]....
        /*008c*/ 	.word	0x00006670


	//   ....[5]....
        /*0090*/ 	.word	0x000067b0


	//   ....[6]....
        /*0094*/ 	.word	0x000067d0


	//   ....[7]....
        /*0098*/ 	.word	0x000067f0


	//   ....[8]....
        /*009c*/ 	.word	0x00006810


	//   ....[9]....
        /*00a0*/ 	.word	0x00006830


	//   ....[10]....
        /*00a4*/ 	.word	0x00006c10


	//   ....[11]....
        /*00a8*/ 	.word	0x00006cb0


	//   ....[12]....
        /*00ac*/ 	.word	0x00006d20


	//   ....[13]....
        /*00b0*/ 	.word	0x00006da0


	//   ....[14]....
        /*00b4*/ 	.word	0x00006e10


	//   ....[15]....
        /*00b8*/ 	.word	0x00006fb0


	//   ....[16]....
        /*00bc*/ 	.word	0x00007020


	//   ....[17]....
        /*00c0*/ 	.word	0x00007090


	//   ....[18]....
        /*00c4*/ 	.word	0x00007100


	//   ....[19]....
        /*00c8*/ 	.word	0x00007170


	//----- nvinfo : EIATTR_EXIT_INSTR_OFFSETS
	.align		4
.L_1044:
        /*00cc*/ 	.byte	0x04, 0x1c
        /*00ce*/ 	.short	(.L_1046 - .L_1045)


	//   ....[0]....
.L_1045:
        /*00d0*/ 	.word	0x00000410


	//   ....[1]....
        /*00d4*/ 	.word	0x00006ba0


	//----- nvinfo : EIATTR_MAX_THREADS
	.align		4
.L_1046:
        /*00d8*/ 	.byte	0x04, 0x05
        /*00da*/ 	.short	(.L_1048 - .L_1047)
.L_1047:
        /*00dc*/ 	.word	0x00000080
        /*00e0*/ 	.word	0x00000001
        /*00e4*/ 	.word	0x00000001


	//----- nvinfo : EIATTR_CRS_STACK_SIZE
	.align		4
.L_1048:
        /*00e8*/ 	.byte	0x04, 0x1e
        /*00ea*/ 	.short	(.L_1050 - .L_1049)
.L_1049:
        /*00ec*/ 	.word	0x00000000


	//----- nvinfo : EIATTR_CBANK_PARAM_SIZE
	.align		4
.L_1050:
        /*00f0*/ 	.byte	0x03, 0x19
        /*00f2*/ 	.short	0x00e8


	//----- nvinfo : EIATTR_PARAM_CBANK
	.align		4
        /*00f4*/ 	.byte	0x04, 0x0a
        /*00f6*/ 	.short	(.L_1052 - .L_1051)
	.align		4
.L_1051:
        /*00f8*/ 	.word	index@(.nv.constant0._ZN10layer_norm31ln_parallel_residual_fwd_kernelINS_13Kernel_traitsI13__nv_bfloat16S2_fS2_fjLj256ELj1ELj4ELj1ELj16ENS_18Kernel_traits_baseILj256ES2_S2_fS2_fjLj128EEEEELb1ELb1ELb0EEEvNS_9FwdParamsE)
        /*00fc*/ 	.short	0x0210
        /*00fe*/ 	.short	0x00e8


	//----- nvinfo : EIATTR_SW_WAR
	.align		4
.L_1052:
        /*0100*/ 	.byte	0x04, 0x36
        /*0102*/ 	.short	(.L_1054 - .L_1053)
.L_1053:
        /*0104*/ 	.word	0x00000008
.L_1054:


//--------------------- .nv.info._ZN10layer_norm31ln_parallel_residual_fwd_kernelINS_13Kernel_traitsI13__nv_bfloat16S2_fS2_fjLj256ELj1ELj4ELj1ELj16ENS_18Kernel_traits_baseILj256ES2_S2_fS2_fjLj128EEEEELb1ELb1ELb1EEEvNS_9FwdParamsE --------------------------
	.section	.nv.info._ZN10layer_norm31ln_parallel_residual_fwd_kernelINS_13Kernel_traitsI13__nv_bfloat16S2_fS2_fjLj256ELj1ELj4ELj1ELj16ENS_18Kernel_traits_baseILj256ES2_S2_fS2_fjLj128EEEEELb1ELb1ELb1EEEvNS_9FwdParamsE,"",@"SHT_CUDA_INFO"
	.sectionflags	@""
	.align	4


	//----- nvinfo : EIATTR_CUDA_API_VERSION
	.align		4
        /*0000*/ 	.byte	0x04, 0x37
        /*0002*/ 	.short	(.L_1056 - .L_1055)
.L_1055:
        /*0004*/ 	.word	0x00000082


	//----- nvinfo : EIATTR_KPARAM_INFO
	.align		4
.L_1056:
        /*0008*/ 	.byte	0x04, 0x17
        /*000a*/ 	.short	(.L_1058 - .L_1057)
.L_1057:
        /*000c*/ 	.word	0x00000000
        /*0010*/ 	.short	0x0000
        /*0012*/ 	.short	0x0000
        /*0014*/ 	.byte	0x00, 0xf0, 0xa1, 0x03


	//----- nvinfo : EIATTR_SPARSE_MMA_MASK
	.align		4
.L_1058:
        /*0018*/ 	.byte	0x03, 0x50
        /*001a*/ 	.short	0x0000


	//----- nvinfo : EIATTR_MAXREG_COUNT
	.align		4
        /*001c*/ 	.byte	0x03, 0x1b
        /*001e*/ 	.short	0x00ff


	//----- nvinfo : EIATTR_MERCURY_ISA_VERSION
	.align		4
        /*0020*/ 	.byte	0x03, 0x5f
        /*0022*/ 	.short	0x0101


	//----- nvinfo : EIATTR_COOP_GROUP_MASK_REGIDS
	.align		4
        /*0024*/ 	.byte	0x04, 0x29
        /*0026*/ 	.short	(.L_1060 - .L_1059)


	//   ....[0]....
.L_1059:
        /*0028*/ 	.word	0xffffffff


	//   ....[1]....
        /*002c*/ 	.word	0xffffffff


	//   ....[2]....
        /*0030*/ 	.word	0xffffffff


	//   ....[3]....
        /*0034*/ 	.word	0xffffffff


	//   ....[4]....
        /*0038*/ 	.word	0xffffffff


	//   ....[5]....
        /*003c*/ 	.word	0xffffffff


	//   ....[6]....
        /*0040*/ 	.word	0xffffffff


	//   ....[7]....
        /*0044*/ 	.word	0xffffffff


	//   ....[8]....
        /*0048*/ 	.word	0xffffffff


	//   ....[9]....
        /*004c*/ 	.word	0xffffffff


	//   ....[10]....
        /*0050*/ 	.word	0x0500003b


	//   ....[11]....
        /*0054*/ 	.word	0x0500003b


	//   ....[12]....
        /*0058*/ 	.word	0x0500003b


	//   ....[13]....
        /*005c*/ 	.word	0x0500003b


	//   ....[14]....
        /*0060*/ 	.word	0x0500003b


	//   ....[15]....
        /*0064*/ 	.word	0x0500003b


	//   ....[16]....
        /*0068*/ 	.word	0x0500003b


	//   ....[17]....
        /*006c*/ 	.word	0x0500003b


	//   ....[18]....
        /*0070*/ 	.word	0x0500003b


	//   ....[19]....
        /*0074*/ 	.word	0x0500003b


	//----- nvinfo : EIATTR_COOP_GROUP_INSTR_OFFSETS
	.align		4
.L_1060:
        /*0078*/ 	.byte	0x04, 0x28
        /*007a*/ 	.short	(.L_1062 - .L_1061)


	//   ....[0]....
.L_1061:
        /*007c*/ 	.word	0x00006590


	//   ....[1]....
        /*0080*/ 	.word	0x000065b0


	//   ....[2]....
        /*0084*/ 	.word	0x000065d0


	//   ....[3]....
        /*0088*/ 	.word	0x000065f0


	//   ....[4]....
        /*008c*/ 	.word	0x00006620


	//   ....[5]....
        /*0090*/ 	.word	0x00006750


	//   ....[6]....
        /*0094*/ 	.word	0x00006770


	//   ....[7]....
        /*0098*/ 	.word	0x00006790


	//   ....[8]....
        /*009c*/ 	.word	0x000067b0


	//   ....[9]....
        /*00a0*/ 	.word	0x000067d0


	//   ....[10]....
        /*00a4*/ 	.word	0x00006b80


	//   ....[11]....
        /*00a8*/ 	.word	0x00006c20


	//   ....[12]....
        /*00ac*/ 	.word	0x00006c90


	//   ....[13]....
        /*00b0*/ 	.word	0x00006d00


	//   ....[14]....
        /*00b4*/ 	.word	0x00006d80


	//   ....[15]....
        /*00b8*/ 	.word	0x00006f00


	//   ....[16]....
        /*00bc*/ 	.word	0x00006f70


	//   ....[17]....
        /*00c0*/ 	.word	0x00006fe0


	//   ....[18]....
        /*00c4*/ 	.word	0x00007050


	//   ....[19]....
        /*00c8*/ 	.word	0x000070c0


	//----- nvinfo : EIATTR_EXIT_INSTR_OFFSETS
	.align		4
.L_1062:
        /*00cc*/ 	.byte	0x04, 0x1c
        /*00ce*/ 	.short	(.L_1064 - .L_1063)


	//   ....[0]....
.L_1063:
        /*00d0*/ 	.word	0x00000210


	//   ....[1]....
        /*00d4*/ 	.word	0x00006b10


	//----- nvinfo : EIATTR_MAX_THREADS
	.align		4
.L_1064:
        /*00d8*/ 	.byte	0x04, 0x05
        /*00da*/ 	.short	(.L_1066 - .L_1065)
.L_1065:
        /*00dc*/ 	.word	0x00000080
        /*00e0*/ 	.word	0x00000001
        /*00e4*/ 	.word	0x00000001


	//----- nvinfo : EIATTR_CRS_STACK_SIZE
	.align		4
.L_1066:
        /*00e8*/ 	.byte	0x04, 0x1e
        /*00ea*/ 	.short	(.L_1068 - .L_1067)
.L_1067:
        /*00ec*/ 	.word	0x00000000


	//----- nvinfo : EIATTR_CBANK_PARAM_SIZE
	.align		4
.L_1068:
        /*00f0*/ 	.byte	0x03, 0x19
        /*00f2*/ 	.short	0x00e8


	//----- nvinfo : EIATTR_PARAM_CBANK
	.align		4
        /*00f4*/ 	.byte	0x04, 0x0a
        /*00f6*/ 	.short	(.L_1070 - .L_1069)
	.align		4
.L_1069:
        /*00f8*/ 	.word	index@(.nv.constant0._ZN10layer_norm31ln_parallel_residual_fwd_kernelINS_13Kernel_traitsI13__nv_bfloat16S2_fS2_fjLj256ELj1ELj4ELj1ELj16ENS_18Kernel_traits_baseILj256ES2_S2_fS2_fjLj128EEEEELb1ELb1ELb1EEEvNS_9FwdParamsE)
        /*00fc*/ 	.short	0x0210
        /*00fe*/ 	.short	0x00e8


	//----- nvinfo : EIATTR_SW_WAR
	.align		4
.L_1070:
        /*0100*/ 	.byte	0x04, 0x36
        /*0102*/ 	.short	(.L_1072 - .L_1071)
.L_1071:
        /*0104*/ 	.word	0x00000008
.L_1072:


//--------------------- .nv.info._ZN10layer_norm31ln_parallel_residual_fwd_kernelINS_13Kernel_traitsIf13__nv_bfloat16fS2_fjLj256ELj1ELj4ELj1ELj16ENS_18Kernel_traits_baseILj256EfS2_fS2_fjLj128EEEEELb0ELb0ELb0EEEvNS_9FwdParamsE --------------------------
	.section	.nv.info._ZN10layer_norm31ln_parallel_residual_fwd_kernelINS_13Kernel_traitsIf13__nv_bfloat16fS2_fjLj256ELj1ELj4ELj1ELj16ENS_18Kernel_traits_baseILj256EfS2_fS2_fjLj128EEEEELb0ELb0ELb0EEEvNS_9FwdParamsE,"",@"SHT_CUDA_INFO"
	.sectionflags	@""
	.align	4


	//----- nvinfo : EIATTR_CUDA_API_VERSION
	.align		4
        /*0000*/ 	.byte	0x04, 0x37
        /*0002*/ 	.short	(.L_1074 - .L_1073)
.L_1073:
        /*0004*/ 	.word	0x00000082


	//----- nvinfo : EIATTR_KPARAM_INFO
	.align		4
.L_1074:
        /*0008*/ 	.byte	0x04, 0x17
        /*000a*/ 	.short	(.L_1076 - .L_1075)
.L_1075:
        /*000c*/ 	.word	0x00000000
        /*0010*/ 	.short	0x0000
        /*0012*/ 	.short	0x0000
        /*0014*/ 	.byte	0x00, 0xf0, 0xa1, 0x03


	//----- nvinfo : EIATTR_SPARSE_MMA_MASK
	.align		4
.L_1076:
        /*0018*/ 	.byte	0x03, 0x50
        /*001a*/ 	.short	0x0000


	//----- nvinfo : EIATTR_MAXREG_COUNT
	.align		4
        /*001c*/ 	.byte	0x03, 0x1b
        /*001e*/ 	.short	0x00ff


	//----- nvinfo : EIATTR_ANNOTATIONS
	.align		4
        /*0020*/ 	.byte	0x04, 0x55
        /*0022*/ 	.short	(.L_1078 - .L_1077)


	//   ....[0]....
.L_1077:
        /*0024*/ 	.word	0x00000001
        /*0028*/ 	.byte	0xf0, 0x0d, 0x00, 0x00, 0x01, 0x00, 0x00, 0x00, 0xa0, 0x10, 0x00, 0x00


	//----- nvinfo : EIATTR_MERCURY_ISA_VERSION
	.align		4
.L_1078:
        /*0034*/ 	.byte	0x03, 0x5f
        /*0036*/ 	.short	0x0101


	//----- nvinfo : EIATTR_COOP_GROUP_MASK_REGIDS
	.align		4
        /*0038*/ 	.byte	0x04, 0x29
        /*003a*/ 	.short	(.L_1080 - .L_1079)


	//   ....[0]....
.L_1079:
        /*003c*/ 	.word	0xffffffff


	//   ....[1]....
        /*0040*/ 	.word	0xffffffff


	//   ....[2]....
        /*0044*/ 	.word	0xffffffff


	//   ....[3]....
        /*0048*/ 	.word	0xffffffff


	//   ....[4]....
        /*004c*/ 	.word	0xffffffff


	//   ....[5]....
        /*0050*/ 	.word	0xffffffff


	//   ....[6]....
        /*0054*/ 	.word	0xffffffff


	//   ....[7]....
        /*0058*/ 	.word	0xffffffff


	//   ....[8]....
        /*005c*/ 	.word	0xffffffff


	//   ....[9]....
        /*0060*/ 	.word	0xffffffff


	//   ....[10]....
        /*0064*/ 	.word	0x0500003a


	//   ....[11]....
        /*0068*/ 	.word	0x0500003a


	//   ....[12]....
        /*006c*/ 	.word	0x0500003a


	//   ....[13]....
        /*0070*/ 	.word	0x0500003a


	//   ....[14]....
        /*0074*/ 	.word	0x0500003a


	//   ....[15]....
        /*0078*/ 	.word	0x0500003a


	//   ....[16]....
        /*007c*/ 	.word	0x0500003a


	//   ....[17]....
        /*0080*/ 	.word	0x0500003a


	//   ....[18]....
        /*0084*/ 	.word	0x0500003a


	//   ....[19]....
        /*0088*/ 	.word	0x0500003a


	//----- nvinfo : EIATTR_COOP_GROUP_INSTR_OFFSETS
	.align		4
.L_1080:
        /*008c*/ 	.byte	0x04, 0x28
        /*008e*/ 	.short	(.L_1082 - .L_1081)


	//   ....[0]....
.L_1081:
        /*0090*/ 	.word	0x00000aa0


	//   ....[1]....
        /*0094*/ 	.word	0x00000ad0


	//   ....[2]....
        /*0098*/ 	.word	0x00000af0


	//   ....[3]....
        /*009c*/ 	.word	0x00000b10


	//   ....[4]....
        /*00a0*/ 	.word	0x00000b30


	//   ....[5]....
        /*00a4*/ 	.word	0x00000c70


	//   ....[6]....
        /*00a8*/ 	.word	0x00000c90


	//   ....[7]....
        /*00ac*/ 	.word	0x00000cb0


	//   ....[8]....
        /*00b0*/ 	.word	0x00000cd0


	//   ....[9]....
        /*00b4*/ 	.word	0x00000cf0


	//   ....[10]....
        /*00b8*/ 	.word	0x000011b0


	//   ....[11]....
        /*00bc*/ 	.word	0x00001260


	//   ....[12]....
        /*00c0*/ 	.word	0x000012d0


	//   ....[13]....
        /*00c4*/ 	.word	0x00001340


	//   ....[14]....
        /*00c8*/ 	.word	0x000013b0


	//   ....[15]....
        /*00cc*/ 	.word	0x00001550


	//   ....[16]....
        /*00d0*/ 	.word	0x000015c0


	//   ....[17]....
        /*00d4*/ 	.word	0x00001630


	//   ....[18]....
        /*00d8*/ 	.word	0x000016a0


	//   ....[19]....
        /*00dc*/ 	.word	0x00001710


	//----- nvinfo : EIATTR_EXIT_INSTR_OFFSETS
	.align		4
.L_1082:
        /*00e0*/ 	.byte	0x04, 0x1c
        /*00e2*/ 	.short	(.L_1084 - .L_1083)


	//   ....[0]....
.L_1083:
        /*00e4*/ 	.word	0x00000330


	//   ....[1]....
        /*00e8*/ 	.word	0x00001140


	//----- nvinfo : EIATTR_MAX_THREADS
	.align		4
.L_1084:
        /*00ec*/ 	.byte	0x04, 0x05
        /*00ee*/ 	.short	(.L_1086 - .L_1085)
.L_1085:
        /*00f0*/ 	.word	0x00000080
        /*00f4*/ 	.word	0x00000001
        /*00f8*/ 	.word	0x00000001


	//----- nvinfo : EIATTR_CRS_STACK_SIZE
	.align		4
.L_1086:
        /*00fc*/ 	.byte	0x04, 0x1e
        /*00fe*/ 	.short	(.L_1088 - .L_1087)
.L_1087:
        /*0100*/ 	.word	0x00000000


	//----- nvinfo : EIATTR_CBANK_PARAM_SIZE
	.align		4
.L_1088:
        /*0104*/ 	.byte	0x03, 0x19
        /*0106*/ 	.short	0x00e8


	//----- nvinfo : EIATTR_PARAM_CBANK
	.align		4
        /*0108*/ 	.byte	0x04, 0x0a
        /*010a*/ 	.short	(.L_1090 - .L_1089)
	.align		4
.L_1089:
        /*010c*/ 	.word	index@(.nv.constant0._ZN10layer_norm31ln_parallel_residual_fwd_kernelINS_13Kernel_traitsIf13__nv_bfloat16fS2_fjLj256ELj1ELj4ELj1ELj16ENS_18Kernel_traits_baseILj256EfS2_fS2_fjLj128EEEEELb0ELb0ELb0EEEvNS_9FwdParamsE)
        /*0110*/ 	.short	0x0210
        /*0112*/ 	.short	0x00e8


	//----- nvinfo : EIATTR_SW_WAR
	.align		4
.L_1090:
        /*0114*/ 	.byte	0x04, 0x36
        /*0116*/ 	.short	(.L_1092 - .L_1091)
.L_1091:
        /*0118*/ 	.word	0x00000008
.L_1092:


//--------------------- .nv.info._ZN10layer_norm31ln_parallel_residual_fwd_kernelINS_13Kernel_traitsIf13__nv_bfloat16fS2_fjLj256ELj1ELj4ELj1ELj16ENS_18Kernel_traits_baseILj256EfS2_fS2_fjLj128EEEEELb0ELb0ELb1EEEvNS_9FwdParamsE --------------------------
	.section	.nv.info._ZN10layer_norm31ln_parallel_residual_fwd_kernelINS_13Kernel_traitsIf13__nv_bfloat16fS2_fjLj256ELj1ELj4ELj1ELj16ENS_18Kernel_traits_baseILj256EfS2_fS2_fjLj128EEEEELb0ELb0ELb1EEEvNS_9FwdParamsE,"",@"SHT_CUDA_INFO"
	.sectionflags	@""
	.align	4


	//----- nvinfo : EIATTR_CUDA_API_VERSION
	.align		4
        /*0000*/ 	.byte	0x04, 0x37
        /*0002*/ 	.short	(.L_1094 - .L_1093)
.L_1093:
        /*0004*/ 	.word	0x00000082


	//----- nvinfo : EIATTR_KPARAM_INFO
	.align		4
.L_1094:
        /*0008*/ 	.byte	0x04, 0x17
        /*000a*/ 	.short	(.L_1096 - .L_1095)
.L_1095:
        /*000c*/ 	.word	0x00000000
        /*0010*/ 	.short	0x0000
        /*0012*/ 	.short	0x0000
        /*0014*/ 	.byte	0x00, 0xf0, 0xa1, 0x03


	//----- nvinfo : EIATTR_SPARSE_MMA_MASK
	.align		4
.L_1096:
        /*0018*/ 	.byte	0x03, 0x50
        /*001a*/ 	.short	0x0000


	//----- nvinfo : EIATTR_MAXREG_COUNT
	.align		4
        /*001c*/ 	.byte	0x03, 0x1b
        /*001e*/ 	.short	0x00ff


	//----- nvinfo : EIATTR_MERCURY_ISA_VERSION
	.align		4
        /*0020*/ 	.byte	0x03, 0x5f
        /*0022*/ 	.short	0x0101


	//----- nvinfo : EIATTR_COOP_GROUP_MASK_REGIDS
	.align		4
        /*0024*/ 	.byte	0x04, 0x29
        /*0026*/ 	.short	(.L_1098 - .L_1097)


	//   ....[0]....
.L_1097:
        /*0028*/ 	.word	0xffffffff


	//   ....[1]....
        /*002c*/ 	.word	0xffffffff


	//   ....[2]....
        /*0030*/ 	.word	0xffffffff


	//   ....[3]....
        /*0034*/ 	.word	0xffffffff


	//   ....[4]....
        /*0038*/ 	.word	0xffffffff


	//   ....[5]....
        /*003c*/ 	.word	0xffffffff


	//   ....[6]....
        /*0040*/ 	.word	0xffffffff


	//   ....[7]....
        /*0044*/ 	.word	0xffffffff


	//   ....[8]....
        /*0048*/ 	.word	0xffffffff


	//   ....[9]....
        /*004c*/ 	.word	0xffffffff


	//   ....[10]....
        /*0050*/ 	.word	0x0500003b


	//   ....[11]....
        /*0054*/ 	.word	0x0500003b


	//   ....[12]....
        /*0058*/ 	.word	0x0500003b


	//   ....[13]....
        /*005c*/ 	.word	0x0500003b


	//   ....[14]....
        /*0060*/ 	.word	0x0500003b


	//   ....[15]....
        /*0064*/ 	.word	0x0500003b


	//   ....[16]....
        /*0068*/ 	.word	0x0500003b


	//   ....[17]....
        /*006c*/ 	.word	0x0500003b


	//   ....[18]....
        /*0070*/ 	.word	0x0500003b


	//   ....[19]....
        /*0074*/ 	.word	0x0500003b


	//----- nvinfo : EIATTR_COOP_GROUP_INSTR_OFFSETS
	.align		4
.L_1098:
        /*0078*/ 	.byte	0x04, 0x28
        /*007a*/ 	.short	(.L_1100 - .L_1099)


	//   ....[0]....
.L_1099:
        /*007c*/ 	.word	0x00000a30


	//   ....[1]....
        /*0080*/ 	.word	0x00000a50


	//   ....[2]....
        /*0084*/ 	.word	0x00000a70


	//   ....[3]....
        /*0088*/ 	.word	0x00000aa0


	//   ....[4]....
        /*008c*/ 	.word	0x00000ac0


	//   ....[5]....
        /*0090*/ 	.word	0x00000bf0


	//   ....[6]....
        /*0094*/ 	.word	0x00000c10


	//   ....[7]....
        /*0098*/ 	.word	0x00000c30


	//   ....[8]....
        /*009c*/ 	.word	0x00000c50


	//   ....[9]....
        /*00a0*/ 	.word	0x00000c70


	//   ....[10]....
        /*00a4*/ 	.word	0x00001110


	//   ....[11]....
        /*00a8*/ 	.word	0x000011b0


	//   ....[12]....
        /*00ac*/ 	.word	0x00001220


	//   ....[13]....
        /*00b0*/ 	.word	0x000012a0


	//   ....[14]....
        /*00b4*/ 	.word	0x00001310


	//   ....[15]....
        /*00b8*/ 	.word	0x00001490


	//   ....[16]....
        /*00bc*/ 	.word	0x00001500


	//   ....[17]....
        /*00c0*/ 	.word	0x00001570


	//   ....[18]....
        /*00c4*/ 	.word	0x000015e0


	//   ....[19]....
        /*00c8*/ 	.word	0x00001650


	//----- nvinfo : EIATTR_EXIT_INSTR_OFFSETS
	.align		4
.L_1100:
        /*00cc*/ 	.byte	0x04, 0x1c
        /*00ce*/ 	.short	(.L_1102 - .L_1101)


	//   ....[0]....
.L_1101:
        /*00d0*/ 	.word	0x00000280


	//   ....[1]....
        /*00d4*/ 	.word	0x000010a0


	//----- nvinfo : EIATTR_MAX_THREADS
	.align		4
.L_1102:
        /*00d8*/ 	.byte	0x04, 0x05
        /*00da*/ 	.short	(.L_1104 - .L_1103)
.L_1103:
        /*00dc*/ 	.word	0x00000080
        /*00e0*/ 	.word	0x00000001
        /*00e4*/ 	.word	0x00000001


	//----- nvinfo : EIATTR_CRS_STACK_SIZE
	.align		4
.L_1104:
        /*00e8*/ 	.byte	0x04, 0x1e
        /*00ea*/ 	.short	(.L_1106 - .L_1105)
.L_1105:
        /*00ec*/ 	.word	0x00000000


	//----- nvinfo : EIATTR_CBANK_PARAM_SIZE
	.align		4
.L_1106:
        /*00f0*/ 	.byte	0x03, 0x19
        /*00f2*/ 	.short	0x00e8


	//----- nvinfo : EIATTR_PARAM_CBANK
	.align		4
        /*00f4*/ 	.byte	0x04, 0x0a
        /*00f6*/ 	.short	(.L_1108 - .L_1107)
	.align		4
.L_1107:
        /*00f8*/ 	.word	index@(.nv.constant0._ZN10layer_norm31ln_parallel_residual_fwd_kernelINS_13Kernel_traitsIf13__nv_bfloat16fS2_fjLj256ELj1ELj4ELj1ELj16ENS_18Kernel_traits_baseILj256EfS2_fS2_fjLj128EEEEELb0ELb0ELb1EEEvNS_9FwdParamsE)
        /*00fc*/ 	.short	0x0210
        /*00fe*/ 	.short	0x00e8


	//----- nvinfo : EIATTR_SW_WAR
	.align		4
.L_1108:
        /*0100*/ 	.byte	0x04, 0x36
        /*0102*/ 	.short	(.L_1110 - .L_1109)
.L_1109:
        /*0104*/ 	.word	0x00000008
.L_1110:


//--------------------- .nv.info._ZN10layer_norm31ln_parallel_residual_fwd_kernelINS_13Kernel_traitsIf13__nv_bfloat16fS2_fjLj256ELj1ELj4ELj1ELj16ENS_18Kernel_traits_baseILj256EfS2_fS2_fjLj128EEEEELb0ELb1ELb0EEEvNS_9FwdParamsE --------------------------
	.section	.nv.info._ZN10layer_norm31ln_parallel_residual_fwd_kernelINS_13Kernel_traitsIf13__nv_bfloat16fS2_fjLj256ELj1ELj4ELj1ELj16ENS_18Kernel_traits_baseILj256EfS2_fS2_fjLj128EEEEELb0ELb1ELb0EEEvNS_9FwdParamsE,"",@"SHT_CUDA_INFO"
	.sectionflags	@""
	.align	4


	//----- nvinfo : EIATTR_CUDA_API_VERSION
	.align		4
        /*0000*/ 	.byte	0x04, 0x37
        /*0002*/ 	.short	(.L_1112 - .L_1111)
.L_1111:
        /*0004*/ 	.word	0x00000082


	//----- nvinfo : EIATTR_KPARAM_INFO
	.align		4
.L_1112:
        /*0008*/ 	.byte	0x04, 0x17
        /*000a*/ 	.short	(.L_1114 - .L_1113)
.L_1113:
        /*000c*/ 	.word	0x00000000
        /*0010*/ 	.short	0x0000
        /*0012*/ 	.short	0x0000
        /*0014*/ 	.byte	0x00, 0xf0, 0xa1, 0x03


	//----- nvinfo : EIATTR_SPARSE_MMA_MASK
	.align		4
.L_1114:
        /*0018*/ 	.byte	0x03, 0x50
        /*001a*/ 	.short	0x0000


	//----- nvinfo : EIATTR_MAXREG_COUNT
	.align		4
        /*001c*/ 	.byte	0x03, 0x1b
        /*001e*/ 	.short	0x00ff


	//----- nvinfo : EIATTR_MERCURY_ISA_VERSION
	.align		4
        /*0020*/ 	.byte	0x03, 0x5f
        /*0022*/ 	.short	0x0101


	//----- nvinfo : EIATTR_COOP_GROUP_MASK_REGIDS
	.align		4
        /*0024*/ 	.byte	0x04, 0x29
        /*0026*/ 	.short	(.L_1116 - .L_1115)


	//   ....[0]....
.L_1115:
        /*0028*/ 	.word	0xffffffff


	//   ....[1]....
        /*002c*/ 	.word	0xffffffff


	//   ....[2]....
        /*0030*/ 	.word	0xffffffff


	//   ....[3]....
        /*0034*/ 	.word	0xffffffff


	//   ....[4]....
        /*0038*/ 	.word	0xffffffff


	//   ....[5]....
        /*003c*/ 	.word	0xffffffff


	//   ....[6]....
        /*0040*/ 	.word	0xffffffff


	//   ....[7]....
        /*0044*/ 	.word	0xffffffff


	//   ....[8]....
        /*0048*/ 	.word	0xffffffff


	//   ....[9]....
        /*004c*/ 	.word	0xffffffff


	//   ....[10]....
        /*0050*/ 	.word	0x0500002a


	//   ....[11]....
        /*0054*/ 	.word	0x0500002a


	//   ....[12]....
        /*0058*/ 	.word	0x0500002a


	//   ....[13]....
        /*005c*/ 	.word	0x0500002a


	//   ....[14]....
        /*0060*/ 	.word	0x0500002a


	//   ....[15]....
        /*0064*/ 	.word	0x0500002a


	//   ....[16]....
        /*0068*/ 	.word	0x0500002a


	//   ....[17]....
        /*006c*/ 	.word	0x0500002a


	//   ....[18]....
        /*0070*/ 	.word	0x0500002a


	//   ....[19]....
        /*0074*/ 	.word	0x0500002a


	//----- nvinfo : EIATTR_COOP_GROUP_INSTR_OFFSETS
	.align		4
.L_1116:
        /*0078*/ 	.byte	0x04, 0x28
        /*007a*/ 	.short	(.L_1118 - .L_1117)


	//   ....[0]....
.L_1117:
        /*007c*/ 	.word	0x00000980


	//   ....[1]....
        /*0080*/ 	.word	0x000009a0


	//   ....[2]....
        /*0084*/ 	.word	0x000009c0


	//   ....[3]....
        /*0088*/ 	.word	0x000009f0


	//   ....[4]....
        /*008c*/ 	.word	0x00000a10


	//   ....[5]....
        /*0090*/ 	.word	0x00000b50


	//   ....[6]....
        /*0094*/ 	.word	0x00000b70


	//   ....[7]....
        /*0098*/ 	.word	0x00000b90


	//   ....[8]....
        /*009c*/ 	.word	0x00000bb0


	//   ....[9]....
        /*00a0*/ 	.word	0x00000bd0


	//   ....[10]....
        /*00a4*/ 	.word	0x00000f80


	//   ....[11]....
        /*00a8*/ 	.word	0x00001020


	//   ....[12]....
        /*00ac*/ 	.word	0x00001090


	//   ....[13]....
        /*00b0*/ 	.word	0x00001110


	//   ....[14]....
        /*00b4*/ 	.word	0x00001180


	//   ....[15]....
        /*00b8*/ 	.word	0x00001310


	//   ....[16]....
        /*00bc*/ 	.word	0x00001380


	//   ....[17]....
        /*00c0*/ 	.word	0x000013f0


	//   ....[18]....
        /*00c4*/ 	.word	0x00001460


	//   ....[19]....
        /*00c8*/ 	.word	0x000014d0


	//----- nvinfo : EIATTR_EXIT_INSTR_OFFSETS
	.align		4
.L_1118:
        /*00cc*/ 	.byte	0x04, 0x1c
        /*00ce*/ 	.short	(.L_1120 - .L_1119)


	//   ....[0]....
.L_1119:
        /*00d0*/ 	.word	0x00000210


	//   ....[1]....
        /*00d4*/ 	.word	0x00000f10


	//----- nvinfo : EIATTR_MAX_THREADS
	.align		4
.L_1120:
        /*00d8*/ 	.byte	0x04, 0x05
        /*00da*/ 	.short	(.L_1122 - .L_1121)
.L_1121:
        /*00dc*/ 	.word	0x00000080
        /*00e0*/ 	.word	0x00000001
        /*00e4*/ 	.word	0x00000001


	//----- nvinfo : EIATTR_CRS_STACK_SIZE
	.align		4
.L_1122:
        /*00e8*/ 	.byte	0x04, 0x1e
        /*00ea*/ 	.short	(.L_1124 - .L_1123)
.L_1123:
        /*00ec*/ 	.word	0x00000000


	//----- nvinfo : EIATTR_CBANK_PARAM_SIZE
	.align		4
.L_1124:
        /*00f0*/ 	.byte	0x03, 0x19
        /*00f2*/ 	.short	0x00e8


	//----- nvinfo : EIATTR_PARAM_CBANK
	.align		4
        /*00f4*/ 	.byte	0x04, 0x0a
        /*00f6*/ 	.short	(.L_1126 - .L_1125)
	.align		4
.L_1125:
        /*00f8*/ 	.word	index@(.nv.constant0._ZN10layer_norm31ln_parallel_residual_fwd_kernelINS_13Kernel_traitsIf13__nv_bfloat16fS2_fjLj256ELj1ELj4ELj1ELj16ENS_18Kernel_traits_baseILj256EfS2_fS2_fjLj128EEEEELb0ELb1ELb0EEEvNS_9FwdParamsE)
        /*00fc*/ 	.short	0x0210
        /*00fe*/ 	.short	0x00e8


	//----- nvinfo : EIATTR_SW_WAR
	.align		4
.L_1126:
        /*0100*/ 	.byte	0x04, 0x36
        /*0102*/ 	.short	(.L_1128 - .L_1127)
.L_1127:
        /*0104*/ 	.word	0x00000008
.L_1128:


//--------------------- .nv.info._ZN10layer_norm31ln_parallel_residual_fwd_kernelINS_13Kernel_traitsIf13__nv_bfloat16fS2_fjLj256ELj1ELj4ELj1ELj16ENS_18Kernel_traits_baseILj256EfS2_fS2_fjLj128EEEEELb0ELb1ELb1EEEvNS_9FwdParamsE --------------------------
	.section	.nv.info._ZN10layer_norm31ln_parallel_residual_fwd_kernelINS_13Kernel_traitsIf13__nv_bfloat16fS2_fjLj256ELj1ELj4ELj1ELj16ENS_18Kernel_traits_baseILj256EfS2_fS2_fjLj128EEEEELb0ELb1ELb1EEEvNS_9FwdParamsE,"",@"SHT_CUDA_INFO"
	.sectionflags	@""
	.align	4


	//----- nvinfo : EIATTR_CUDA_API_VERSION
	.align		4
        /*0000*/ 	.byte	0x04, 0x37
        /*0002*/ 	.short	(.L_1130 - .L_1129)
.L_1129:
        /*0004*/ 	.word	0x00000082


	//----- nvinfo : EIATTR_KPARAM_INFO
	.align		4
.L_1130:
        /*0008*/ 	.byte	0x04, 0x17
        /*000a*/ 	.short	(.L_1132 - .L_1131)
.L_1131:
        /*000c*/ 	.word	0x00000000
        /*0010*/ 	.short	0x0000
        /*0012*/ 	.short	0x0000
        /*0014*/ 	.byte	0x00, 0xf0, 0xa1, 0x03


	//----- nvinfo : EIATTR_SPARSE_MMA_MASK
	.align		4
.L_1132:
        /*0018*/ 	.byte	0x03, 0x50
        /*001a*/ 	.short	0x0000


	//----- nvinfo : EIATTR_MAXREG_COUNT
	.align		4
        /*001c*/ 	.byte	0x03, 0x1b
        /*001e*/ 	.short	0x00ff


	//----- nvinfo : EIATTR_MERCURY_ISA_VERSION
	.align		4
        /*0020*/ 	.byte	0x03, 0x5f
        /*0022*/ 	.short	0x0101


	//----- nvinfo : EIATTR_COOP_GROUP_MASK_REGIDS
	.align		4
        /*0024*/ 	.byte	0x04, 0x29
        /*0026*/ 	.short	(.L_1134 - .L_1133)


	//   ....[0]....
.L_1133:
        /*0028*/ 	.word	0xffffffff


	//   ....[1]....
        /*002c*/ 	.word	0xffffffff


	//   ....[2]....
        /*0030*/ 	.word	0xffffffff


	//   ....[3]....
        /*0034*/ 	.word	0xffffffff


	//   ....[4]....
        /*0038*/ 	.word	0xffffffff


	//   ....[5]....
        /*003c*/ 	.word	0xffffffff


	//   ....[6]....
        /*0040*/ 	.word	0xffffffff


	//   ....[7]....
        /*0044*/ 	.word	0xffffffff


	//   ....[8]....
        /*0048*/ 	.word	0xffffffff


	//   ....[9]....
        /*004c*/ 	.word	0xffffffff


	//   ....[10]....
        /*0050*/ 	.word	0x05000003


	//   ....[11]....
        /*0054*/ 	.word	0x05000003


	//   ....[12]....
        /*0058*/ 	.word	0x05000003


	//   ....[13]....
        /*005c*/ 	.word	0x05000003


	//   ....[14]....
        /*0060*/ 	.word	0x05000003


	//   ....[15]....
        /*0064*/ 	.word	0x05000003


	//   ....[16]....
        /*0068*/ 	.word	0x05000003


	//   ....[17]....
        /*006c*/ 	.word	0x05000003


	//   ....[18]....
        /*0070*/ 	.word	0x05000003


	//   ....[19]....
        /*0074*/ 	.word	0x05000003


	//----- nvinfo : EIATTR_COOP_GROUP_INSTR_OFFSETS
	.align		4
.L_1134:
        /*0078*/ 	.byte	0x04, 0x28
        /*007a*/ 	.short	(.L_1136 - .L_1135)


	//   ....[0]....
.L_1135:
        /*007c*/ 	.word	0x00000910


	//   ....[1]....
        /*0080*/ 	.word	0x00000930


	//   ....[2]....
        /*0084*/ 	.word	0x00000950


	//   ....[3]....
        /*0088*/ 	.word	0x00000980


	//   ....[4]....
        /*008c*/ 	.word	0x000009a0


	//   ....[5]....
        /*0090*/ 	.word	0x00000ad0


	//   ....[6]....
        /*0094*/ 	.word	0x00000af0


	//   ....[7]....
        /*0098*/ 	.word	0x00000b10


	//   ....[8]....
        /*009c*/ 	.word	0x00000b30


	//   ....[9]....
        /*00a0*/ 	.word	0x00000b50


	//   ....[10]....
        /*00a4*/ 	.word	0x00000ee0


	//   ....[11]....
        /*00a8*/ 	.word	0x00000f80


	//   ....[12]....
        /*00ac*/ 	.word	0x00000ff0


	//   ....[13]....
        /*00b0*/ 	.word	0x00001070


	//   ....[14]....
        /*00b4*/ 	.word	0x000010e0


	//   ....[15]....
        /*00b8*/ 	.word	0x00001270


	//   ....[16]....
        /*00bc*/ 	.word	0x000012e0


	//   ....[17]....
        /*00c0*/ 	.word	0x00001350


	//   ....[18]....
        /*00c4*/ 	.word	0x000013c0


	//   ....[19]....
        /*00c8*/ 	.word	0x00001430


	//----- nvinfo : EIATTR_EXIT_INSTR_OFFSETS
	.align		4
.L_1136:
        /*00cc*/ 	.byte	0x04, 0x1c
        /*00ce*/ 	.short	(.L_1138 - .L_1137)


	//   ....[0]....
.L_1137:
        /*00d0*/ 	.word	0x00000190


	//   ....[1]....
        /*00d4*/ 	.word	0x00000e70


	//----- nvinfo : EIATTR_MAX_THREADS
	.align		4
.L_1138:
        /*00d8*/ 	.byte	0x04, 0x05
        /*00da*/ 	.short	(.L_1140 - .L_1139)
.L_1139:
        /*00dc*/ 	.word	0x00000080
        /*00e0*/ 	.word	0x00000001
        /*00e4*/ 	.word	0x00000001


	//----- nvinfo : EIATTR_CRS_STACK_SIZE
	.align		4
.L_1140:
        /*00e8*/ 	.byte	0x04, 0x1e
        /*00ea*/ 	.short	(.L_1142 - .L_1141)
.L_1141:
        /*00ec*/ 	.word	0x00000000


	//----- nvinfo : EIATTR_CBANK_PARAM_SIZE
	.align		4
.L_1142:
        /*00f0*/ 	.byte	0x03, 0x19
        /*00f2*/ 	.short	0x00e8


	//----- nvinfo : EIATTR_PARAM_CBANK
	.align		4
        /*00f4*/ 	.byte	0x04, 0x0a
        /*00f6*/ 	.short	(.L_1144 - .L_1143)
	.align		4
.L_1143:
        /*00f8*/ 	.word	index@(.nv.constant0._ZN10layer_norm31ln_parallel_residual_fwd_kernelINS_13Kernel_traitsIf13__nv_bfloat16fS2_fjLj256ELj1ELj4ELj1ELj16ENS_18Kernel_traits_baseILj256EfS2_fS2_fjLj128EEEEELb0ELb1ELb1EEEvNS_9FwdParamsE)
        /*00fc*/ 	.short	0x0210
        /*00fe*/ 	.short	0x00e8


	//----- nvinfo : EIATTR_SW_WAR
	.align		4
.L_1144:
        /*0100*/ 	.byte	0x04, 0x36
        /*0102*/ 	.short	(.L_1146 - .L_1145)
.L_1145:
        /*0104*/ 	.word	0x00000008
.L_1146:


//--------------------- .nv.info._ZN10layer_norm31ln_parallel_residual_fwd_kernelINS_13Kernel_traitsIf13__nv_bfloat16fS2_fjLj256ELj1ELj4ELj1ELj16ENS_18Kernel_traits_baseILj256EfS2_fS2_fjLj128EEEEELb1ELb0ELb0EEEvNS_9FwdParamsE --------------------------
	.section	.nv.info._ZN10layer_norm31ln_parallel_residual_fwd_kernelINS_13Kernel_traitsIf13__nv_bfloat16fS2_fjLj256ELj1ELj4ELj1ELj16ENS_18Kernel_traits_baseILj256EfS2_fS2_fjLj128EEEEELb1ELb0ELb0EEEvNS_9FwdParamsE,"",@"SHT_CUDA_INFO"
	.sectionflags	@""
	.align	4


	//----- nvinfo : EIATTR_CUDA_API_VERSION
	.align		4
        /*0000*/ 	.byte	0x04, 0x37
        /*0002*/ 	.short	(.L_1148 - .L_1147)
.L_1147:
        /*0004*/ 	.word	0x00000082


	//----- nvinfo : EIATTR_KPARAM_INFO
	.align		4
.L_1148:
        /*0008*/ 	.byte	0x04, 0x17
        /*000a*/ 	.short	(.L_1150 - .L_1149)
.L_1149:
        /*000c*/ 	.word	0x00000000
        /*0010*/ 	.short	0x0000
        /*0012*/ 	.short	0x0000
        /*0014*/ 	.byte	0x00, 0xf0, 0xa1, 0x03


	//----- nvinfo : EIATTR_SPARSE_MMA_MASK
	.align		4
.L_1150:
        /*0018*/ 	.byte	0x03, 0x50
        /*001a*/ 	.short	0x0000


	//----- nvinfo : EIATTR_MAXREG_COUNT
	.align		4
        /*001c*/ 	.byte	0x03, 0x1b
        /*001e*/ 	.short	0x00ff


	//----- nvinfo : EIATTR_MERCURY_ISA_VERSION
	.align		4
        /*0020*/ 	.byte	0x03, 0x5f
        /*0022*/ 	.short	0x0101


	//----- nvinfo : EIATTR_COOP_GROUP_MASK_REGIDS
	.align		4
        /*0024*/ 	.byte	0x04, 0x29
        /*0026*/ 	.short	(.L_1152 - .L_1151)


	//   ....[0]....
.L_1151:
        /*0028*/ 	.word	0xffffffff


	//   ....[1]....
        /*002c*/ 	.word	0xffffffff


	//   ....[2]....
        /*0030*/ 	.word	0xffffffff


	//   ....[3]....
        /*0034*/ 	.word	0xffffffff


	//   ....[4]....
        /*0038*/ 	.word	0xffffffff


	//   ....[5]....
        /*003c*/ 	.word	0xffffffff


	//   ....[6]....
        /*0040*/ 	.word	0xffffffff


	//   ....[7]....
        /*0044*/ 	.word	0xffffffff


	//   ....[8]....
        /*0048*/ 	.word	0xffffffff


	//   ....[9]....
        /*004c*/ 	.word	0xffffffff


	//   ....[10]....
        /*0050*/ 	.word	0x05000051


	//   ....[11]....
        /*0054*/ 	.word	0x05000051


	//   ....[12]....
        /*0058*/ 	.word	0x05000051


	//   ....[13]....
        /*005c*/ 	.word	0x05000051


	//   ....[14]....
        /*0060*/ 	.word	0x05000051


	//   ....[15]....
        /*0064*/ 	.word	0x05000051


	//   ....[16]....
        /*0068*/ 	.word	0x05000051


	//   ....[17]....
        /*006c*/ 	.word	0x05000051


	//   ....[18]....
        /*0070*/ 	.word	0x05000051


	//   ....[19]....
        /*0074*/ 	.word	0x05000051


	//----- nvinfo : EIATTR_COOP_GROUP_INSTR_OFFSETS
	.align		4
.L_1152:
        /*0078*/ 	.byte	0x04, 0x28
        /*007a*/ 	.short	(.L_1154 - .L_1153)


	//   ....[0]....
.L_1153:
        /*007c*/ 	.word	0x00006580


	//   ....[1]....
        /*0080*/ 	.word	0x000065a0


	//   ....[2]....
        /*0084*/ 	.word	0x000065c0


	//   ....[3]....
        /*0088*/ 	.word	0x000065e0


	//   ....[4]....
        /*008c*/ 	.word	0x00006610


	//   ....[5]....
        /*0090*/ 	.word	0x00006750


	//   ....[6]....
        /*0094*/ 	.word	0x00006770


	//   ....[7]....
        /*0098*/ 	.word	0x00006790


	//   ....[8]....
        /*009c*/ 	.word	0x000067b0


	//   ....[9]....
        /*00a0*/ 	.word	0x000067d0


	//   ....[10]....
        /*00a4*/ 	.word	0x00006ca0


	//   ....[11]....
        /*00a8*/ 	.word	0x00006d40


	//   ....[12]....
        /*00ac*/ 	.word	0x00006db0


	//   ....[13]....
        /*00b0*/ 	.word	0x00006e20


	//   ....[14]....
        /*00b4*/ 	.word	0x00006ea0


	//   ....[15]....
        /*00b8*/ 	.word	0x00007030


	//   ....[16]....
        /*00bc*/ 	.word	0x000070a0


	//   ....[17]....
        /*00c0*/ 	.word	0x00007110


	//   ....[18]....
        /*00c4*/ 	.word	0x00007180


	//   ....[19]....
        /*00c8*/ 	.word	0x000071f0


	//----- nvinfo : EIATTR_EXIT_INSTR_OFFSETS
	.align		4
.L_1154:
        /*00cc*/ 	.byte	0x04, 0x1c
        /*00ce*/ 	.short	(.L_1156 - .L_1155)


	//   ....[0]....
.L_1155:
        /*00d0*/ 	.word	0x00000570


	//   ....[1]....
        /*00d4*/ 	.word	0x00006c30


	//----- nvinfo : EIATTR_MAX_THREADS
	.align		4
.L_1156:
        /*00d8*/ 	.byte	0x04, 0x05
        /*00da*/ 	.short	(.L_1158 - .L_1157)
.L_1157:
        /*00dc*/ 	.word	0x00000080
        /*00e0*/ 	.word	0x00000001
        /*00e4*/ 	.word	0x00000001


	//----- nvinfo : EIATTR_CRS_STACK_SIZE
	.align		4
.L_1158:
        /*00e8*/ 	.byte	0x04, 0x1e
        /*00ea*/ 	.short	(.L_1160 - .L_1159)
.L_1159:
        /*00ec*/ 	.word	0x00000000


	//----- nvinfo : EIATTR_CBANK_PARAM_SIZE
	.align		4
.L_1160:
        /*00f0*/ 	.byte	0x03, 0x19
        /*00f2*/ 	.short	0x00e8


	//----- nvinfo : EIATTR_PARAM_CBANK
	.align		4
        /*00f4*/ 	.byte	0x04, 0x0a
        /*00f6*/ 	.short	(.L_1162 - .L_1161)
	.align		4
.L_1161:
        /*00f8*/ 	.word	index@(.nv.constant0._ZN10layer_norm31ln_parallel_residual_fwd_kernelINS_13Kernel_traitsIf13__nv_bfloat16fS2_fjLj256ELj1ELj4ELj1ELj16ENS_18Kernel_traits_baseILj256EfS2_fS2_fjLj128EEEEELb1ELb0ELb0EEEvNS_9FwdParamsE)
        /*00fc*/ 	.short	0x0210
        /*00fe*/ 	.short	0x00e8


	//----- nvinfo : EIATTR_SW_WAR
	.align		4
.L_1162:
        /*0100*/ 	.byte	0x04, 0x36
        /*0102*/ 	.short	(.L_1164 - .L_1163)
.L_1163:
        /*0104*/ 	.word	0x00000008
.L_1164:


//--------------------- .nv.info._ZN10layer_norm31ln_parallel_residual_fwd_kernelINS_13Kernel_traitsIf13__nv_bfloat16fS2_fjLj256ELj1ELj4ELj1ELj16ENS_18Kernel_traits_baseILj256EfS2_fS2_fjLj128EEEEELb1ELb0ELb1EEEvNS_9FwdParamsE --------------------------
	.section	.nv.info._ZN10layer_norm31ln_parallel_residual_fwd_kernelINS_13Kernel_traitsIf13__nv_bfloat16fS2_fjLj256ELj1ELj4ELj1ELj16ENS_18Kernel_traits_baseILj256EfS2_fS2_fjLj128EEEEELb1ELb0ELb1EEEvNS_9FwdParamsE,"",@"SHT_CUDA_INFO"
	.sectionflags	@""
	.align	4


	//----- nvinfo : EIATTR_CUDA_API_VERSION
	.align		4
        /*0000*/ 	.byte	0x04, 0x37
        /*0002*/ 	.short	(.L_1166 - .L_1165)
.L_1165:
        /*0004*/ 	.word	0x00000082


	//----- nvinfo : EIATTR_KPARAM_INFO
	.align		4
.L_1166:
        /*0008*/ 	.byte	0x04, 0x17
        /*000a*/ 	.short	(.L_1168 - .L_1167)
.L_1167:
        /*000c*/ 	.word	0x00000000
        /*0010*/ 	.short	0x0000
        /*0012*/ 	.short	0x0000
        /*0014*/ 	.byte	0x00, 0xf0, 0xa1, 0x03


	//----- nvinfo : EIATTR_SPARSE_MMA_MASK
	.align		4
.L_1168:
        /*0018*/ 	.byte	0x03, 0x50
        /*001a*/ 	.short	0x0000


	//----- nvinfo : EIATTR_MAXREG_COUNT
	.align		4
        /*001c*/ 	.byte	0x03, 0x1b
        /*001e*/ 	.short	0x00ff


	//----- nvinfo : EIATTR_MERCURY_ISA_VERSION
	.align		4
        /*0020*/ 	.byte	0x03, 0x5f
        /*0022*/ 	.short	0x0101


	//----- nvinfo : EIATTR_COOP_GROUP_MASK_REGIDS
	.align		4
        /*0024*/ 	.byte	0x04, 0x29
        /*0026*/ 	.short	(.L_1170 - .L_1169)


	//   ....[0]....
.L_1169:
        /*0028*/ 	.word	0xffffffff


	//   ....[1]....
        /*002c*/ 	.word	0xffffffff


	//   ....[2]....
        /*0030*/ 	.word	0xffffffff


	//   ....[3]....
        /*0034*/ 	.word	0xffffffff


	//   ....[4]....
        /*0038*/ 	.word	0xffffffff


	//   ....[5]....
        /*003c*/ 	.word	0xffffffff


	//   ....[6]....
        /*0040*/ 	.word	0xffffffff


	//   ....[7]....
        /*0044*/ 	.word	0xffffffff


	//   ....[8]....
        /*0048*/ 	.word	0xffffffff


	//   ....[9]....
        /*004c*/ 	.word	0xffffffff


	//   ....[10]....
        /*0050*/ 	.word	0x05000051


	//   ....[11]....
        /*0054*/ 	.word	0x05000051


	//   ....[12]....
        /*0058*/ 	.word	0x05000051


	//   ....[13]....
        /*005c*/ 	.word	0x05000051


	//   ....[14]....
        /*0060*/ 	.word	0x05000051


	//   ....[15]....
        /*0064*/ 	.word	0x05000051


	//   ....[16]....
        /*0068*/ 	.word	0x05000051


	//   ....[17]....
        /*006c*/ 	.word	0x05000051


	//   ....[18]....
        /*0070*/ 	.word	0x05000051


	//   ....[19]....
        /*0074*/ 	.word	0x05000051


	//----- nvinfo : EIATTR_COOP_GROUP_INSTR_OFFSETS
	.align		4
.L_1170:
        /*0078*/ 	.byte	0x04, 0x28
        /*007a*/ 	.short	(.L_1172 - .L_1171)


	//   ....[0]....
.L_1171:
        /*007c*/ 	.word	0x00006450


	//   ....[1]....
        /*0080*/ 	.word	0x00006470


	//   ....[2]....
        /*0084*/ 	.word	0x00006490


	//   ....[3]....
        /*0088*/ 	.word	0x000064b0


	//   ....[4]....
        /*008c*/ 	.word	0x000064e0


	//   ....[5]....
        /*0090*/ 	.word	0x00006610


	//   ....[6]....
        /*0094*/ 	.word	0x00006630


	//   ....[7]....
        /*0098*/ 	.word	0x00006650


	//   ....[8]....
        /*009c*/ 	.word	0x00006670


	//   ....[9]....
        /*00a0*/ 	.word	0x00006690


	//   ....[10]....
        /*00a4*/ 	.word	0x00006b40


	//   ....[11]....
        /*00a8*/ 	.word	0x00006be0


	//   ....[12]....
        /*00ac*/ 	.word	0x00006c50


	//   ....[13]....
        /*00b0*/ 	.word	0x00006cc0


	//   ....[14]....
        /*00b4*/ 	.word	0x00006d40


	//   ....[15]....
        /*00b8*/ 	.word	0x00006ec0


	//   ....[16]....
        /*00bc*/ 	.word	0x00006f30


	//   ....[17]....
        /*00c0*/ 	.word	0x00006fa0


	//   ....[18]....
        /*00c4*/ 	.word	0x00007010


	//   ....[19]....
        /*00c8*/ 	.word	0x00007080


	//----- nvinfo : EIATTR_EXIT_INSTR_OFFSETS
	.align		4
.L_1172:
        /*00cc*/ 	.byte	0x04, 0x1c
        /*00ce*/ 	.short	(.L_1174 - .L_1173)


	//   ....[0]....
.L_1173:
        /*00d0*/ 	.word	0x00000360


	//   ....[1]....
        /*00d4*/ 	.word	0x00006ae0


	//----- nvinfo : EIATTR_MAX_THREADS
	.align		4
.L_1174:
        /*00d8*/ 	.byte	0x04, 0x05
        /*00da*/ 	.short	(.L_1176 - .L_1175)
.L_1175:
        /*00dc*/ 	.word	0x00000080
        /*00e0*/ 	.word	0x00000001
        /*00e4*/ 	.word	0x00000001


	//----- nvinfo : EIATTR_CRS_STACK_SIZE
	.align		4
.L_1176:
        /*00e8*/ 	.byte	0x04, 0x1e
        /*00ea*/ 	.short	(.L_1178 - .L_1177)
.L_1177:
        /*00ec*/ 	.word	0x00000000


	//----- nvinfo : EIATTR_CBANK_PARAM_SIZE
	.align		4
.L_1178:
        /*00f0*/ 	.byte	0x03, 0x19
        /*00f2*/ 	.short	0x00e8


	//----- nvinfo : EIATTR_PARAM_CBANK
	.align		4
        /*00f4*/ 	.byte	0x04, 0x0a
        /*00f6*/ 	.short	(.L_1180 - .L_1179)
	.align		4
.L_1179:
        /*00f8*/ 	.word	index@(.nv.constant0._ZN10layer_norm31ln_parallel_residual_fwd_kernelINS_13Kernel_traitsIf13__nv_bfloat16fS2_fjLj256ELj1ELj4ELj1ELj16ENS_18Kernel_traits_baseILj256EfS2_fS2_fjLj128EEEEELb1ELb0ELb1EEEvNS_9FwdParamsE)
        /*00fc*/ 	.short	0x0210
        /*00fe*/ 	.short	0x00e8


	//----- nvinfo : EIATTR_SW_WAR
	.align		4
.L_1180:
        /*0100*/ 	.byte	0x04, 0x36
        /*0102*/ 	.short	(.L_1182 - .L_1181)
.L_1181:
        /*0104*/ 	.word	0x00000008
.L_1182:


//--------------------- .nv.info._ZN10layer_norm31ln_parallel_residual_fwd_kernelINS_13Kernel_traitsIf13__nv_bfloat16fS2_fjLj256ELj1ELj4ELj1ELj16ENS_18Kernel_traits_baseILj256EfS2_fS2_fjLj128EEEEELb1ELb1ELb0EEEvNS_9FwdParamsE --------------------------
	.section	.nv.info._ZN10layer_norm31ln_parallel_residual_fwd_kernelINS_13Kernel_traitsIf13__nv_bfloat16fS2_fjLj256ELj1ELj4ELj1ELj16ENS_18Kernel_traits_baseILj256EfS2_fS2_fjLj128EEEEELb1ELb1ELb0EEEvNS_9FwdParamsE,"",@"SHT_CUDA_INFO"
	.sectionflags	@""
	.align	4


	//----- nvinfo : EIATTR_CUDA_API_VERSION
	.align		4
        /*0000*/ 	.byte	0x04, 0x37
        /*0002*/ 	.short	(.L_1184 - .L_1183)
.L_1183:
        /*0004*/ 	.word	0x00000082


	//----- nvinfo : EIATTR_KPARAM_INFO
	.align		4
.L_1184:
        /*0008*/ 	.byte	0x04, 0x17
        /*000a*/ 	.short	(.L_1186 - .L_1185)
.L_1185:
        /*000c*/ 	.word	0x00000000
        /*0010*/ 	.short	0x0000
        /*0012*/ 	.short	0x0000
        /*0014*/ 	.byte	0x00, 0xf0, 0xa1, 0x03


	//----- nvinfo : EIATTR_SPARSE_MMA_MASK
	.align		4
.L_1186:
        /*0018*/ 	.byte	0x03, 0x50
        /*001a*/ 	.short	0x0000


	//----- nvinfo : EIATTR_MAXREG_COUNT
	.align		4
        /*001c*/ 	.byte	0x03, 0x1b
        /*001e*/ 	.short	0x00ff


	//----- nvinfo : EIATTR_MERCURY_ISA_VERSION
	.align		4
        /*0020*/ 	.byte	0x03, 0x5f
        /*0022*/ 	.short	0x0101


	//----- nvinfo : EIATTR_COOP_GROUP_MASK_REGIDS
	.align		4
        /*0024*/ 	.byte	0x04, 0x29
        /*0026*/ 	.short	(.L_1188 - .L_1187)


	//   ....[0]....
.L_1187:
        /*0028*/ 	.word	0xffffffff


	//   ....[1]....
        /*002c*/ 	.word	0xffffffff


	//   ....[2]....
        /*0030*/ 	.word	0xffffffff


	//   ....[3]....
        /*0034*/ 	.word	0xffffffff


	//   ....[4]....
        /*0038*/ 	.word	0xffffffff


	//   ....[5]....
        /*003c*/ 	.word	0xffffffff


	//   ....[6]....
        /*0040*/ 	.word	0xffffffff


	//   ....[7]....
        /*0044*/ 	.word	0xffffffff


	//   ....[8]....
        /*0048*/ 	.word	0xffffffff


	//   ....[9]....
        /*004c*/ 	.word	0xffffffff


	//   ....[10]....
        /*0050*/ 	.word	0x0500002e


	//   ....[11]....
        /*0054*/ 	.word	0x0500002e


	//   ....[12]....
        /*0058*/ 	.word	0x0500002e


	//   ....[13]....
        /*005c*/ 	.word	0x0500002e


	//   ....[14]....
        /*0060*/ 	.word	0x0500002e


	//   ....[15]....
        /*0064*/ 	.word	0x0500002e


	//   ....[16]....
        /*0068*/ 	.word	0x0500002e


	//   ....[17]....
        /*006c*/ 	.word	0x0500002e


	//   ....[18]....
        /*0070*/ 	.word	0x0500002e


	//   ....[19]....
        /*0074*/ 	.word	0x0500002e


	//----- nvinfo : EIATTR_COOP_GROUP_INSTR_OFFSETS
	.align		4
.L_1188:
        /*0078*/ 	.byte	0x04, 0x28
        /*007a*/ 	.short	(.L_1190 - .L_1189)


	//   ....[0]....
.L_1189:
        /*007c*/ 	.word	0x000063d0


	//   ....[1]....
        /*0080*/ 	.word	0x000063f0


	//   ....[2]....
        /*0084*/ 	.word	0x00006410


	//   ....[3]....
        /*0088*/ 	.word	0x00006440


	//   ....[4]....
        /*008c*/ 	.word	0x00006460


	//   ....[5]....
        /*0090*/ 	.word	0x000065a0


	//   ....[6]....
        /*0094*/ 	.word	0x000065c0


	//   ....[7]....
        /*0098*/ 	.word	0x000065e0


	//   ....[8]....
        /*009c*/ 	.word	0x00006600


	//   ....[9]....
        /*00a0*/ 	.word	0x00006620


	//   ....[10]....
        /*00a4*/ 	.word	0x00006a00


	//   ....[11]....
        /*00a8*/ 	.word	0x00006aa0


	//   ....[12]....
        /*00ac*/ 	.word	0x00006b10


	//   ....[13]....
        /*00b0*/ 	.word	0x00006b90


	//   ....[14]....
        /*00b4*/ 	.word	0x00006c00


	//   ....[15]....
        /*00b8*/ 	.word	0x00006da0


	//   ....[16]....
        /*00bc*/ 	.word	0x00006e10


	//   ....[17]....
        /*00c0*/ 	.word	0x00006e80


	//   ....[18]....
        /*00c4*/ 	.word	0x00006ef0


	//   ....[19]....
        /*00c8*/ 	.word	0x00006f60


	//----- nvinfo : EIATTR_EXIT_INSTR_OFFSETS
	.align		4
.L_1190:
        /*00cc*/ 	.byte	0x04, 0x1c
        /*00ce*/ 	.short	(.L_1192 - .L_1191)


	//   ....[0]....
.L_1191:
        /*00d0*/ 	.word	0x00000460


	//   ....[1]....
        /*00d4*/ 	.word	0x00006990


	//----- nvinfo : EIATTR_MAX_THREADS
	.align		4
.L_1192:
        /*00d8*/ 	.byte	0x04, 0x05
        /*00da*/ 	.short	(.L_1194 - .L_1193)
.L_1193:
        /*00dc*/ 	.word	0x00000080
        /*00e0*/ 	.word	0x00000001
        /*00e4*/ 	.word	0x00000001


	//----- nvinfo : EIATTR_CRS_STACK_SIZE
	.align		4
.L_1194:
        /*00e8*/ 	.byte	0x04, 0x1e
        /*00ea*/ 	.short	(.L_1196 - .L_1195)
.L_1195:
        /*00ec*/ 	.word	0x00000000


	//----- nvinfo : EIATTR_CBANK_PARAM_SIZE
	.align		4
.L_1196:
        /*00f0*/ 	.byte	0x03, 0x19
        /*00f2*/ 	.short	0x00e8


	//----- nvinfo : EIATTR_PARAM_CBANK
	.align		4
        /*00f4*/ 	.byte	0x04, 0x0a
        /*00f6*/ 	.short	(.L_1198 - .L_1197)
	.align		4
.L_1197:
        /*00f8*/ 	.word	index@(.nv.constant0._ZN10layer_norm31ln_parallel_residual_fwd_kernelINS_13Kernel_traitsIf13__nv_bfloat16fS2_fjLj256ELj1ELj4ELj1ELj16ENS_18Kernel_traits_baseILj256EfS2_fS2_fjLj128EEEEELb1ELb1ELb0EEEvNS_9FwdParamsE)
        /*00fc*/ 	.short	0x0210
        /*00fe*/ 	.short	0x00e8


	//----- nvinfo : EIATTR_SW_WAR
	.align		4
.L_1198:
        /*0100*/ 	.byte	0x04, 0x36
        /*0102*/ 	.short	(.L_1200 - .L_1199)
.L_1199:
        /*0104*/ 	.word	0x00000008
.L_1200:


//--------------------- .nv.info._ZN10layer_norm31ln_parallel_residual_fwd_kernelINS_13Kernel_traitsIf13__nv_bfloat16fS2_fjLj256ELj1ELj4ELj1ELj16ENS_18Kernel_traits_baseILj256EfS2_fS2_fjLj128EEEEELb1ELb1ELb1EEEvNS_9FwdParamsE --------------------------
	.section	.nv.info._ZN10layer_norm31ln_parallel_residual_fwd_kernelINS_13Kernel_traitsIf13__nv_bfloat16fS2_fjLj256ELj1ELj4ELj1ELj16ENS_18Kernel_traits_baseILj256EfS2_fS2_fjLj128EEEEELb1ELb1ELb1EEEvNS_9FwdParamsE,"",@"SHT_CUDA_INFO"
	.sectionflags	@""
	.align	4


	//----- nvinfo : EIATTR_CUDA_API_VERSION
	.align		4
        /*0000*/ 	.byte	0x04, 0x37
        /*0002*/ 	.short	(.L_1202 - .L_1201)
.L_1201:
        /*0004*/ 	.word	0x00000082


	//----- nvinfo : EIATTR_KPARAM_INFO
	.align		4
.L_1202:
        /*0008*/ 	.byte	0x04, 0x17
        /*000a*/ 	.short	(.L_1204 - .L_1203)
.L_1203:
        /*000c*/ 	.word	0x00000000
        /*0010*/ 	.short	0x0000
        /*0012*/ 	.short	0x0000
        /*0014*/ 	.byte	0x00, 0xf0, 0xa1, 0x03


	//----- nvinfo : EIATTR_SPARSE_MMA_MASK
	.align		4
.L_1204:
        /*0018*/ 	.byte	0x03, 0x50
        /*001a*/ 	.short	0x0000


	//----- nvinfo : EIATTR_MAXREG_COUNT
	.align		4
        /*001c*/ 	.byte	0x03, 0x1b
        /*001e*/ 	.short	0x00ff


	//----- nvinfo : EIATTR_MERCURY_ISA_VERSION
	.align		4
        /*0020*/ 	.byte	0x03, 0x5f
        /*0022*/ 	.short	0x0101


	//----- nvinfo : EIATTR_COOP_GROUP_MASK_REGIDS
	.align		4
        /*0024*/ 	.byte	0x04, 0x29
        /*0026*/ 	.short	(.L_1206 - .L_1205)


	//   ....[0]....
.L_1205:
        /*0028*/ 	.word	0xffffffff


	//   ....[1]....
        /*002c*/ 	.word	0xffffffff


	//   ....[2]....
        /*0030*/ 	.word	0xffffffff


	//   ....[3]....
        /*0034*/ 	.word	0xffffffff


	//   ....[4]....
        /*0038*/ 	.word	0xffffffff


	//   ....[5]....
        /*003c*/ 	.word	0xffffffff


	//   ....[6]....
        /*0040*/ 	.word	0xffffffff


	//   ....[7]....
        /*0044*/ 	.word	0xffffffff


	//   ....[8]....
        /*0048*/ 	.word	0xffffffff


	//   ....[9]....
        /*004c*/ 	.word	0xffffffff


	//   ....[10]....
        /*0050*/ 	.word	0x0500003b


	//   ....[11]....
        /*0054*/ 	.word	0x0500003b


	//   ....[12]....
        /*0058*/ 	.word	0x0500003b


	//   ....[13]....
        /*005c*/ 	.word	0x0500003b


	//   ....[14]....
        /*0060*/ 	.word	0x0500003b


	//   ....[15]....
        /*0064*/ 	.word	0x0500003b


	//   ....[16]....
        /*0068*/ 	.word	0x0500003b


	//   ....[17]....
        /*006c*/ 	.word	0x0500003b


	//   ....[18]....
        /*0070*/ 	.word	0x0500003b


	//   ....[19]....
        /*0074*/ 	.word	0x0500003b


	//----- nvinfo : EIATTR_COOP_GROUP_INSTR_OFFSETS
	.align		4
.L_1206:
        /*0078*/ 	.byte	0x04, 0x28
        /*007a*/ 	.short	(.L_1208 - .L_1207)


	//   ....[0]....
.L_1207:
        /*007c*/ 	.word	0x00006470


	//   ....[1]....
        /*0080*/ 	.word	0x00006490


	//   ....[2]....
        /*0084*/ 	.word	0x000064b0


	//   ....[3]....
        /*0088*/ 	.word	0x000064d0


	//   ....[4]....
        /*008c*/ 	.word	0x00006500


	//   ....[5]....
        /*0090*/ 	.word	0x00006630


	//   ....[6]....
        /*0094*/ 	.word	0x00006650


	//   ....[7]....
        /*0098*/ 	.word	0x00006670


	//   ....[8]....
        /*009c*/ 	.word	0x00006690


	//   ....[9]....
        /*00a0*/ 	.word	0x000066b0


	//   ....[10]....
        /*00a4*/ 	.word	0x00006a60


	//   ....[11]....
        /*00a8*/ 	.word	0x00006b00


	//   ....[12]....
        /*00ac*/ 	.word	0x00006b70


	//   ....[13]....
        /*00b0*/ 	.word	0x00006be0


	//   ....[14]....
        /*00b4*/ 	.word	0x00006c60


	//   ....[15]....
        /*00b8*/ 	.word	0x00006de0


	//   ....[16]....
        /*00bc*/ 	.word	0x00006e50


	//   ....[17]....
        /*00c0*/ 	.word	0x00006ec0


	//   ....[18]....
        /*00c4*/ 	.word	0x00006f30


	//   ....[19]....
        /*00c8*/ 	.word	0x00006fa0


	//----- nvinfo : EIATTR_EXIT_INSTR_OFFSETS
	.align		4
.L_1208:
        /*00cc*/ 	.byte	0x04, 0x1c
        /*00ce*/ 	.short	(.L_1210 - .L_1209)


	//   ....[0]....
.L_1209:
        /*00d0*/ 	.word	0x00000270


	//   ....[1]....
        /*00d4*/ 	.word	0x000069f0


	//----- nvinfo : EIATTR_MAX_THREADS
	.align		4
.L_1210:
        /*00d8*/ 	.byte	0x04, 0x05
        /*00da*/ 	.short	(.L_1212 - .L_1211)
.L_1211:
        /*00dc*/ 	.word	0x00000080
        /*00e0*/ 	.word	0x00000001
        /*00e4*/ 	.word	0x00000001


	//----- nvinfo : EIATTR_CRS_STACK_SIZE
	.align		4
.L_1212:
        /*00e8*/ 	.byte	0x04, 0x1e
        /*00ea*/ 	.short	(.L_1214 - .L_1213)
.L_1213:
        /*00ec*/ 	.word	0x00000000


	//----- nvinfo : EIATTR_CBANK_PARAM_SIZE
	.align		4
.L_1214:
        /*00f0*/ 	.byte	0x03, 0x19
        /*00f2*/ 	.short	0x00e8


	//----- nvinfo : EIATTR_PARAM_CBANK
	.align		4
        /*00f4*/ 	.byte	0x04, 0x0a
        /*00f6*/ 	.short	(.L_1216 - .L_1215)
	.align		4
.L_1215:
        /*00f8*/ 	.word	index@(.nv.constant0._ZN10layer_norm31ln_parallel_residual_fwd_kernelINS_13Kernel_traitsIf13__nv_bfloat16fS2_fjLj256ELj1ELj4ELj1ELj16ENS_18Kernel_traits_baseILj256EfS2_fS2_fjLj128EEEEELb1ELb1ELb1EEEvNS_9FwdParamsE)
        /*00fc*/ 	.short	0x0210
        /*00fe*/ 	.short	0x00e8


	//----- nvinfo : EIATTR_SW_WAR
	.align		4
.L_1216:
        /*0100*/ 	.byte	0x04, 0x36
        /*0102*/ 	.short	(.L_1218 - .L_1217)
.L_1217:
        /*0104*/ 	.word	0x00000008
.L_1218:


//--------------------- .nv.info._ZN10layer_norm31ln_parallel_residual_fwd_kernelINS_13Kernel_traitsIf6__halfS2_S2_fjLj256ELj1ELj4ELj1ELj16ENS_18Kernel_traits_baseILj256EfS2_S2_S2_fjLj128EEEEELb0ELb0ELb0EEEvNS_9FwdParamsE --------------------------
	.section	.nv.info._ZN10layer_norm31ln_parallel_residual_fwd_kernelINS_13Kernel_traitsIf6__halfS2_S2_fjLj256ELj1ELj4ELj1ELj16ENS_18Kernel_traits_baseILj256EfS2_S2_S2_fjLj128EEEEELb0ELb0ELb0EEEvNS_9FwdParamsE,"",@"SHT_CUDA_INFO"
	.sectionflags	@""
	.align	4


	//----- nvinfo : EIATTR_CUDA_API_VERSION
	.align		4
        /*0000*/ 	.byte	0x04, 0x37
        /*0002*/ 	.short	(.L_1220 - .L_1219)
.L_1219:
        /*0004*/ 	.word	0x00000082


	//----- nvinfo : EIATTR_KPARAM_INFO
	.align		4
.L_1220:
        /*0008*/ 	.byte	0x04, 0x17
        /*000a*/ 	.short	(.L_1222 - .L_1221)
.L_1221:
        /*000c*/ 	.word	0x00000000
        /*0010*/ 	.short	0x0000
        /*0012*/ 	.short	0x0000
        /*0014*/ 	.byte	0x00, 0xf0, 0xa1, 0x03


	//----- nvinfo : EIATTR_SPARSE_MMA_MASK
	.align		4
.L_1222:
        /*0018*/ 	.byte	0x03, 0x50
        /*001a*/ 	.short	0x0000


	//----- nvinfo : EIATTR_MAXREG_COUNT
	.align		4
        /*001c*/ 	.byte	0x03, 0x1b
        /*001e*/ 	.short	0x00ff


	//----- nvinfo : EIATTR_ANNOTATIONS
	.align		4
        /*0020*/ 	.byte	0x04, 0x55
        /*0022*/ 	.short	(.L_1224 - .L_1223)


	//   ....[0]....
.L_1223:
        /*0024*/ 	.word	0x00000001
        /*0028*/ 	.byte	0x70, 0x12, 0x00, 0x00, 0x01, 0x00, 0x00, 0x00, 0x20, 0x15, 0x00, 0x00


	//----- nvinfo : EIATTR_MERCURY_ISA_VERSION
	.align		4
.L_1224:
        /*0034*/ 	.byte	0x03, 0x5f
        /*0036*/ 	.short	0x0101


	//----- nvinfo : EIATTR_COOP_GROUP_MASK_REGIDS
	.align		4
        /*0038*/ 	.byte	0x04, 0x29
        /*003a*/ 	.short	(.L_1226 - .L_1225)


	//   ....[0]....
.L_1225:
        /*003c*/ 	.word	0xffffffff


	//   ....[1]....
        /*0040*/ 	.word	0xffffffff


	//   ....[2]....
        /*0044*/ 	.word	0xffffffff


	//   ....[3]....
        /*0048*/ 	.word	0xffffffff


	//   ....[4]....
        /*004c*/ 	.word	0xffffffff


	//   ....[5]....
        /*0050*/ 	.word	0xffffffff


	//   ....[6]....
        /*0054*/ 	.word	0xffffffff


	//   ....[7]....
        /*0058*/ 	.word	0xffffffff


	//   ....[8]....
        /*005c*/ 	.word	0xffffffff


	//   ....[9]....
        /*0060*/ 	.word	0xffffffff


	//   ....[10]....
        /*0064*/ 	.word	0x05000031


	//   ....[11]....
        /*0068*/ 	.word	0x05000031


	//   ....[12]....
        /*006c*/ 	.word	0x05000031


	//   ....[13]....
        /*0070*/ 	.word	0x05000031


	//   ....[14]....
        /*0074*/ 	.word	0x05000031


	//   ....[15]....
        /*0078*/ 	.word	0x05000031


	//   ....[16]....
        /*007c*/ 	.word	0x05000031


	//   ....[17]....
        /*0080*/ 	.word	0x05000031


	//   ....[18]....
        /*0084*/ 	.word	0x05000031


	//   ....[19]....
        /*0088*/ 	.word	0x05000031


	//----- nvinfo : EIATTR_COOP_GROUP_INSTR_OFFSETS
	.align		4
.L_1226:
        /*008c*/ 	.byte	0x04, 0x28
        /*008e*/ 	.short	(.L_1228 - .L_1227)


	//   ....[0]....
.L_1227:
        /*0090*/ 	.word	0x00000f20


	//   ....[1]....
        /*0094*/ 	.word	0x00000f40


	//   ....[2]....
        /*0098*/ 	.word	0x00000f60


	//   ....[3]....
        /*009c*/ 	.word	0x00000f90


	//   ....[4]....
        /*00a0*/ 	.word	0x00000fb0


	//   ....[5]....
        /*00a4*/ 	.word	0x000010f0


	//   ....[6]....
        /*00a8*/ 	.word	0x00001110


	//   ....[7]....
        /*00ac*/ 	.word	0x00001130


	//   ....[8]....
        /*00b0*/ 	.word	0x00001150


	//   ....[9]....
        /*00b4*/ 	.word	0x00001170


	//   ....[10]....
        /*00b8*/ 	.word	0x00001630


	//   ....[11]....
        /*00bc*/ 	.word	0x000016d0


	//   ....[12]....
        /*00c0*/ 	.word	0x00001740


	//   ....[13]....
        /*00c4*/ 	.word	0x000017c0


	//   ....[14]....
        /*00c8*/ 	.word	0x00001830


	//   ....[15]....
        /*00cc*/ 	.word	0x000019d0


	//   ....[16]....
        /*00d0*/ 	.word	0x00001a40


	//   ....[17]....
        /*00d4*/ 	.word	0x00001ab0


	//   ....[18]....
        /*00d8*/ 	.word	0x00001b20


	//   ....[19]....
        /*00dc*/ 	.word	0x00001b90


	//----- nvinfo : EIATTR_EXIT_INSTR_OFFSETS
	.align		4
.L_1228:
        /*00e0*/ 	.byte	0x04, 0x1c
        /*00e2*/ 	.short	(.L_1230 - .L_1229)


	//   ....[0]....
.L_1229:
        /*00e4*/ 	.word	0x00000330


	//   ....[1]....
        /*00e8*/ 	.word	0x000015c0


	//----- nvinfo : EIATTR_MAX_THREADS
	.align		4
.L_1230:
        /*00ec*/ 	.byte	0x04, 0x05
        /*00ee*/ 	.short	(.L_1232 - .L_1231)
.L_1231:
        /*00f0*/ 	.word	0x00000080
        /*00f4*/ 	.word	0x00000001
        /*00f8*/ 	.word	0x00000001


	//----- nvinfo : EIATTR_CRS_STACK_SIZE
	.align		4
.L_1232:
        /*00fc*/ 	.byte	0x04, 0x1e
        /*00fe*/ 	.short	(.L_1234 - .L_1233)
.L_1233:
        /*0100*/ 	.word	0x00000000


	//----- nvinfo : EIATTR_CBANK_PARAM_SIZE
	.align		4
.L_1234:
        /*0104*/ 	.byte	0x03, 0x19
        /*0106*/ 	.short	0x00e8


	//----- nvinfo : EIATTR_PARAM_CBANK
	.align		4
        /*0108*/ 	.byte	0x04, 0x0a
        /*010a*/ 	.short	(.L_1236 - .L_1235)
	.align		4
.L_1235:
        /*010c*/ 	.word	index@(.nv.constant0._ZN10layer_norm31ln_parallel_residual_fwd_kernelINS_13Kernel_traitsIf6__halfS2_S2_fjLj256ELj1ELj4ELj1ELj16ENS_18Kernel_traits_baseILj256EfS2_S2_S2_fjLj128EEEEELb0ELb0ELb0EEEvNS_9FwdParamsE)
        /*0110*/ 	.short	0x0210
        /*0112*/ 	.short	0x00e8


	//----- nvinfo : EIATTR_SW_WAR
	.align		4
.L_1236:
        /*0114*/ 	.byte	0x04, 0x36
        /*0116*/ 	.short	(.L_1238 - .L_1237)
.L_1237:
        /*0118*/ 	.word	0x00000008
.L_1238:


//--------------------- .nv.info._ZN10layer_norm31ln_parallel_residual_fwd_kernelINS_13Kernel_traitsIf6__halfS2_S2_fjLj256ELj1ELj4ELj1ELj16ENS_18Kernel_traits_baseILj256EfS2_S2_S2_fjLj128EEEEELb0ELb0ELb1EEEvNS_9FwdParamsE --------------------------
	.section	.nv.info._ZN10layer_norm31ln_parallel_residual_fwd_kernelINS_13Kernel_traitsIf6__halfS2_S2_fjLj256ELj1ELj4ELj1ELj16ENS_18Kernel_traits_baseILj256EfS2_S2_S2_fjLj128EEEEELb0ELb0ELb1EEEvNS_9FwdParamsE,"",@"SHT_CUDA_INFO"
	.sectionflags	@""
	.align	4


	//----- nvinfo : EIATTR_CUDA_API_VERSION
	.align		4
        /*0000*/ 	.byte	0x04, 0x37
        /*0002*/ 	.short	(.L_1240 - .L_1239)
.L_1239:
        /*0004*/ 	.word	0x00000082


	//----- nvinfo : EIATTR_KPARAM_INFO
	.align		4
.L_1240:
        /*0008*/ 	.byte	0x04, 0x17
        /*000a*/ 	.short	(.L_1242 - .L_1241)
.L_1241:
        /*000c*/ 	.word	0x00000000
        /*0010*/ 	.short	0x0000
        /*0012*/ 	.short	0x0000
        /*0014*/ 	.byte	0x00, 0xf0, 0xa1, 0x03


	//----- nvinfo : EIATTR_SPARSE_MMA_MASK
	.align		4
.L_1242:
        /*0018*/ 	.byte	0x03, 0x50
        /*001a*/ 	.short	0x0000


	//----- nvinfo : EIATTR_MAXREG_COUNT
	.align		4
        /*001c*/ 	.byte	0x03, 0x1b
        /*001e*/ 	.short	0x00ff


	//----- nvinfo : EIATTR_MERCURY_ISA_VERSION
	.align		4
        /*0020*/ 	.byte	0x03, 0x5f
        /*0022*/ 	.short	0x0101


	//----- nvinfo : EIATTR_COOP_GROUP_MASK_REGIDS
	.align		4
        /*0024*/ 	.byte	0x04, 0x29
        /*0026*/ 	.short	(.L_1244 - .L_1243)


	//   ....[0]....
.L_1243:
        /*0028*/ 	.word	0xffffffff


	//   ....[1]....
        /*002c*/ 	.word	0xffffffff


	//   ....[2]....
        /*0030*/ 	.word	0xffffffff


	//   ....[3]....
        /*0034*/ 	.word	0xffffffff


	//   ....[4]....
        /*0038*/ 	.word	0xffffffff


	//   ....[5]....
        /*003c*/ 	.word	0xffffffff


	//   ....[6]....
        /*0040*/ 	.word	0xffffffff


	//   ....[7]....
        /*0044*/ 	.word	0xffffffff


	//   ....[8]....
        /*0048*/ 	.word	0xffffffff


	//   ....[9]....
        /*004c*/ 	.word	0xffffffff


	//   ....[10]....
        /*0050*/ 	.word	0x05000031


	//   ....[11]....
        /*0054*/ 	.word	0x05000031


	//   ....[12]....
        /*0058*/ 	.word	0x05000031


	//   ....[13]....
        /*005c*/ 	.word	0x05000031


	//   ....[14]....
        /*0060*/ 	.word	0x05000031


	//   ....[15]....
        /*0064*/ 	.word	0x05000031


	//   ....[16]....
        /*0068*/ 	.word	0x05000031


	//   ....[17]....
        /*006c*/ 	.word	0x05000031


	//   ....[18]....
        /*0070*/ 	.word	0x05000031


	//   ....[19]....
        /*0074*/ 	.word	0x05000031


	//----- nvinfo : EIATTR_COOP_GROUP_INSTR_OFFSETS
	.align		4
.L_1244:
        /*0078*/ 	.byte	0x04, 0x28
        /*007a*/ 	.short	(.L_1246 - .L_1245)


	//   ....[0]....
.L_1245:
        /*007c*/ 	.word	0x00000dc0


	//   ....[1]....
        /*0080*/ 	.word	0x00000de0


	//   ....[2]....
        /*0084*/ 	.word	0x00000e00


	//   ....[3]....
        /*0088*/ 	.word	0x00000e30


	//   ....[4]....
        /*008c*/ 	.word	0x00000e50


	//   ....[5]....
        /*0090*/ 	.word	0x00000f80


	//   ....[6]....
        /*0094*/ 	.word	0x00000fa0


	//   ....[7]....
        /*0098*/ 	.word	0x00000fc0


	//   ....[8]....
        /*009c*/ 	.word	0x00000fe0


	//   ....[9]....
        /*00a0*/ 	.word	0x00001000


	//   ....[10]....
        /*00a4*/ 	.word	0x000014a0


	//   ....[11]....
        /*00a8*/ 	.word	0x00001540


	//   ....[12]....
        /*00ac*/ 	.word	0x000015b0


	//   ....[13]....
        /*00b0*/ 	.word	0x00001630


	//   ....[14]....
        /*00b4*/ 	.word	0x000016a0


	//   ....[15]....
        /*00b8*/ 	.word	0x00001820


	//   ....[16]....
        /*00bc*/ 	.word	0x00001890


	//   ....[17]....
        /*00c0*/ 	.word	0x00001900


	//   ....[18]....
        /*00c4*/ 	.word	0x00001970


	//   ....[19]....
        /*00c8*/ 	.word	0x000019e0


	//----- nvinfo : EIATTR_EXIT_INSTR_OFFSETS
	.align		4
.L_1246:
        /*00cc*/ 	.byte	0x04, 0x1c
        /*00ce*/ 	.short	(.L_1248 - .L_1247)


	//   ....[0]....
.L_1247:
        /*00d0*/ 	.word	0x000002c0


	//   ....[1]....
        /*00d4*/ 	.word	0x00001430


	//----- nvinfo : EIATTR_MAX_THREADS
	.align		4
.L_1248:
        /*00d8*/ 	.byte	0x04, 0x05
        /*00da*/ 	.short	(.L_1250 - .L_1249)
.L_1249:
        /*00dc*/ 	.word	0x00000080
        /*00e0*/ 	.word	0x00000001
        /*00e4*/ 	.word	0x00000001


	//----- nvinfo : EIATTR_CRS_STACK_SIZE
	.align		4
.L_1250:
        /*00e8*/ 	.byte	0x04, 0x1e
        /*00ea*/ 	.short	(.L_1252 - .L_1251)
.L_1251:
        /*00ec*/ 	.word	0x00000000


	//----- nvinfo : EIATTR_CBANK_PARAM_SIZE
	.align		4
.L_1252:
        /*00f0*/ 	.byte	0x03, 0x19
        /*00f2*/ 	.short	0x00e8


	//----- nvinfo : EIATTR_PARAM_CBANK
	.align		4
        /*00f4*/ 	.byte	0x04, 0x0a
        /*00f6*/ 	.short	(.L_1254 - .L_1253)
	.align		4
.L_1253:
        /*00f8*/ 	.word	index@(.nv.constant0._ZN10layer_norm31ln_parallel_residual_fwd_kernelINS_13Kernel_traitsIf6__halfS2_S2_fjLj256ELj1ELj4ELj1ELj16ENS_18Kernel_traits_baseILj256EfS2_S2_S2_fjLj128EEEEELb0ELb0ELb1EEEvNS_9FwdParamsE)
        /*00fc*/ 	.short	0x0210
        /*00fe*/ 	.short	0x00e8


	//----- nvinfo : EIATTR_SW_WAR
	.align		4
.L_1254:
        /*0100*/ 	.byte	0x04, 0x36
        /*0102*/ 	.short	(.L_1256 - .L_1255)
.L_1255:
        /*0104*/ 	.word	0x00000008
.L_1256:


//--------------------- .nv.info._ZN10layer_norm31ln_parallel_residual_fwd_kernelINS_13Kernel_traitsIf6__halfS2_S2_fjLj256ELj1ELj4ELj1ELj16ENS_18Kernel_traits_baseILj256EfS2_S2_S2_fjLj128EEEEELb0ELb1ELb0EEEvNS_9FwdParamsE --------------------------
	.section	.nv.info._ZN10layer_norm31ln_parallel_residual_fwd_kernelINS_13Kernel_traitsIf6__halfS2_S2_fjLj256ELj1ELj4ELj1ELj16ENS_18Kernel_traits_baseILj256EfS2_S2_S2_fjLj128EEEEELb0ELb1ELb0EEEvNS_9FwdParamsE,"",@"SHT_CUDA_INFO"
	.sectionflags	@""
	.align	4


	//----- nvinfo : EIATTR_CUDA_API_VERSION
	.align		4
        /*0000*/ 	.byte	0x04, 0x37
        /*0002*/ 	.short	(.L_1258 - .L_1257)
.L_1257:
        /*0004*/ 	.word	0x00000082


	//----- nvinfo : EIATTR_KPARAM_INFO
	.align		4
.L_1258:
        /*0008*/ 	.byte	0x04, 0x17
        /*000a*/ 	.short	(.L_1260 - .L_1259)
.L_1259:
        /*000c*/ 	.word	0x00000000
        /*0010*/ 	.short	0x0000
        /*0012*/ 	.short	0x0000
        /*0014*/ 	.byte	0x00, 0xf0, 0xa1, 0x03


	//----- nvinfo : EIATTR_SPARSE_MMA_MASK
	.align		4
.L_1260:
        /*0018*/ 	.byte	0x03, 0x50
        /*001a*/ 	.short	0x0000


	//----- nvinfo : EIATTR_MAXREG_COUNT
	.align		4
        /*001c*/ 	.byte	0x03, 0x1b
        /*001e*/ 	.short	0x00ff


	//----- nvinfo : EIATTR_MERCURY_ISA_VERSION
	.align		4
        /*0020*/ 	.byte	0x03, 0x5f
        /*0022*/ 	.short	0x0101


	//----- nvinfo : EIATTR_COOP_GROUP_MASK_REGIDS
	.align		4
        /*0024*/ 	.byte	0x04, 0x29
        /*0026*/ 	.short	(.L_1262 - .L_1261)


	//   ....[0]....
.L_1261:
        /*0028*/ 	.word	0xffffffff


	//   ....[1]....
        /*002c*/ 	.word	0xffffffff


	//   ....[2]....
        /*0030*/ 	.word	0xffffffff


	//   ....[3]....
        /*0034*/ 	.word	0xffffffff


	//   ....[4]....
        /*0038*/ 	.word	0xffffffff


	//   ....[5]....
        /*003c*/ 	.word	0xffffffff


	//   ....[6]....
        /*0040*/ 	.word	0xffffffff


	//   ....[7]....
        /*0044*/ 	.word	0xffffffff


	//   ....[8]....
        /*0048*/ 	.word	0xffffffff


	//   ....[9]....
        /*004c*/ 	.word	0xffffffff


	//   ....[10]....
        /*0050*/ 	.word	0x05000026


	//   ....[11]....
        /*0054*/ 	.word	0x05000026


	//   ....[12]....
        /*0058*/ 	.word	0x05000026


	//   ....[13]....
        /*005c*/ 	.word	0x05000026


	//   ....[14]....
        /*0060*/ 	.word	0x05000026


	//   ....[15]....
        /*0064*/ 	.word	0x05000026


	//   ....[16]....
        /*0068*/ 	.word	0x05000026


	//   ....[17]....
        /*006c*/ 	.word	0x05000026


	//   ....[18]....
        /*0070*/ 	.word	0x05000026


	//   ....[19]....
        /*0074*/ 	.word	0x05000026


	//----- nvinfo : EIATTR_COOP_GROUP_INSTR_OFFSETS
	.align		4
.L_1262:
        /*0078*/ 	.byte	0x04, 0x28
        /*007a*/ 	.short	(.L_1264 - .L_1263)


	//   ....[0]....
.L_1263:
        /*007c*/ 	.word	0x00000e00


	//   ....[1]....
        /*0080*/ 	.word	0x00000e20


	//   ....[2]....
        /*0084*/ 	.word	0x00000e40


	//   ....[3]....
        /*0088*/ 	.word	0x00000e70


	//   ....[4]....
        /*008c*/ 	.word	0x00000e90


	//   ....[5]....
        /*0090*/ 	.word	0x00000fd0


	//   ....[6]....
        /*0094*/ 	.word	0x00000ff0


	//   ....[7]....
        /*0098*/ 	.word	0x00001010


	//   ....[8]....
        /*009c*/ 	.word	0x00001030


	//   ....[9]....
        /*00a0*/ 	.word	0x00001050


	//   ....[10]....
        /*00a4*/ 	.word	0x00001400


	//   ....[11]....
        /*00a8*/ 	.word	0x000014a0


	//   ....[12]....
        /*00ac*/ 	.word	0x00001510


	//   ....[13]....
        /*00b0*/ 	.word	0x00001590


	//   ....[14]....
        /*00b4*/ 	.word	0x00001600


	//   ....[15]....
        /*00b8*/ 	.word	0x000017a0


	//   ....[16]....
        /*00bc*/ 	.word	0x00001810


	//   ....[17]....
        /*00c0*/ 	.word	0x00001880


	//   ....[18]....
        /*00c4*/ 	.word	0x000018f0


	//   ....[19]....
        /*00c8*/ 	.word	0x00001960


	//----- nvinfo : EIATTR_EXIT_INSTR_OFFSETS
	.align		4
.L_1264:
        /*00cc*/ 	.byte	0x04, 0x1c
        /*00ce*/ 	.short	(.L_1266 - .L_1265)


	//   ....[0]....
.L_1265:
        /*00d0*/ 	.word	0x00000210


	//   ....[1]....
        /*00d4*/ 	.word	0x00001390


	//----- nvinfo : EIATTR_MAX_THREADS
	.align		4
.L_1266:
        /*00d8*/ 	.byte	0x04, 0x05
        /*00da*/ 	.short	(.L_1268 - .L_1267)
.L_1267:
        /*00dc*/ 	.word	0x00000080
        /*00e0*/ 	.word	0x00000001
        /*00e4*/ 	.word	0x00000001


	//----- nvinfo : EIATTR_CRS_STACK_SIZE
	.align		4
.L_1268:
        /*00e8*/ 	.byte	0x04, 0x1e
        /*00ea*/ 	.short	(.L_1270 - .L_1269)
.L_1269:
        /*00ec*/ 	.word	0x00000000


	//----- nvinfo : EIATTR_CBANK_PARAM_SIZE
	.align		4
.L_1270:
        /*00f0*/ 	.byte	0x03, 0x19
        /*00f2*/ 	.short	0x00e8


	//----- nvinfo : EIATTR_PARAM_CBANK
	.align		4
        /*00f4*/ 	.byte	0x04, 0x0a
        /*00f6*/ 	.short	(.L_1272 - .L_1271)
	.align		4
.L_1271:
        /*00f8*/ 	.word	index@(.nv.constant0._ZN10layer_norm31ln_parallel_residual_fwd_kernelINS_13Kernel_traitsIf6__halfS2_S2_fjLj256ELj1ELj4ELj1ELj16ENS_18Kernel_traits_baseILj256EfS2_S2_S2_fjLj128EEEEELb0ELb1ELb0EEEvNS_9FwdParamsE)
        /*00fc*/ 	.short	0x0210
        /*00fe*/ 	.short	0x00e8


	//----- nvinfo : EIATTR_SW_WAR
	.align		4
.L_1272:
        /*0100*/ 	.byte	0x04, 0x36
        /*0102*/ 	.short	(.L_1274 - .L_1273)
.L_1273:
        /*0104*/ 	.word	0x00000008
.L_1274:


//--------------------- .nv.info._ZN10layer_norm31ln_parallel_residual_fwd_kernelINS_13Kernel_traitsIf6__halfS2_S2_fjLj256ELj1ELj4ELj1ELj16ENS_18Kernel_traits_baseILj256EfS2_S2_S2_fjLj128EEEEELb0ELb1ELb1EEEvNS_9FwdParamsE --------------------------
	.section	.nv.info._ZN10layer_norm31ln_parallel_residual_fwd_kernelINS_13Kernel_traitsIf6__halfS2_S2_fjLj256ELj1ELj4ELj1ELj16ENS_18Kernel_traits_baseILj256EfS2_S2_S2_fjLj128EEEEELb0ELb1ELb1EEEvNS_9FwdParamsE,"",@"SHT_CUDA_INFO"
	.sectionflags	@""
	.align	4


	//----- nvinfo : EIATTR_CUDA_API_VERSION
	.align		4
        /*0000*/ 	.byte	0x04, 0x37
        /*0002*/ 	.short	(.L_1276 - .L_1275)
.L_1275:
        /*0004*/ 	.word	0x00000082


	//----- nvinfo : EIATTR_KPARAM_INFO
	.align		4
.L_1276:
        /*0008*/ 	.byte	0x04, 0x17
        /*000a*/ 	.short	(.L_1278 - .L_1277)
.L_1277:
        /*000c*/ 	.word	0x00000000
        /*0010*/ 	.short	0x0000
        /*0012*/ 	.short	0x0000
        /*0014*/ 	.byte	0x00, 0xf0, 0xa1, 0x03


	//----- nvinfo : EIATTR_SPARSE_MMA_MASK
	.align		4
.L_1278:
        /*0018*/ 	.byte	0x03, 0x50
        /*001a*/ 	.short	0x0000


	//----- nvinfo : EIATTR_MAXREG_COUNT
	.align		4
        /*001c*/ 	.byte	0x03, 0x1b
        /*001e*/ 	.short	0x00ff


	//----- nvinfo : EIATTR_MERCURY_ISA_VERSION
	.align		4
        /*0020*/ 	.byte	0x03, 0x5f
        /*0022*/ 	.short	0x0101


	//----- nvinfo : EIATTR_COOP_GROUP_MASK_REGIDS
	.align		4
        /*0024*/ 	.byte	0x04, 0x29
        /*0026*/ 	.short	(.L_1280 - .L_1279)


	//   ....[0]....
.L_1279:
        /*0028*/ 	.word	0xffffffff


	//   ....[1]....
        /*002c*/ 	.word	0xffffffff


	//   ....[2]....
        /*0030*/ 	.word	0xffffffff


	//   ....[3]....
        /*0034*/ 	.word	0xffffffff


	//   ....[4]....
        /*0038*/ 	.word	0xffffffff


	//   ....[5]....
        /*003c*/ 	.word	0xffffffff


	//   ....[6]....
        /*0040*/ 	.word	0xffffffff


	//   ....[7]....
        /*0044*/ 	.word	0xffffffff


	//   ....[8]....
        /*0048*/ 	.word	0xffffffff


	//   ....[9]....
        /*004c*/ 	.word	0xffffffff


	//   ....[10]....
        /*0050*/ 	.word	0x05000021


	//   ....[11]....
        /*0054*/ 	.word	0x05000021


	//   ....[12]....
        /*0058*/ 	.word	0x05000021


	//   ....[13]....
        /*005c*/ 	.word	0x05000021


	//   ....[14]....
        /*0060*/ 	.word	0x05000021


	//   ....[15]....
        /*0064*/ 	.word	0x05000021


	//   ....[16]....
        /*0068*/ 	.word	0x05000021


	//   ....[17]....
        /*006c*/ 	.word	0x05000021


	//   ....[18]....
        /*0070*/ 	.word	0x05000021


	//   ....[19]....
        /*0074*/ 	.word	0x05000021


	//----- nvinfo : EIATTR_COOP_GROUP_INSTR_OFFSETS
	.align		4
.L_1280:
        /*0078*/ 	.byte	0x04, 0x28
        /*007a*/ 	.short	(.L_1282 - .L_1281)


	//   ....[0]....
.L_1281:
        /*007c*/ 	.word	0x00000c90


	//   ....[1]....
        /*0080*/ 	.word	0x00000cb0


	//   ....[2]....
        /*0084*/ 	.word	0x00000cd0


	//   ....[3]....
        /*0088*/ 	.word	0x00000d00


	//   ....[4]....
        /*008c*/ 	.word	0x00000d20


	//   ....[5]....
        /*0090*/ 	.word	0x00000e50


	//   ....[6]....
        /*0094*/ 	.word	0x00000e70


	//   ....[7]....
        /*0098*/ 	.word	0x00000e90


	//   ....[8]....
        /*009c*/ 	.word	0x00000eb0


	//   ....[9]....
        /*00a0*/ 	.word	0x00000ed0


	//   ....[10]....
        /*00a4*/ 	.word	0x00001250


	//   ....[11]....
        /*00a8*/ 	.word	0x000012f0


	//   ....[12]....
        /*00ac*/ 	.word	0x00001360


	//   ....[13]....
        /*00b0*/ 	.word	0x000013e0


	//   ....[14]....
        /*00b4*/ 	.word	0x00001450


	//   ....[15]....
        /*00b8*/ 	.word	0x000015e0


	//   ....[16]....
        /*00bc*/ 	.word	0x00001650


	//   ....[17]....
        /*00c0*/ 	.word	0x000016c0


	//   ....[18]....
        /*00c4*/ 	.word	0x00001730


	//   ....[19]....
        /*00c8*/ 	.word	0x000017a0


	//----- nvinfo : EIATTR_EXIT_INSTR_OFFSETS
	.align		4
.L_1282:
        /*00cc*/ 	.byte	0x04, 0x1c
        /*00ce*/ 	.short	(.L_1284 - .L_1283)


	//   ....[0]....
.L_1283:
        /*00d0*/ 	.word	0x000001d0


	//   ....[1]....
        /*00d4*/ 	.word	0x000011e0


	//----- nvinfo : EIATTR_MAX_THREADS
	.align		4
.L_1284:
        /*00d8*/ 	.byte	0x04, 0x05
        /*00da*/ 	.short	(.L_1286 - .L_1285)
.L_1285:
        /*00dc*/ 	.word	0x00000080
        /*00e0*/ 	.word	0x00000001
        /*00e4*/ 	.word	0x00000001


	//----- nvinfo : EIATTR_CRS_STACK_SIZE
	.align		4
.L_1286:
        /*00e8*/ 	.byte	0x04, 0x1e
        /*00ea*/ 	.short	(.L_1288 - .L_1287)
.L_1287:
        /*00ec*/ 	.word	0x00000000


	//----- nvinfo : EIATTR_CBANK_PARAM_SIZE
	.align		4
.L_1288:
        /*00f0*/ 	.byte	0x03, 0x19
        /*00f2*/ 	.short	0x00e8


	//----- nvinfo : EIATTR_PARAM_CBANK
	.align		4
        /*00f4*/ 	.byte	0x04, 0x0a
        /*00f6*/ 	.short	(.L_1290 - .L_1289)
	.align		4
.L_1289:
        /*00f8*/ 	.word	index@(.nv.constant0._ZN10layer_norm31ln_parallel_residual_fwd_kernelINS_13Kernel_traitsIf6__halfS2_S2_fjLj256ELj1ELj4ELj1ELj16ENS_18Kernel_traits_baseILj256EfS2_S2_S2_fjLj128EEEEELb0ELb1ELb1EEEvNS_9FwdParamsE)
        /*00fc*/ 	.short	0x0210
        /*00fe*/ 	.short	0x00e8


	//----- nvinfo : EIATTR_SW_WAR
	.align		4
.L_1290:
        /*0100*/ 	.byte	0x04, 0x36
        /*0102*/ 	.short	(.L_1292 - .L_1291)
.L_1291:
        /*0104*/ 	.word	0x00000008
.L_1292:


//--------------------- .nv.info._ZN10layer_norm31ln_parallel_residual_fwd_kernelINS_13Kernel_traitsIf6__halfS2_S2_fjLj256ELj1ELj4ELj1ELj16ENS_18Kernel_traits_baseILj256EfS2_S2_S2_fjLj128EEEEELb1ELb0ELb0EEEvNS_9FwdParamsE --------------------------
	.section	.nv.info._ZN10layer_norm31ln_parallel_residual_fwd_kernelINS_13Kernel_traitsIf6__halfS2_S2_fjLj256ELj1ELj4ELj1ELj16ENS_18Kernel_traits_baseILj256EfS2_S2_S2_fjLj128EEEEELb1ELb0ELb0EEEvNS_9FwdParamsE,"",@"SHT_CUDA_INFO"
	.sectionflags	@""
	.align	4


	//----- nvinfo : EIATTR_CUDA_API_VERSION
	.align		4
        /*0000*/ 	.byte	0x04, 0x37
        /*0002*/ 	.short	(.L_1294 - .L_1293)
.L_1293:
        /*0004*/ 	.word	0x00000082


	//----- nvinfo : EIATTR_KPARAM_INFO
	.align		4
.L_1294:
        /*0008*/ 	.byte	0x04, 0x17
        /*000a*/ 	.short	(.L_1296 - .L_1295)
.L_1295:
        /*000c*/ 	.word	0x00000000
        /*0010*/ 	.short	0x0000
        /*0012*/ 	.short	0x0000
        /*0014*/ 	.byte	0x00, 0xf0, 0xa1, 0x03


	//----- nvinfo : EIATTR_SPARSE_MMA_MASK
	.align		4
.L_1296:
        /*0018*/ 	.byte	0x03, 0x50
        /*001a*/ 	.short	0x0000


	//----- nvinfo : EIATTR_MAXREG_COUNT
	.align		4
        /*001c*/ 	.byte	0x03, 0x1b
        /*001e*/ 	.short	0x00ff


	//----- nvinfo : EIATTR_MERCURY_ISA_VERSION
	.align		4
        /*0020*/ 	.byte	0x03, 0x5f
        /*0022*/ 	.short	0x0101


	//----- nvinfo : EIATTR_COOP_GROUP_MASK_REGIDS
	.align		4
        /*0024*/ 	.byte	0x04, 0x29
        /*0026*/ 	.short	(.L_1298 - .L_1297)


	//   ....[0]....
.L_1297:
        /*0028*/ 	.word	0xffffffff


	//   ....[1]....
        /*002c*/ 	.word	0xffffffff


	//   ....[2]....
        /*0030*/ 	.word	0xffffffff


	//   ....[3]....
        /*0034*/ 	.word	0xffffffff


	//   ....[4]....
        /*0038*/ 	.word	0xffffffff


	//   ....[5]....
        /*003c*/ 	.word	0xffffffff


	//   ....[6]....
        /*0040*/ 	.word	0xffffffff


	//   ....[7]....
        /*0044*/ 	.word	0xffffffff


	//   ....[8]....
        /*0048*/ 	.word	0xffffffff


	//   ....[9]....
        /*004c*/ 	.word	0xffffffff


	//   ....[10]....
        /*0050*/ 	.word	0x05000049


	//   ....[11]....
        /*0054*/ 	.word	0x05000049


	//   ....[12]....
        /*0058*/ 	.word	0x05000049


	//   ....[13]....
        /*005c*/ 	.word	0x05000049


	//   ....[14]....
        /*0060*/ 	.word	0x05000049


	//   ....[15]....
        /*0064*/ 	.word	0x05000049


	//   ....[16]....
        /*0068*/ 	.word	0x05000049


	//   ....[17]....
        /*006c*/ 	.word	0x05000049


	//   ....[18]....
        /*0070*/ 	.word	0x05000049


	//   ....[19]....
        /*0074*/ 	.word	0x05000049


	//----- nvinfo : EIATTR_COOP_GROUP_INSTR_OFFSETS
	.align		4
.L_1298:
        /*0078*/ 	.byte	0x04, 0x28
        /*007a*/ 	.short	(.L_1300 - .L_1299)


	//   ....[0]....
.L_1299:
        /*007c*/ 	.word	0x00006630


	//   ....[1]....
        /*0080*/ 	.word	0x00006660


	//   ....[2]....
        /*0084*/ 	.word	0x00006680


	//   ....[3]....
        /*0088*/ 	.word	0x000066a0


	//   ....[4]....
        /*008c*/ 	.word	0x000066c0


	//   ....[5]....
        /*0090*/ 	.word	0x00006800


	//   ....[6]....
        /*0094*/ 	.word	0x00006820


	//   ....[7]....
        /*0098*/ 	.word	0x00006840


	//   ....[8]....
        /*009c*/ 	.word	0x00006860


	//   ....[9]....
        /*00a0*/ 	.word	0x00006880


	//   ....[10]....
        /*00a4*/ 	.word	0x00006d50


	//   ....[11]....
        /*00a8*/ 	.word	0x00006e00


	//   ....[12]....
        /*00ac*/ 	.word	0x00006e70


	//   ....[13]....
        /*00b0*/ 	.word	0x00006ee0


	//   ....[14]....
        /*00b4*/ 	.word	0x00006f50


	//   ....[15]....
        /*00b8*/ 	.word	0x000070e0


	//   ....[16]....
        /*00bc*/ 	.word	0x00007150


	//   ....[17]....
        /*00c0*/ 	.word	0x000071c0


	//   ....[18]....
        /*00c4*/ 	.word	0x00007230


	//   ....[19]....
        /*00c8*/ 	.word	0x000072a0


	//----- nvinfo : EIATTR_EXIT_INSTR_OFFSETS
	.align		4
.L_1300:
        /*00cc*/ 	.byte	0x04, 0x1c
        /*00ce*/ 	.short	(.L_1302 - .L_1301)


	//   ....[0]....
.L_1301:
        /*00d0*/ 	.word	0x00000570


	//   ....[1]....
        /*00d4*/ 	.word	0x00006ce0


	//----- nvinfo : EIATTR_MAX_THREADS
	.align		4
.L_1302:
        /*00d8*/ 	.byte	0x04, 0x05
        /*00da*/ 	.short	(.L_1304 - .L_1303)
.L_1303:
        /*00dc*/ 	.word	0x00000080
        /*00e0*/ 	.word	0x00000001
        /*00e4*/ 	.word	0x00000001


	//----- nvinfo : EIATTR_CRS_STACK_SIZE
	.align		4
.L_1304:
        /*00e8*/ 	.byte	0x04, 0x1e
        /*00ea*/ 	.short	(.L_1306 - .L_1305)
.L_1305:
        /*00ec*/ 	.word	0x00000000


	//----- nvinfo : EIATTR_CBANK_PARAM_SIZE
	.align		4
.L_1306:
        /*00f0*/ 	.byte	0x03, 0x19
        /*00f2*/ 	.short	0x00e8


	//----- nvinfo : EIATTR_PARAM_CBANK
	.align		4
        /*00f4*/ 	.byte	0x04, 0x0a
        /*00f6*/ 	.short	(.L_1308 - .L_1307)
	.align		4
.L_1307:
        /*00f8*/ 	.word	index@(.nv.constant0._ZN10layer_norm31ln_parallel_residual_fwd_kernelINS_13Kernel_traitsIf6__halfS2_S2_fjLj256ELj1ELj4ELj1ELj16ENS_18Kernel_traits_baseILj256EfS2_S2_S2_fjLj128EEEEELb1ELb0ELb0EEEvNS_9FwdParamsE)
        /*00fc*/ 	.short	0x0210
        /*00fe*/ 	.short	0x00e8


	//----- nvinfo : EIATTR_SW_WAR
	.align		4
.L_1308:
        /*0100*/ 	.byte	0x04, 0x36
        /*0102*/ 	.short	(.L_1310 - .L_1309)
.L_1309:
        /*0104*/ 	.word	0x00000008
.L_1310:


//--------------------- .nv.info._ZN10layer_norm31ln_parallel_residual_fwd_kernelINS_13Kernel_traitsIf6__halfS2_S2_fjLj256ELj1ELj4ELj1ELj16ENS_18Kernel_traits_baseILj256EfS2_S2_S2_fjLj128EEEEELb1ELb0ELb1EEEvNS_9FwdParamsE --------------------------
	.section	.nv.info._ZN10layer_norm31ln_parallel_residual_fwd_kernelINS_13Kernel_traitsIf6__halfS2_S2_fjLj256ELj1ELj4ELj1ELj16ENS_18Kernel_traits_baseILj256EfS2_S2_S2_fjLj128EEEEELb1ELb0ELb1EEEvNS_9FwdParamsE,"",@"SHT_CUDA_INFO"
	.sectionflags	@""
	.align	4


	//----- nvinfo : EIATTR_CUDA_API_VERSION
	.align		4
        /*0000*/ 	.byte	0x04, 0x37
        /*0002*/ 	.short	(.L_1312 - .L_1311)
.L_1311:
        /*0004*/ 	.word	0x00000082


	//----- nvinfo : EIATTR_KPARAM_INFO
	.align		4
.L_1312:
        /*0008*/ 	.byte	0x04, 0x17
        /*000a*/ 	.short	(.L_1314 - .L_1313)
.L_1313:
        /*000c*/ 	.word	0x00000000
        /*0010*/ 	.short	0x0000
        /*0012*/ 	.short	0x0000
        /*0014*/ 	.byte	0x00, 0xf0, 0xa1, 0x03


	//----- nvinfo : EIATTR_SPARSE_MMA_MASK
	.align		4
.L_1314:
        /*0018*/ 	.byte	0x03, 0x50
        /*001a*/ 	.short	0x0000


	//----- nvinfo : EIATTR_MAXREG_COUNT
	.align		4
        /*001c*/ 	.byte	0x03, 0x1b
        /*001e*/ 	.short	0x00ff


	//----- nvinfo : EIATTR_MERCURY_ISA_VERSION
	.align		4
        /*0020*/ 	.byte	0x03, 0x5f
        /*0022*/ 	.short	0x0101


	//----- nvinfo : EIATTR_COOP_GROUP_MASK_REGIDS
	.align		4
        /*0024*/ 	.byte	0x04, 0x29
        /*0026*/ 	.short	(.L_1316 - .L_1315)


	//   ....[0]....
.L_1315:
        /*0028*/ 	.word	0xffffffff


	//   ....[1]....
        /*002c*/ 	.word	0xffffffff


	//   ....[2]....
        /*0030*/ 	.word	0xffffffff


	//   ....[3]....
        /*0034*/ 	.word	0xffffffff


	//   ....[4]....
        /*0038*/ 	.word	0xffffffff


	//   ....[5]....
        /*003c*/ 	.word	0xffffffff


	//   ....[6]....
        /*0040*/ 	.word	0xffffffff


	//   ....[7]....
        /*0044*/ 	.word	0xffffffff


	//   ....[8]....
        /*0048*/ 	.word	0xffffffff


	//   ....[9]....
        /*004c*/ 	.word	0xffffffff


	//   ....[10]....
        /*0050*/ 	.word	0x0500004d


	//   ....[11]....
        /*0054*/ 	.word	0x0500004d


	//   ....[12]....
        /*0058*/ 	.word	0x0500004d


	//   ....[13]....
        /*005c*/ 	.word	0x0500004d


	//   ....[14]....
        /*0060*/ 	.word	0x0500004d


	//   ....[15]....
        /*0064*/ 	.word	0x0500004d


	//   ....[16]....
        /*0068*/ 	.word	0x0500004d


	//   ....[17]....
        /*006c*/ 	.word	0x0500004d


	//   ....[18]....
        /*0070*/ 	.word	0x0500004d


	//   ....[19]....
        /*0074*/ 	.word	0x0500004d


	//----- nvinfo : EIATTR_COOP_GROUP_INSTR_OFFSETS
	.align		4
.L_1316:
        /*0078*/ 	.byte	0x04, 0x28
        /*007a*/ 	.short	(.L_1318 - .L_1317)


	//   ....[0]....
.L_1317:
        /*007c*/ 	.word	0x00006550


	//   ....[1]....
        /*0080*/ 	.word	0x00006580


	//   ....[2]....
        /*0084*/ 	.word	0x000065a0


	//   ....[3]....
        /*0088*/ 	.word	0x000065c0


	//   ....[4]....
        /*008c*/ 	.word	0x000065e0


	//   ....[5]....
        /*0090*/ 	.word	0x00006710


	//   ....[6]....
        /*0094*/ 	.word	0x00006730


	//   ....[7]....
        /*0098*/ 	.word	0x00006750


	//   ....[8]....
        /*009c*/ 	.word	0x00006770


	//   ....[9]....
        /*00a0*/ 	.word	0x00006790


	//   ....[10]....
        /*00a4*/ 	.word	0x00006c20


	//   ....[11]....
        /*00a8*/ 	.word	0x00006cd0


	//   ....[12]....
        /*00ac*/ 	.word	0x00006d40


	//   ....[13]....
        /*00b0*/ 	.word	0x00006db0


	//   ....[14]....
        /*00b4*/ 	.word	0x00006e20


	//   ....[15]....
        /*00b8*/ 	.word	0x00006fa0


	//   ....[16]....
        /*00bc*/ 	.word	0x00007010


	//   ....[17]....
        /*00c0*/ 	.word	0x00007080


	//   ....[18]....
        /*00c4*/ 	.word	0x000070f0


	//   ....[19]....
        /*00c8*/ 	.word	0x00007160


	//----- nvinfo : EIATTR_EXIT_INSTR_OFFSETS
	.align		4
.L_1318:
        /*00cc*/ 	.byte	0x04, 0x1c
        /*00ce*/ 	.short	(.L_1320 - .L_1319)


	//   ....[0]....
.L_1319:
        /*00d0*/ 	.word	0x00000360


	//   ....[1]....
        /*00d4*/ 	.word	0x00006bc0


	//----- nvinfo : EIATTR_MAX_THREADS
	.align		4
.L_1320:
        /*00d8*/ 	.byte	0x04, 0x05
        /*00da*/ 	.short	(.L_1322 - .L_1321)
.L_1321:
        /*00dc*/ 	.word	0x00000080
        /*00e0*/ 	.word	0x00000001
        /*00e4*/ 	.word	0x00000001


	//----- nvinfo : EIATTR_CRS_STACK_SIZE
	.align		4
.L_1322:
        /*00e8*/ 	.byte	0x04, 0x1e
        /*00ea*/ 	.short	(.L_1324 - .L_1323)
.L_1323:
        /*00ec*/ 	.word	0x00000000


	//----- nvinfo : EIATTR_CBANK_PARAM_SIZE
	.align		4
.L_1324:
        /*00f0*/ 	.byte	0x03, 0x19
        /*00f2*/ 	.short	0x00e8


	//----- nvinfo : EIATTR_PARAM_CBANK
	.align		4
        /*00f4*/ 	.byte	0x04, 0x0a
        /*00f6*/ 	.short	(.L_1326 - .L_1325)
	.align		4
.L_1325:
        /*00f8*/ 	.word	index@(.nv.constant0._ZN10layer_norm31ln_parallel_residual_fwd_kernelINS_13Kernel_traitsIf6__halfS2_S2_fjLj256ELj1ELj4ELj1ELj16ENS_18Kernel_traits_baseILj256EfS2_S2_S2_fjLj128EEEEELb1ELb0ELb1EEEvNS_9FwdParamsE)
        /*00fc*/ 	.short	0x0210
        /*00fe*/ 	.short	0x00e8


	//----- nvinfo : EIATTR_SW_WAR
	.align		4
.L_1326:
        /*0100*/ 	.byte	0x04, 0x36
        /*0102*/ 	.short	(.L_1328 - .L_1327)
.L_1327:
        /*0104*/ 	.word	0x00000008
.L_1328:


//--------------------- .nv.info._ZN10layer_norm31ln_parallel_residual_fwd_kernelINS_13Kernel_traitsIf6__halfS2_S2_fjLj256ELj1ELj4ELj1ELj16ENS_18Kernel_traits_baseILj256EfS2_S2_S2_fjLj128EEEEELb1ELb1ELb0EEEvNS_9FwdParamsE --------------------------
	.section	.nv.info._ZN10layer_norm31ln_parallel_residual_fwd_kernelINS_13Kernel_traitsIf6__halfS2_S2_fjLj256ELj1ELj4ELj1ELj16ENS_18Kernel_traits_baseILj256EfS2_S2_S2_fjLj128EEEEELb1ELb1ELb0EEEvNS_9FwdParamsE,"",@"SHT_CUDA_INFO"
	.sectionflags	@""
	.align	4


	//----- nvinfo : EIATTR_CUDA_API_VERSION
	.align		4
        /*0000*/ 	.byte	0x04, 0x37
        /*0002*/ 	.short	(.L_1330 - .L_1329)
.L_1329:
        /*0004*/ 	.word	0x00000082


	//----- nvinfo : EIATTR_KPARAM_INFO
	.align		4
.L_1330:
        /*0008*/ 	.byte	0x04, 0x17
        /*000a*/ 	.short	(.L_1332 - .L_1331)
.L_1331:
        /*000c*/ 	.word	0x00000000
        /*0010*/ 	.short	0x0000
        /*0012*/ 	.short	0x0000
        /*0014*/ 	.byte	0x00, 0xf0, 0xa1, 0x03


	//----- nvinfo : EIATTR_SPARSE_MMA_MASK
	.align		4
.L_1332:
        /*0018*/ 	.byte	0x03, 0x50
        /*001a*/ 	.short	0x0000


	//----- nvinfo : EIATTR_MAXREG_COUNT
	.align		4
        /*001c*/ 	.byte	0x03, 0x1b
        /*001e*/ 	.short	0x00ff


	//----- nvinfo : EIATTR_MERCURY_ISA_VERSION
	.align		4
        /*0020*/ 	.byte	0x03, 0x5f
        /*0022*/ 	.short	0x0101


	//----- nvinfo : EIATTR_COOP_GROUP_MASK_REGIDS
	.align		4
        /*0024*/ 	.byte	0x04, 0x29
        /*0026*/ 	.short	(.L_1334 - .L_1333)


	//   ....[0]....
.L_1333:
        /*0028*/ 	.word	0xffffffff


	//   ....[1]....
        /*002c*/ 	.word	0xffffffff


	//   ....[2]....
        /*0030*/ 	.word	0xffffffff


	//   ....[3]....
        /*0034*/ 	.word	0xffffffff


	//   ....[4]....
        /*0038*/ 	.word	0xffffffff


	//   ....[5]....
        /*003c*/ 	.word	0xffffffff


	//   ....[6]....
        /*0040*/ 	.word	0xffffffff


	//   ....[7]....
        /*0044*/ 	.word	0xffffffff


	//   ....[8]....
        /*0048*/ 	.word	0xffffffff


	//   ....[9]....
        /*004c*/ 	.word	0xffffffff


	//   ....[10]....
        /*0050*/ 	.word	0x0500003e


	//   ....[11]....
        /*0054*/ 	.word	0x0500003e


	//   ....[12]....
        /*0058*/ 	.word	0x0500003e


	//   ....[13]....
        /*005c*/ 	.word	0x0500003e


	//   ....[14]....
        /*0060*/ 	.word	0x0500003e


	//   ....[15]....
        /*0064*/ 	.word	0x0500003e


	//   ....[16]....
        /*0068*/ 	.word	0x0500003e


	//   ....[17]....
        /*006c*/ 	.word	0x0500003e


	//   ....[18]....
        /*0070*/ 	.word	0x0500003e


	//   ....[19]....
        /*0074*/ 	.word	0x0500003e


	//----- nvinfo : EIATTR_COOP_GROUP_INSTR_OFFSETS
	.align		4
.L_1334:
        /*0078*/ 	.byte	0x04, 0x28
        /*007a*/ 	.short	(.L_1336 - .L_1335)


	//   ....[0]....
.L_1335:
        /*007c*/ 	.word	0x000064d0


	//   ....[1]....
        /*0080*/ 	.word	0x000064f0


	//   ....[2]....
        /*0084*/ 	.word	0x00006510


	//   ....[3]....
        /*0088*/ 	.word	0x00006530


	//   ....[4]....
        /*008c*/ 	.word	0x00006560


	//   ....[5]....
        /*0090*/ 	.word	0x000066a0


	//   ....[6]....
        /*0094*/ 	.word	0x000066c0


	//   ....[7]....
        /*0098*/ 	.word	0x000066e0


	//   ....[8]....
        /*009c*/ 	.word	0x00006700


	//   ....[9]....
        /*00a0*/ 	.word	0x00006720


	//   ....[10]....
        /*00a4*/ 	.word	0x00006b00


	//   ....[11]....
        /*00a8*/ 	.word	0x00006ba0


	//   ....[12]....
        /*00ac*/ 	.word	0x00006c10


	//   ....[13]....
        /*00b0*/ 	.word	0x00006c80


	//   ....[14]....
        /*00b4*/ 	.word	0x00006d00


	//   ....[15]....
        /*00b8*/ 	.word	0x00006e90


	//   ....[16]....
        /*00bc*/ 	.word	0x00006f00


	//   ....[17]....
        /*00c0*/ 	.word	0x00006f70


	//   ....[18]....
        /*00c4*/ 	.word	0x00006fe0


	//   ....[19]....
        /*00c8*/ 	.word	0x00007050


	//----- nvinfo : EIATTR_EXIT_INSTR_OFFSETS
	.align		4
.L_1336:
        /*00cc*/ 	.byte	0x04, 0x1c
        /*00ce*/ 	.short	(.L_1338 - .L_1337)


	//   ....[0]....
.L_1337:
        /*00d0*/ 	.word	0x00000460


	//   ....[1]....
        /*00d4*/ 	.word	0x00006a90


	//----- nvinfo : EIATTR_MAX_THREADS
	.align		4
.L_1338:
        /*00d8*/ 	.byte	0x04, 0x05
        /*00da*/ 	.short	(.L_1340 - .L_1339)
.L_1339:
        /*00dc*/ 	.word	0x00000080
        /*00e0*/ 	.word	0x00000001
        /*00e4*/ 	.word	0x00000001


	//----- nvinfo : EIATTR_CRS_STACK_SIZE
	.align		4
.L_1340:
        /*00e8*/ 	.byte	0x04, 0x1e
        /*00ea*/ 	.short	(.L_1342 - .L_1341)
.L_1341:
        /*00ec*/ 	.word	0x00000000


	//----- nvinfo : EIATTR_CBANK_PARAM_SIZE
	.align		4
.L_1342:
        /*00f0*/ 	.byte	0x03, 0x19
        /*00f2*/ 	.short	0x00e8


	//----- nvinfo : EIATTR_PARAM_CBANK
	.align		4
        /*00f4*/ 	.byte	0x04, 0x0a
        /*00f6*/ 	.short	(.L_1344 - .L_1343)
	.align		4
.L_1343:
        /*00f8*/ 	.word	index@(.nv.constant0._ZN10layer_norm31ln_parallel_residual_fwd_kernelINS_13Kernel_traitsIf6__halfS2_S2_fjLj256ELj1ELj4ELj1ELj16ENS_18Kernel_traits_baseILj256EfS2_S2_S2_fjLj128EEEEELb1ELb1ELb0EEEvNS_9FwdParamsE)
        /*00fc*/ 	.short	0x0210
        /*00fe*/ 	.short	0x00e8


	//----- nvinfo : EIATTR_SW_WAR
	.align		4
.L_1344:
        /*0100*/ 	.byte	0x04, 0x36
        /*0102*/ 	.short	(.L_1346 - .L_1345)
.L_1345:
        /*0104*/ 	.word	0x00000008
.L_1346:


//--------------------- .nv.info._ZN10layer_norm31ln_parallel_residual_fwd_kernelINS_13Kernel_traitsIf6__halfS2_S2_fjLj256ELj1ELj4ELj1ELj16ENS_18Kernel_traits_baseILj256EfS2_S2_S2_fjLj128EEEEELb1ELb1ELb1EEEvNS_9FwdParamsE --------------------------
	.section	.nv.info._ZN10layer_norm31ln_parallel_residual_fwd_kernelINS_13Kernel_traitsIf6__halfS2_S2_fjLj256ELj1ELj4ELj1ELj16ENS_18Kernel_traits_baseILj256EfS2_S2_S2_fjLj128EEEEELb1ELb1ELb1EEEvNS_9FwdParamsE,"",@"SHT_CUDA_INFO"
	.sectionflags	@""
	.align	4


	//----- nvinfo : EIATTR_CUDA_API_VERSION
	.align		4
        /*0000*/ 	.byte	0x04, 0x37
        /*0002*/ 	.short	(.L_1348 - .L_1347)
.L_1347:
        /*0004*/ 	.word	0x00000082


	//----- nvinfo : EIATTR_KPARAM_INFO
	.align		4
.L_1348:
        /*0008*/ 	.byte	0x04, 0x17
        /*000a*/ 	.short	(.L_1350 - .L_1349)
.L_1349:
        /*000c*/ 	.word	0x00000000
        /*0010*/ 	.short	0x0000
        /*0012*/ 	.short	0x0000
        /*0014*/ 	.byte	0x00, 0xf0, 0xa1, 0x03


	//----- nvinfo : EIATTR_SPARSE_MMA_MASK
	.align		4
.L_1350:
        /*0018*/ 	.byte	0x03, 0x50
        /*001a*/ 	.short	0x0000


	//----- nvinfo : EIATTR_MAXREG_COUNT
	.align		4
        /*001c*/ 	.byte	0x03, 0x1b
        /*001e*/ 	.short	0x00ff


	//----- nvinfo : EIATTR_MERCURY_ISA_VERSION
	.align		4
        /*0020*/ 	.byte	0x03, 0x5f
        /*0022*/ 	.short	0x0101


	//----- nvinfo : EIATTR_COOP_GROUP_MASK_REGIDS
	.align		4
        /*0024*/ 	.byte	0x04, 0x29
        /*0026*/ 	.short	(.L_1352 - .L_1351)


	//   ....[0]....
.L_1351:
        /*0028*/ 	.word	0xffffffff


	//   ....[1]....
        /*002c*/ 	.word	0xffffffff


	//   ....[2]....
        /*0030*/ 	.word	0xffffffff


	//   ....[3]....
        /*0034*/ 	.word	0xffffffff


	//   ....[4]....
        /*0038*/ 	.word	0xffffffff


	//   ....[5]....
        /*003c*/ 	.word	0xffffffff


	//   ....[6]....
        /*0040*/ 	.word	0xffffffff


	//   ....[7]....
        /*0044*/ 	.word	0xffffffff


	//   ....[8]....
        /*0048*/ 	.word	0xffffffff


	//   ....[9]....
        /*004c*/ 	.word	0xffffffff


	//   ....[10]....
        /*0050*/ 	.word	0x0500003c


	//   ....[11]....
        /*0054*/ 	.word	0x0500003c


	//   ....[12]....
        /*0058*/ 	.word	0x0500003c


	//   ....[13]....
        /*005c*/ 	.word	0x0500003c


	//   ....[14]....
        /*0060*/ 	.word	0x0500003c


	//   ....[15]....
        /*0064*/ 	.word	0x0500003c


	//   ....[16]....
        /*0068*/ 	.word	0x0500003c


	//   ....[17]....
        /*006c*/ 	.word	0x0500003c


	//   ....[18]....
        /*0070*/ 	.word	0x0500003c


	//   ....[19]....
        /*0074*/ 	.word	0x0500003c


	//----- nvinfo : EIATTR_COOP_GROUP_INSTR_OFFSETS
	.align		4
.L_1352:
        /*0078*/ 	.byte	0x04, 0x28
        /*007a*/ 	.short	(.L_1354 - .L_1353)


	//   ....[0]....
.L_1353:
        /*007c*/ 	.word	0x000064f0


	//   ....[1]....
        /*0080*/ 	.word	0x00006510


	//   ....[2]....
        /*0084*/ 	.word	0x00006540


	//   ....[3]....
        /*0088*/ 	.word	0x00006560


	//   ....[4]....
        /*008c*/ 	.word	0x00006580


	//   ....[5]....
        /*0090*/ 	.word	0x000066b0


	//   ....[6]....
        /*0094*/ 	.word	0x000066d0


	//   ....[7]....
        /*0098*/ 	.word	0x000066f0


	//   ....[8]....
        /*009c*/ 	.word	0x00006710


	//   ....[9]....
        /*00a0*/ 	.word	0x00006730


	//   ....[10]....
        /*00a4*/ 	.word	0x00006ae0


	//   ....[11]....
        /*00a8*/ 	.word	0x00006b80


	//   ....[12]....
        /*00ac*/ 	.word	0x00006c00


	//   ....[13]....
        /*00b0*/ 	.word	0x00006c70


	//   ....[14]....
        /*00b4*/ 	.word	0x00006ce0


	//   ....[15]....
        /*00b8*/ 	.word	0x00006e50


	//   ....[16]....
        /*00bc*/ 	.word	0x00006ec0


	//   ....[17]....
        /*00c0*/ 	.word	0x00006f30


	//   ....[18]....
        /*00c4*/ 	.word	0x00006fa0


	//   ....[19]....
        /*00c8*/ 	.word	0x00007010


	//----- nvinfo : EIATTR_EXIT_INSTR_OFFSETS
	.align		4
.L_1354:
        /*00cc*/ 	.byte	0x04, 0x1c
        /*00ce*/ 	.short	(.L_1356 - .L_1355)


	//   ....[0]....
.L_1355:
        /*00d0*/ 	.word	0x00000260


	//   ....[1]....
        /*00d4*/ 	.word	0x00006a70


	//----- nvinfo : EIATTR_MAX_THREADS
	.align		4
.L_1356:
        /*00d8*/ 	.byte	0x04, 0x05
        /*00da*/ 	.short	(.L_1358 - .L_1357)
.L_1357:
        /*00dc*/ 	.word	0x00000080
        /*00e0*/ 	.word	0x00000001
        /*00e4*/ 	.word	0x00000001


	//----- nvinfo : EIATTR_CRS_STACK_SIZE
	.align		4
.L_1358:
        /*00e8*/ 	.byte	0x04, 0x1e
        /*00ea*/ 	.short	(.L_1360 - .L_1359)
.L_1359:
        /*00ec*/ 	.word	0x00000000


	//----- nvinfo : EIATTR_CBANK_PARAM_SIZE
	.align		4
.L_1360:
        /*00f0*/ 	.byte	0x03, 0x19
        /*00f2*/ 	.short	0x00e8


	//----- nvinfo : EIATTR_PARAM_CBANK
	.align		4
        /*00f4*/ 	.byte	0x04, 0x0a
        /*00f6*/ 	.short	(.L_1362 - .L_1361)
	.align		4
.L_1361:
        /*00f8*/ 	.word	index@(.nv.constant0._ZN10layer_norm31ln_parallel_residual_fwd_kernelINS_13Kernel_traitsIf6__halfS2_S2_fjLj256ELj1ELj4ELj1ELj16ENS_18Kernel_traits_baseILj256EfS2_S2_S2_fjLj128EEEEELb1ELb1ELb1EEEvNS_9FwdParamsE)
        /*00fc*/ 	.short	0x0210
        /*00fe*/ 	.short	0x00e8


	//----- nvinfo : EIATTR_SW_WAR
	.align		4
.L_1362:
        /*0100*/ 	.byte	0x04, 0x36
        /*0102*/ 	.short	(.L_1364 - .L_1363)
.L_1363:
        /*0104*/ 	.word	0x00000008
.L_1364:


//--------------------- .nv.info._ZN10layer_norm31ln_parallel_residual_fwd_kernelINS_13Kernel_traitsI6__halfS2_fS2_fjLj256ELj1ELj4ELj1ELj16ENS_18Kernel_traits_baseILj256ES2_S2_fS2_fjLj128EEEEELb0ELb0ELb0EEEvNS_9FwdParamsE --------------------------
	.section	.nv.info._ZN10layer_norm31ln_parallel_residual_fwd_kernelINS_13Kernel_traitsI6__halfS2_fS2_fjLj256ELj1ELj4ELj1ELj16ENS_18Kernel_traits_baseILj256ES2_S2_fS2_fjLj128EEEEELb0ELb0ELb0EEEvNS_9FwdParamsE,"",@"SHT_CUDA_INFO"
	.sectionflags	@""
	.align	4


	//----- nvinfo : EIATTR_CUDA_API_VERSION
	.align		4
        /*0000*/ 	.byte	0x04, 0x37
        /*0002*/ 	.short	(.L_1366 - .L_1365)
.L_1365:
        /*0004*/ 	.word	0x00000082


	//----- nvinfo : EIATTR_KPARAM_INFO
	.align		4
.L_1366:
        /*0008*/ 	.byte	0x04, 0x17
        /*000a*/ 	.short	(.L_1368 - .L_1367)
.L_1367:
        /*000c*/ 	.word	0x00000000
        /*0010*/ 	.short	0x0000
        /*0012*/ 	.short	0x0000
        /*0014*/ 	.byte	0x00, 0xf0, 0xa1, 0x03


	//----- nvinfo : EIATTR_SPARSE_MMA_MASK
	.align		4
.L_1368:
        /*0018*/ 	.byte	0x03, 0x50
        /*001a*/ 	.short	0x0000


	//----- nvinfo : EIATTR_MAXREG_COUNT
	.align		4
        /*001c*/ 	.byte	0x03, 0x1b
        /*001e*/ 	.short	0x00ff


	//----- nvinfo : EIATTR_ANNOTATIONS
	.align		4
        /*0020*/ 	.byte	0x04, 0x55
        /*0022*/ 	.short	(.L_1370 - .L_1369)


	//   ....[0]....
.L_1369:
        /*0024*/ 	.word	0x00000001
        /*0028*/ 	.byte	0xf0, 0x0e, 0x00, 0x00, 0x01, 0x00, 0x00, 0x00, 0xa0, 0x11, 0x00, 0x00


	//----- nvinfo : EIATTR_MERCURY_ISA_VERSION
	.align		4
.L_1370:
        /*0034*/ 	.byte	0x03, 0x5f
        /*0036*/ 	.short	0x0101


	//----- nvinfo : EIATTR_COOP_GROUP_MASK_REGIDS
	.align		4
        /*0038*/ 	.byte	0x04, 0x29
        /*003a*/ 	.short	(.L_1372 - .L_1371)


	//   ....[0]....
.L_1371:
        /*003c*/ 	.word	0xffffffff


	//   ....[1]....
        /*0040*/ 	.word	0xffffffff


	//   ....[2]....
        /*0044*/ 	.word	0xffffffff


	//   ....[3]....
        /*0048*/ 	.word	0xffffffff


	//   ....[4]....
        /*004c*/ 	.word	0xffffffff


	//   ....[5]....
        /*0050*/ 	.word	0xffffffff


	//   ....[6]....
        /*0054*/ 	.word	0xffffffff


	//   ....[7]....
        /*0058*/ 	.word	0xffffffff


	//   ....[8]....
        /*005c*/ 	.word	0xffffffff


	//   ....[9]....
        /*0060*/ 	.word	0xffffffff


	//   ....[10]....
        /*0064*/ 	.word	0x05000021


	//   ....[11]....
        /*0068*/ 	.word	0x05000021


	//   ....[12]....
        /*006c*/ 	.word	0x05000021


	//   ....[13]....
        /*0070*/ 	.word	0x05000021


	//   ....[14]....
        /*0074*/ 	.word	0x05000021


	//   ....[15]....
        /*0078*/ 	.word	0x05000021


	//   ....[16]....
        /*007c*/ 	.word	0x05000021


	//   ....[17]....
        /*0080*/ 	.word	0x05000021


	//   ....[18]....
        /*0084*/ 	.word	0x05000021


	//   ....[19]....
        /*0088*/ 	.word	0x05000021


	//----- nvinfo : EIATTR_COOP_GROUP_INSTR_OFFSETS
	.align		4
.L_1372:
        /*008c*/ 	.byte	0x04, 0x28
        /*008e*/ 	.short	(.L_1374 - .L_1373)


	//   ....[0]....
.L_1373:
        /*0090*/ 	.word	0x00000b90


	//   ....[1]....
        /*0094*/ 	.word	0x00000bb0


	//   ....[2]....
        /*0098*/ 	.word	0x00000bd0


	//   ....[3]....
        /*009c*/ 	.word	0x00000c00


	//   ....[4]....
        /*00a0*/ 	.word	0x00000c20


	//   ....[5]....
        /*00a4*/ 	.word	0x00000d60


	//   ....[6]....
        /*00a8*/ 	.word	0x00000d80


	//   ....[7]....
        /*00ac*/ 	.word	0x00000da0


	//   ....[8]....
        /*00b0*/ 	.word	0x00000dc0


	//   ....[9]....
        /*00b4*/ 	.word	0x00000de0


	//   ....[10]....
        /*00b8*/ 	.word	0x000012b0


	//   ....[11]....
        /*00bc*/ 	.word	0x00001350


	//   ....[12]....
        /*00c0*/ 	.word	0x000013c0


	//   ....[13]....
        /*00c4*/ 	.word	0x00001440


	//   ....[14]....
        /*00c8*/ 	.word	0x000014b0


	//   ....[15]....
        /*00cc*/ 	.word	0x00001650


	//   ....[16]....
        /*00d0*/ 	.word	0x000016c0


	//   ....[17]....
        /*00d4*/ 	.word	0x00001730


	//   ....[18]....
        /*00d8*/ 	.word	0x000017a0


	//   ....[19]....
        /*00dc*/ 	.word	0x00001810


	//----- nvinfo : EIATTR_EXIT_INSTR_OFFSETS
	.align		4
.L_1374:
        /*00e0*/ 	.byte	0x04, 0x1c
        /*00e2*/ 	.short	(.L_1376 - .L_1375)


	//   ....[0]....
.L_1375:
        /*00e4*/ 	.word	0x000002b0


	//   ....[1]....
        /*00e8*/ 	.word	0x00001240


	//----- nvinfo : EIATTR_MAX_THREADS
	.align		4
.L_1376:
        /*00ec*/ 	.byte	0x04, 0x05
        /*00ee*/ 	.short	(.L_1378 - .L_1377)
.L_1377:
        /*00f0*/ 	.word	0x00000080
        /*00f4*/ 	.word	0x00000001
        /*00f8*/ 	.word	0x00000001


	//----- nvinfo : EIATTR_CRS_STACK_SIZE
	.align		4
.L_1378:
        /*00fc*/ 	.byte	0x04, 0x1e
        /*00fe*/ 	.short	(.L_1380 - .L_1379)
.L_1379:
        /*0100*/ 	.word	0x00000000


	//----- nvinfo : EIATTR_CBANK_PARAM_SIZE
	.align		4
.L_1380:
        /*0104*/ 	.byte	0x03, 0x19
        /*0106*/ 	.short	0x00e8


	//----- nvinfo : EIATTR_PARAM_CBANK
	.align		4
        /*0108*/ 	.byte	0x04, 0x0a
        /*010a*/ 	.short	(.L_1382 - .L_1381)
	.align		4
.L_1381:
        /*010c*/ 	.word	index@(.nv.constant0._ZN10layer_norm31ln_parallel_residual_fwd_kernelINS_13Kernel_traitsI6__halfS2_fS2_fjLj256ELj1ELj4ELj1ELj16ENS_18Kernel_traits_baseILj256ES2_S2_fS2_fjLj128EEEEELb0ELb0ELb0EEEvNS_9FwdParamsE)
        /*0110*/ 	.short	0x0210
        /*0112*/ 	.short	0x00e8


	//----- nvinfo : EIATTR_SW_WAR
	.align		4
.L_1382:
        /*0114*/ 	.byte	0x04, 0x36
        /*0116*/ 	.short	(.L_1384 - .L_1383)
.L_1383:
        /*0118*/ 	.word	0x00000008
.L_1384:


//--------------------- .nv.info._ZN10layer_norm31ln_parallel_residual_fwd_kernelINS_13Kernel_traitsI6__halfS2_fS2_fjLj256ELj1ELj4ELj1ELj16ENS_18Kernel_traits_baseILj256ES2_S2_fS2_fjLj128EEEEELb0ELb0ELb1EEEvNS_9FwdParamsE --------------------------
	.section	.nv.info._ZN10layer_norm31ln_parallel_residual_fwd_kernelINS_13Kernel_traitsI6__halfS2_fS2_fjLj256ELj1ELj4ELj1ELj16ENS_18Kernel_traits_baseILj256ES2_S2_fS2_fjLj128EEEEELb0ELb0ELb1EEEvNS_9FwdParamsE,"",@"SHT_CUDA_INFO"
	.sectionflags	@""
	.align	4


	//----- nvinfo : EIATTR_CUDA_API_VERSION
	.align		4
        /*0000*/ 	.byte	0x04, 0x37
        /*0002*/ 	.short	(.L_1386 - .L_1385)
.L_1385:
        /*0004*/ 	.word	0x00000082


	//----- nvinfo : EIATTR_KPARAM_INFO
	.align		4
.L_1386:
        /*0008*/ 	.byte	0x04, 0x17
        /*000a*/ 	.short	(.L_1388 - .L_1387)
.L_1387:
        /*000c*/ 	.word	0x00000000
        /*0010*/ 	.short	0x0000
        /*0012*/ 	.short	0x0000
        /*0014*/ 	.byte	0x00, 0xf0, 0xa1, 0x03


	//----- nvinfo : EIATTR_SPARSE_MMA_MASK
	.align		4
.L_1388:
        /*0018*/ 	.byte	0x03, 0x50
        /*001a*/ 	.short	0x0000


	//----- nvinfo : EIATTR_MAXREG_COUNT
	.align		4
        /*001c*/ 	.byte	0x03, 0x1b
        /*001e*/ 	.short	0x00ff


	//----- nvinfo : EIATTR_MERCURY_ISA_VERSION
	.align		4
        /*0020*/ 	.byte	0x03, 0x5f
        /*0022*/ 	.short	0x0101


	//----- nvinfo : EIATTR_COOP_GROUP_MASK_REGIDS
	.align		4
        /*0024*/ 	.byte	0x04, 0x29
        /*0026*/ 	.short	(.L_1390 - .L_1389)


	//   ....[0]....
.L_1389:
        /*0028*/ 	.word	0xffffffff


	//   ....[1]....
        /*002c*/ 	.word	0xffffffff


	//   ....[2]....
        /*0030*/ 	.word	0xffffffff


	//   ....[3]....
        /*0034*/ 	.word	0xffffffff


	//   ....[4]....
        /*0038*/ 	.word	0xffffffff


	//   ....[5]....
        /*003c*/ 	.word	0xffffffff


	//   ....[6]....
        /*0040*/ 	.word	0xffffffff


	//   ....[7]....
        /*0044*/ 	.word	0xffffffff


	//   ....[8]....
        /*0048*/ 	.word	0xffffffff


	//   ....[9]....
        /*004c*/ 	.word	0xffffffff


	//   ....[10]....
        /*0050*/ 	.word	0x05000028


	//   ....[11]....
        /*0054*/ 	.word	0x05000028


	//   ....[12]....
        /*0058*/ 	.word	0x05000028


	//   ....[13]....
        /*005c*/ 	.word	0x05000028


	//   ....[14]....
        /*0060*/ 	.word	0x05000028


	//   ....[15]....
        /*0064*/ 	.word	0x05000028


	//   ....[16]....
        /*0068*/ 	.word	0x05000028


	//   ....[17]....
        /*006c*/ 	.word	0x05000028


	//   ....[18]....
        /*0070*/ 	.word	0x05000028


	//   ....[19]....
        /*0074*/ 	.word	0x05000028


	//----- nvinfo : EIATTR_COOP_GROUP_INSTR_OFFSETS
	.align		4
.L_1390:
        /*0078*/ 	.byte	0x04, 0x28
        /*007a*/ 	.short	(.L_1392 - .L_1391)


	//   ....[0]....
.L_1391:
        /*007c*/ 	.word	0x00000b50


	//   ....[1]....
        /*0080*/ 	.word	0x00000b70


	//   ....[2]....
        /*0084*/ 	.word	0x00000b90


	//   ....[3]....
        /*0088*/ 	.word	0x00000bb0


	//   ....[4]....
        /*008c*/ 	.word	0x00000be0


	//   ....[5]....
        /*0090*/ 	.word	0x00000d10


	//   ....[6]....
        /*0094*/ 	.word	0x00000d30


	//   ....[7]....
        /*0098*/ 	.word	0x00000d50


	//   ....[8]....
        /*009c*/ 	.word	0x00000d70


	//   ....[9]....
        /*00a0*/ 	.word	0x00000d90


	//   ....[10]....
        /*00a4*/ 	.word	0x00001230


	//   ....[11]....
        /*00a8*/ 	.word	0x000012c0


	//   ....[12]....
        /*00ac*/ 	.word	0x00001330


	//   ....[13]....
        /*00b0*/ 	.word	0x000013b0


	//   ....[14]....
        /*00b4*/ 	.word	0x00001440


	//   ....[15]....
        /*00b8*/ 	.word	0x000015c0


	//   ....[16]....
        /*00bc*/ 	.word	0x00001620


	//   ....[17]....
        /*00c0*/ 	.word	0x00001690


	//   ....[18]....
        /*00c4*/ 	.word	0x00001700


	//   ....[19]....
        /*00c8*/ 	.word	0x00001770


	//----- nvinfo : EIATTR_EXIT_INSTR_OFFSETS
	.align		4
.L_1392:
        /*00cc*/ 	.byte	0x04, 0x1c
        /*00ce*/ 	.short	(.L_1394 - .L_1393)


	//   ....[0]....
.L_1393:
        /*00d0*/ 	.word	0x000001e0


	//   ....[1]....
        /*00d4*/ 	.word	0x000011c0


	//----- nvinfo : EIATTR_MAX_THREADS
	.align		4
.L_1394:
        /*00d8*/ 	.byte	0x04, 0x05
        /*00da*/ 	.short	(.L_1396 - .L_1395)
.L_1395:
        /*00dc*/ 	.word	0x00000080
        /*00e0*/ 	.word	0x00000001
        /*00e4*/ 	.word	0x00000001


	//----- nvinfo : EIATTR_CRS_STACK_SIZE
	.align		4
.L_1396:
        /*00e8*/ 	.byte	0x04, 0x1e
        /*00ea*/ 	.short	(.L_1398 - .L_1397)
.L_1397:
        /*00ec*/ 	.word	0x00000000


	//----- nvinfo : EIATTR_CBANK_PARAM_SIZE
	.align		4
.L_1398:
        /*00f0*/ 	.byte	0x03, 0x19
        /*00f2*/ 	.short	0x00e8


	//----- nvinfo : EIATTR_PARAM_CBANK
	.align		4
        /*00f4*/ 	.byte	0x04, 0x0a
        /*00f6*/ 	.short	(.L_1400 - .L_1399)
	.align		4
.L_1399:
        /*00f8*/ 	.word	index@(.nv.constant0._ZN10layer_norm31ln_parallel_residual_fwd_kernelINS_13Kernel_traitsI6__halfS2_fS2_fjLj256ELj1ELj4ELj1ELj16ENS_18Kernel_traits_baseILj256ES2_S2_fS2_fjLj128EEEEELb0ELb0ELb1EEEvNS_9FwdParamsE)
        /*00fc*/ 	.short	0x0210
        /*00fe*/ 	.short	0x00e8


	//----- nvinfo : EIATTR_SW_WAR
	.align		4
.L_1400:
        /*0100*/ 	.byte	0x04, 0x36
        /*0102*/ 	.short	(.L_1402 - .L_1401)
.L_1401:
        /*0104*/ 	.word	0x00000008
.L_1402:


//--------------------- .nv.info._ZN10layer_norm31ln_parallel_residual_fwd_kernelINS_13Kernel_traitsI6__halfS2_fS2_fjLj256ELj1ELj4ELj1ELj16ENS_18Kernel_traits_baseILj256ES2_S2_fS2_fjLj128EEEEELb0ELb1ELb0EEEvNS_9FwdParamsE --------------------------
	.section	.nv.info._ZN10layer_norm31ln_parallel_residual_fwd_kernelINS_13Kernel_traitsI6__halfS2_fS2_fjLj256ELj1ELj4ELj1ELj16ENS_18Kernel_traits_baseILj256ES2_S2_fS2_fjLj128EEEEELb0ELb1ELb0EEEvNS_9FwdParamsE,"",@"SHT_CUDA_INFO"
	.sectionflags	@""
	.align	4


	//----- nvinfo : EIATTR_CUDA_API_VERSION
	.align		4
        /*0000*/ 	.byte	0x04, 0x37
        /*0002*/ 	.short	(.L_1404 - .L_1403)
.L_1403:
        /*0004*/ 	.word	0x00000082


	//----- nvinfo : EIATTR_KPARAM_INFO
	.align		4
.L_1404:
        /*0008*/ 	.byte	0x04, 0x17
        /*000a*/ 	.short	(.L_1406 - .L_1405)
.L_1405:
        /*000c*/ 	.word	0x00000000
        /*0010*/ 	.short	0x0000
        /*0012*/ 	.short	0x0000
        /*0014*/ 	.byte	0x00, 0xf0, 0xa1, 0x03


	//----- nvinfo : EIATTR_SPARSE_MMA_MASK
	.align		4
.L_1406:
        /*0018*/ 	.byte	0x03, 0x50
        /*001a*/ 	.short	0x0000


	//----- nvinfo : EIATTR_MAXREG_COUNT
	.align		4
        /*001c*/ 	.byte	0x03, 0x1b
        /*001e*/ 	.short	0x00ff


	//----- nvinfo : EIATTR_MERCURY_ISA_VERSION
	.align		4
        /*0020*/ 	.byte	0x03, 0x5f
        /*0022*/ 	.short	0x0101


	//----- nvinfo : EIATTR_COOP_GROUP_MASK_REGIDS
	.align		4
        /*0024*/ 	.byte	0x04, 0x29
        /*0026*/ 	.short	(.L_1408 - .L_1407)


	//   ....[0]....
.L_1407:
        /*0028*/ 	.word	0xffffffff


	//   ....[1]....
        /*002c*/ 	.word	0xffffffff


	//   ....[2]....
        /*0030*/ 	.word	0xffffffff


	//   ....[3]....
        /*0034*/ 	.word	0xffffffff


	//   ....[4]....
        /*0038*/ 	.word	0xffffffff


	//   ....[5]....
        /*003c*/ 	.word	0xffffffff


	//   ....[6]....
        /*0040*/ 	.word	0xffffffff


	//   ....[7]....
        /*0044*/ 	.word	0xffffffff


	//   ....[8]....
        /*0048*/ 	.word	0xffffffff


	//   ....[9]....
        /*004c*/ 	.word	0xffffffff


	//   ....[10]....
        /*0050*/ 	.word	0x0500001d


	//   ....[11]....
        /*0054*/ 	.word	0x0500001d


	//   ....[12]....
        /*0058*/ 	.word	0x0500001d


	//   ....[13]....
        /*005c*/ 	.word	0x0500001d


	//   ....[14]....
        /*0060*/ 	.word	0x0500001d


	//   ....[15]....
        /*0064*/ 	.word	0x0500001d


	//   ....[16]....
        /*0068*/ 	.word	0x0500001d


	//   ....[17]....
        /*006c*/ 	.word	0x0500001d


	//   ....[18]....
        /*0070*/ 	.word	0x0500001d


	//   ....[19]....
        /*0074*/ 	.word	0x0500001d


	//----- nvinfo : EIATTR_COOP_GROUP_INSTR_OFFSETS
	.align		4
.L_1408:
        /*0078*/ 	.byte	0x04, 0x28
        /*007a*/ 	.short	(.L_1410 - .L_1409)


	//   ....[0]....
.L_1409:
        /*007c*/ 	.word	0x000009c0


	//   ....[1]....
        /*0080*/ 	.word	0x000009f0


	//   ....[2]....
        /*0084*/ 	.word	0x00000a10


	//   ....[3]....
        /*0088*/ 	.word	0x00000a30


	//   ....[4]....
        /*008c*/ 	.word	0x00000a50


	//   ....[5]....
        /*0090*/ 	.word	0x00000b90


	//   ....[6]....
        /*0094*/ 	.word	0x00000bb0


	//   ....[7]....
        /*0098*/ 	.word	0x00000bd0


	//   ....[8]....
        /*009c*/ 	.word	0x00000bf0


	//   ....[9]....
        /*00a0*/ 	.word	0x00000c10


	//   ....[10]....
        /*00a4*/ 	.word	0x00000fc0


	//   ....[11]....
        /*00a8*/ 	.word	0x00001070


	//   ....[12]....
        /*00ac*/ 	.word	0x000010e0


	//   ....[13]....
        /*00b0*/ 	.word	0x00001150


	//   ....[14]....
        /*00b4*/ 	.word	0x000011c0


	//   ....[15]....
        /*00b8*/ 	.word	0x00001350


	//   ....[16]....
        /*00bc*/ 	.word	0x000013c0


	//   ....[17]....
        /*00c0*/ 	.word	0x00001430


	//   ....[18]....
        /*00c4*/ 	.word	0x000014a0


	//   ....[19]....
        /*00c8*/ 	.word	0x00001510


	//----- nvinfo : EIATTR_EXIT_INSTR_OFFSETS
	.align		4
.L_1410:
        /*00cc*/ 	.byte	0x04, 0x1c
        /*00ce*/ 	.short	(.L_1412 - .L_1411)


	//   ....[0]....
.L_1411:
        /*00d0*/ 	.word	0x000001d0


	//   ....[1]....
        /*00d4*/ 	.word	0x00000f50


	//----- nvinfo : EIATTR_MAX_THREADS
	.align		4
.L_1412:
        /*00d8*/ 	.byte	0x04, 0x05
        /*00da*/ 	.short	(.L_1414 - .L_1413)
.L_1413:
        /*00dc*/ 	.word	0x00000080
        /*00e0*/ 	.word	0x00000001
        /*00e4*/ 	.word	0x00000001


	//----- nvinfo : EIATTR_CRS_STACK_SIZE
	.align		4
.L_1414:
        /*00e8*/ 	.byte	0x04, 0x1e
        /*00ea*/ 	.short	(.L_1416 - .L_1415)
.L_1415:
        /*00ec*/ 	.word	0x00000000


	//----- nvinfo : EIATTR_CBANK_PARAM_SIZE
	.align		4
.L_1416:
        /*00f0*/ 	.byte	0x03, 0x19
        /*00f2*/ 	.short	0x00e8


	//----- nvinfo : EIATTR_PARAM_CBANK
	.align		4
        /*00f4*/ 	.byte	0x04, 0x0a
        /*00f6*/ 	.short	(.L_1418 - .L_1417)
	.align		4
.L_1417:
        /*00f8*/ 	.word	index@(.nv.constant0._ZN10layer_norm31ln_parallel_residual_fwd_kernelINS_13Kernel_traitsI6__halfS2_fS2_fjLj256ELj1ELj4ELj1ELj16ENS_18Kernel_traits_baseILj256ES2_S2_fS2_fjLj128EEEEELb0ELb1ELb0EEEvNS_9FwdParamsE)
        /*00fc*/ 	.short	0x0210
        /*00fe*/ 	.short	0x00e8


	//----- nvinfo : EIATTR_SW_WAR
	.align		4
.L_1418:
        /*0100*/ 	.byte	0x04, 0x36
        /*0102*/ 	.short	(.L_1420 - .L_1419)
.L_1419:
        /*0104*/ 	.word	0x00000008
.L_1420:


//--------------------- .nv.info._ZN10layer_norm31ln_parallel_residual_fwd_kernelINS_13Kernel_traitsI6__halfS2_fS2_fjLj256ELj1ELj4ELj1ELj16ENS_18Kernel_traits_baseILj256ES2_S2_fS2_fjLj128EEEEELb0ELb1ELb1EEEvNS_9FwdParamsE --------------------------
	.section	.nv.info._ZN10layer_norm31ln_parallel_residual_fwd_kernelINS_13Kernel_traitsI6__halfS2_fS2_fjLj256ELj1ELj4ELj1ELj16ENS_18Kernel_traits_baseILj256ES2_S2_fS2_fjLj128EEEEELb0ELb1ELb1EEEvNS_9FwdParamsE,"",@"SHT_CUDA_INFO"
	.sectionflags	@""
	.align	4


	//----- nvinfo : EIATTR_CUDA_API_VERSION
	.align		4
        /*0000*/ 	.byte	0x04, 0x37
        /*0002*/ 	.short	(.L_1422 - .L_1421)
.L_1421:
        /*0004*/ 	.word	0x00000082


	//----- nvinfo : EIATTR_KPARAM_INFO
	.align		4
.L_1422:
        /*0008*/ 	.byte	0x04, 0x17
        /*000a*/ 	.short	(.L_1424 - .L_1423)
.L_1423:
        /*000c*/ 	.word	0x00000000
        /*0010*/ 	.short	0x0000
        /*0012*/ 	.short	0x0000
        /*0014*/ 	.byte	0x00, 0xf0, 0xa1, 0x03


	//----- nvinfo : EIATTR_SPARSE_MMA_MASK
	.align		4
.L_1424:
        /*0018*/ 	.byte	0x03, 0x50
        /*001a*/ 	.short	0x0000


	//----- nvinfo : EIATTR_MAXREG_COUNT
	.align		4
        /*001c*/ 	.byte	0x03, 0x1b
        /*001e*/ 	.short	0x00ff


	//----- nvinfo : EIATTR_MERCURY_ISA_VERSION
	.align		4
        /*0020*/ 	.byte	0x03, 0x5f
        /*0022*/ 	.short	0x0101


	//----- nvinfo : EIATTR_COOP_GROUP_MASK_REGIDS
	.align		4
        /*0024*/ 	.byte	0x04, 0x29
        /*0026*/ 	.short	(.L_1426 - .L_1425)


	//   ....[0]....
.L_1425:
        /*0028*/ 	.word	0xffffffff


	//   ....[1]....
        /*002c*/ 	.word	0xffffffff


	//   ....[2]....
        /*0030*/ 	.word	0xffffffff


	//   ....[3]....
        /*0034*/ 	.word	0xffffffff


	//   ....[4]....
        /*0038*/ 	.word	0xffffffff


	//   ....[5]....
        /*003c*/ 	.word	0xffffffff


	//   ....[6]....
        /*0040*/ 	.word	0xffffffff


	//   ....[7]....
        /*0044*/ 	.word	0xffffffff


	//   ....[8]....
        /*0048*/ 	.word	0xffffffff


	//   ....[9]....
        /*004c*/ 	.word	0xffffffff


	//   ....[10]....
        /*0050*/ 	.word	0x0500002a


	//   ....[11]....
        /*0054*/ 	.word	0x0500002a


	//   ....[12]....
        /*0058*/ 	.word	0x0500002a


	//   ....[13]....
        /*005c*/ 	.word	0x0500002a


	//   ....[14]....
        /*0060*/ 	.word	0x0500002a


	//   ....[15]....
        /*0064*/ 	.word	0x0500002a


	//   ....[16]....
        /*0068*/ 	.word	0x0500002a


	//   ....[17]....
        /*006c*/ 	.word	0x0500002a


	//   ....[18]....
        /*0070*/ 	.word	0x0500002a


	//   ....[19]....
        /*0074*/ 	.word	0x0500002a


	//----- nvinfo : EIATTR_COOP_GROUP_INSTR_OFFSETS
	.align		4
.L_1426:
        /*0078*/ 	.byte	0x04, 0x28
        /*007a*/ 	.short	(.L_1428 - .L_1427)


	//   ....[0]....
.L_1427:
        /*007c*/ 	.word	0x00000950


	//   ....[1]....
        /*0080*/ 	.word	0x00000970


	//   ....[2]....
        /*0084*/ 	.word	0x00000990


	//   ....[3]....
        /*0088*/ 	.word	0x000009b0


	//   ....[4]....
        /*008c*/ 	.word	0x000009e0


	//   ....[5]....
        /*0090*/ 	.word	0x00000b10


	//   ....[6]....
        /*0094*/ 	.word	0x00000b30


	//   ....[7]....
        /*0098*/ 	.word	0x00000b50


	//   ....[8]....
        /*009c*/ 	.word	0x00000b70


	//   ....[9]....
        /*00a0*/ 	.word	0x00000b90


	//   ....[10]....
        /*00a4*/ 	.word	0x00000f20


	//   ....[11]....
        /*00a8*/ 	.word	0x00000fc0


	//   ....[12]....
        /*00ac*/ 	.word	0x00001030


	//   ....[13]....
        /*00b0*/ 	.word	0x000010a0


	//   ....[14]....
        /*00b4*/ 	.word	0x00001120


	//   ....[15]....
        /*00b8*/ 	.word	0x000012b0


	//   ....[16]....
        /*00bc*/ 	.word	0x00001320


	//   ....[17]....
        /*00c0*/ 	.word	0x00001390


	//   ....[18]....
        /*00c4*/ 	.word	0x00001400


	//   ....[19]....
        /*00c8*/ 	.word	0x00001470


	//----- nvinfo : EIATTR_EXIT_INSTR_OFFSETS
	.align		4
.L_1428:
        /*00cc*/ 	.byte	0x04, 0x1c
        /*00ce*/ 	.short	(.L_1430 - .L_1429)


	//   ....[0]....
.L_1429:
        /*00d0*/ 	.word	0x00000140


	//   ....[1]....
        /*00d4*/ 	.word	0x00000eb0


	//----- nvinfo : EIATTR_MAX_THREADS
	.align		4
.L_1430:
        /*00d8*/ 	.byte	0x04, 0x05
        /*00da*/ 	.short	(.L_1432 - .L_1431)
.L_1431:
        /*00dc*/ 	.word	0x00000080
        /*00e0*/ 	.word	0x00000001
        /*00e4*/ 	.word	0x00000001


	//----- nvinfo : EIATTR_CRS_STACK_SIZE
	.align		4
.L_1432:
        /*00e8*/ 	.byte	0x04, 0x1e
        /*00ea*/ 	.short	(.L_1434 - .L_1433)
.L_1433:
        /*00ec*/ 	.word	0x00000000


	//----- nvinfo : EIATTR_CBANK_PARAM_SIZE
	.align		4
.L_1434:
        /*00f0*/ 	.byte	0x03, 0x19
        /*00f2*/ 	.short	0x00e8


	//----- nvinfo : EIATTR_PARAM_CBANK
	.align		4
        /*00f4*/ 	.byte	0x04, 0x0a
        /*00f6*/ 	.short	(.L_1436 - .L_1435)
	.align		4
.L_1435:
        /*00f8*/ 	.word	index@(.nv.constant0._ZN10layer_norm31ln_parallel_residual_fwd_kernelINS_13Kernel_traitsI6__halfS2_fS2_fjLj256ELj1ELj4ELj1ELj16ENS_18Kernel_traits_baseILj256ES2_S2_fS2_fjLj128EEEEELb0ELb1ELb1EEEvNS_9FwdParamsE)
        /*00fc*/ 	.short	0x0210
        /*00fe*/ 	.short	0x00e8


	//----- nvinfo : EIATTR_SW_WAR
	.align		4
.L_1436:
        /*0100*/ 	.byte	0x04, 0x36
        /*0102*/ 	.short	(.L_1438 - .L_1437)
.L_1437:
        /*0104*/ 	.word	0x00000008
.L_1438:


//--------------------- .nv.info._ZN10layer_norm31ln_parallel_residual_fwd_kernelINS_13Kernel_traitsI6__halfS2_fS2_fjLj256ELj1ELj4ELj1ELj16ENS_18Kernel_traits_baseILj256ES2_S2_fS2_fjLj128EEEEELb1ELb0ELb0EEEvNS_9FwdParamsE --------------------------
	.section	.nv.info._ZN10layer_norm31ln_parallel_residual_fwd_kernelINS_13Kernel_traitsI6__halfS2_fS2_fjLj256ELj1ELj4ELj1ELj16ENS_18Kernel_traits_baseILj256ES2_S2_fS2_fjLj128EEEEELb1ELb0ELb0EEEvNS_9FwdParamsE,"",@"SHT_CUDA_INFO"
	.sectionflags	@""
	.align	4


	//----- nvinfo : EIATTR_CUDA_API_VERSION
	.align		4
        /*0000*/ 	.byte	0x04, 0x37
        /*0002*/ 	.short	(.L_1440 - .L_1439)
.L_1439:
        /*0004*/ 	.word	0x00000082


	//----- nvinfo : EIATTR_KPARAM_INFO
	.align		4
.L_1440:
        /*0008*/ 	.byte	0x04, 0x17
        /*000a*/ 	.short	(.L_1442 - .L_1441)
.L_1441:
        /*000c*/ 	.word	0x00000000
        /*0010*/ 	.short	0x0000
        /*0012*/ 	.short	0x0000
        /*0014*/ 	.byte	0x00, 0xf0, 0xa1, 0x03


	//----- nvinfo : EIATTR_SPARSE_MMA_MASK
	.align		4
.L_1442:
        /*0018*/ 	.byte	0x03, 0x50
        /*001a*/ 	.short	0x0000


	//----- nvinfo : EIATTR_MAXREG_COUNT
	.align		4
        /*001c*/ 	.byte	0x03, 0x1b
        /*001e*/ 	.short	0x00ff


	//----- nvinfo : EIATTR_MERCURY_ISA_VERSION
	.align		4
        /*0020*/ 	.byte	0x03, 0x5f
        /*0022*/ 	.short	0x0101


	//----- nvinfo : EIATTR_COOP_GROUP_MASK_REGIDS
	.align		4
        /*0024*/ 	.byte	0x04, 0x29
        /*0026*/ 	.short	(.L_1444 - .L_1443)


	//   ....[0]....
.L_1443:
        /*0028*/ 	.word	0xffffffff


	//   ....[1]....
        /*002c*/ 	.word	0xffffffff


	//   ....[2]....
        /*0030*/ 	.word	0xffffffff


	//   ....[3]....
        /*0034*/ 	.word	0xffffffff


	//   ....[4]....
        /*0038*/ 	.word	0xffffffff


	//   ....[5]....
        /*003c*/ 	.word	0xffffffff


	//   ....[6]....
        /*0040*/ 	.word	0xffffffff


	//   ....[7]....
        /*0044*/ 	.word	0xffffffff


	//   ....[8]....
        /*0048*/ 	.word	0xffffffff


	//   ....[9]....
        /*004c*/ 	.word	0xffffffff


	//   ....[10]....
        /*0050*/ 	.word	0x0500004f


	//   ....[11]....
        /*0054*/ 	.word	0x0500004f


	//   ....[12]....
        /*0058*/ 	.word	0x0500004f


	//   ....[13]....
        /*005c*/ 	.word	0x0500004f


	//   ....[14]....
        /*0060*/ 	.word	0x0500004f


	//   ....[15]....
        /*0064*/ 	.word	0x0500004f


	//   ....[16]....
        /*0068*/ 	.word	0x0500004f


	//   ....[17]....
        /*006c*/ 	.word	0x0500004f


	//   ....[18]....
        /*0070*/ 	.word	0x0500004f


	//   ....[19]....
        /*0074*/ 	.word	0x0500004f


	//----- nvinfo : EIATTR_COOP_GROUP_INSTR_OFFSETS
	.align		4
.L_1444:
        /*0078*/ 	.byte	0x04, 0x28
        /*007a*/ 	.short	(.L_1446 - .L_1445)


	//   ....[0]....
.L_1445:
        /*007c*/ 	.word	0x00006670


	//   ....[1]....
        /*0080*/ 	.word	0x00006690


	//   ....[2]....
        /*0084*/ 	.word	0x000066b0


	//   ....[3]....
        /*0088*/ 	.word	0x000066d0


	//   ....[4]....
        /*008c*/ 	.word	0x00006700


	//   ....[5]....
        /*0090*/ 	.word	0x00006840


	//   ....[6]....
        /*0094*/ 	.word	0x00006860


	//   ....[7]....
        /*0098*/ 	.word	0x00006880


	//   ....[8]....
        /*009c*/ 	.word	0x000068a0


	//   ....[9]....
        /*00a0*/ 	.word	0x000068c0


	//   ....[10]....
        /*00a4*/ 	.word	0x00006d90


	//   ....[11]....
        /*00a8*/ 	.word	0x00006e30


	//   ....[12]....
        /*00ac*/ 	.word	0x00006ea0


	//   ....[13]....
        /*00b0*/ 	.word	0x00006f10


	//   ....[14]....
        /*00b4*/ 	.word	0x00006f90


	//   ....[15]....
        /*00b8*/ 	.word	0x00007120


	//   ....[16]....
        /*00bc*/ 	.word	0x00007190


	//   ....[17]....
        /*00c0*/ 	.word	0x00007200


	//   ....[18]....
        /*00c4*/ 	.word	0x00007270


	//   ....[19]....
        /*00c8*/ 	.word	0x000072e0


	//----- nvinfo : EIATTR_EXIT_INSTR_OFFSETS
	.align		4
.L_1446:
        /*00cc*/ 	.byte	0x04, 0x1c
        /*00ce*/ 	.short	(.L_1448 - .L_1447)


	//   ....[0]....
.L_1447:
        /*00d0*/ 	.word	0x000004d0


	//   ....[1]....
        /*00d4*/ 	.word	0x00006d20


	//----- nvinfo : EIATTR_MAX_THREADS
	.align		4
.L_1448:
        /*00d8*/ 	.byte	0x04, 0x05
        /*00da*/ 	.short	(.L_1450 - .L_1449)
.L_1449:
        /*00dc*/ 	.word	0x00000080
        /*00e0*/ 	.word	0x00000001
        /*00e4*/ 	.word	0x00000001


	//----- nvinfo : EIATTR_CRS_STACK_SIZE
	.align		4
.L_1450:
        /*00e8*/ 	.byte	0x04, 0x1e
        /*00ea*/ 	.short	(.L_1452 - .L_1451)
.L_1451:
        /*00ec*/ 	.word	0x00000000


	//----- nvinfo : EIATTR_CBANK_PARAM_SIZE
	.align		4
.L_1452:
        /*00f0*/ 	.byte	0x03, 0x19
        /*00f2*/ 	.short	0x00e8


	//----- nvinfo : EIATTR_PARAM_CBANK
	.align		4
        /*00f4*/ 	.byte	0x04, 0x0a
        /*00f6*/ 	.short	(.L_1454 - .L_1453)
	.align		4
.L_1453:
        /*00f8*/ 	.word	index@(.nv.constant0._ZN10layer_norm31ln_parallel_residual_fwd_kernelINS_13Kernel_traitsI6__halfS2_fS2_fjLj256ELj1ELj4ELj1ELj16ENS_18Kernel_traits_baseILj256ES2_S2_fS2_fjLj128EEEEELb1ELb0ELb0EEEvNS_9FwdParamsE)
        /*00fc*/ 	.short	0x0210
        /*00fe*/ 	.short	0x00e8


	//----- nvinfo : EIATTR_SW_WAR
	.align		4
.L_1454:
        /*0100*/ 	.byte	0x04, 0x36
        /*0102*/ 	.short	(.L_1456 - .L_1455)
.L_1455:
        /*0104*/ 	.word	0x00000008
.L_1456:


//--------------------- .nv.info._ZN10layer_norm31ln_parallel_residual_fwd_kernelINS_13Kernel_traitsI6__halfS2_fS2_fjLj256ELj1ELj4ELj1ELj16ENS_18Kernel_traits_baseILj256ES2_S2_fS2_fjLj128EEEEELb1ELb0ELb1EEEvNS_9FwdParamsE --------------------------
	.section	.nv.info._ZN10layer_norm31ln_parallel_residual_fwd_kernelINS_13Kernel_traitsI6__halfS2_fS2_fjLj256ELj1ELj4ELj1ELj16ENS_18Kernel_traits_baseILj256ES2_S2_fS2_fjLj128EEEEELb1ELb0ELb1EEEvNS_9FwdParamsE,"",@"SHT_CUDA_INFO"
	.sectionflags	@""
	.align	4


	//----- nvinfo : EIATTR_CUDA_API_VERSION
	.align		4
        /*0000*/ 	.byte	0x04, 0x37
        /*0002*/ 	.short	(.L_1458 - .L_1457)
.L_1457:
        /*0004*/ 	.word	0x00000082


	//----- nvinfo : EIATTR_KPARAM_INFO
	.align		4
.L_1458:
        /*0008*/ 	.byte	0x04, 0x17
        /*000a*/ 	.short	(.L_1460 - .L_1459)
.L_1459:
        /*000c*/ 	.word	0x00000000
        /*0010*/ 	.short	0x0000
        /*0012*/ 	.short	0x0000
        /*0014*/ 	.byte	0x00, 0xf0, 0xa1, 0x03


	//----- nvinfo : EIATTR_SPARSE_MMA_MASK
	.align		4
.L_1460:
        /*0018*/ 	.byte	0x03, 0x50
        /*001a*/ 	.short	0x0000


	//----- nvinfo : EIATTR_MAXREG_COUNT
	.align		4
        /*001c*/ 	.byte	0x03, 0x1b
        /*001e*/ 	.short	0x00ff


	//----- nvinfo : EIATTR_MERCURY_ISA_VERSION
	.align		4
        /*0020*/ 	.byte	0x03, 0x5f
        /*0022*/ 	.short	0x0101


	//----- nvinfo : EIATTR_COOP_GROUP_MASK_REGIDS
	.align		4
        /*0024*/ 	.byte	0x04, 0x29
        /*0026*/ 	.short	(.L_1462 - .L_1461)


	//   ....[0]....
.L_1461:
        /*0028*/ 	.word	0xffffffff


	//   ....[1]....
        /*002c*/ 	.word	0xffffffff


	//   ....[2]....
        /*0030*/ 	.word	0xffffffff


	//   ....[3]....
        /*0034*/ 	.word	0xffffffff


	//   ....[4]....
        /*0038*/ 	.word	0xffffffff


	//   ....[5]....
        /*003c*/ 	.word	0xffffffff


	//   ....[6]....
        /*0040*/ 	.word	0xffffffff


	//   ....[7]....
        /*0044*/ 	.word	0xffffffff


	//   ....[8]....
        /*0048*/ 	.word	0xffffffff


	//   ....[9]....
        /*004c*/ 	.word	0xffffffff


	//   ....[10]....
        /*0050*/ 	.word	0x05000051


	//   ....[11]....
        /*0054*/ 	.word	0x05000051


	//   ....[12]....
        /*0058*/ 	.word	0x05000051


	//   ....[13]....
        /*005c*/ 	.word	0x05000051


	//   ....[14]....
        /*0060*/ 	.word	0x05000051


	//   ....[15]....
        /*0064*/ 	.word	0x05000051


	//   ....[16]....
        /*0068*/ 	.word	0x05000051


	//   ....[17]....
        /*006c*/ 	.word	0x05000051


	//   ....[18]....
        /*0070*/ 	.word	0x05000051


	//   ....[19]....
        /*0074*/ 	.word	0x05000051


	//----- nvinfo : EIATTR_COOP_GROUP_INSTR_OFFSETS
	.align		4
.L_1462:
        /*0078*/ 	.byte	0x04, 0x28
        /*007a*/ 	.short	(.L_1464 - .L_1463)


	//   ....[0]....
.L_1463:
        /*007c*/ 	.word	0x00006560


	//   ....[1]....
        /*0080*/ 	.word	0x00006590


	//   ....[2]....
        /*0084*/ 	.word	0x000065b0


	//   ....[3]....
        /*0088*/ 	.word	0x000065d0


	//   ....[4]....
        /*008c*/ 	.word	0x000065f0


	//   ....[5]....
        /*0090*/ 	.word	0x00006720


	//   ....[6]....
        /*0094*/ 	.word	0x00006740


	//   ....[7]....
        /*0098*/ 	.word	0x00006760


	//   ....[8]....
        /*009c*/ 	.word	0x00006780


	//   ....[9]....
        /*00a0*/ 	.word	0x000067a0


	//   ....[10]....
        /*00a4*/ 	.word	0x00006c50


	//   ....[11]....
        /*00a8*/ 	.word	0x00006d00


	//   ....[12]....
        /*00ac*/ 	.word	0x00006d70


	//   ....[13]....
        /*00b0*/ 	.word	0x00006de0


	//   ....[14]....
        /*00b4*/ 	.word	0x00006e50


	//   ....[15]....
        /*00b8*/ 	.word	0x00006fd0


	//   ....[16]....
        /*00bc*/ 	.word	0x00007040


	//   ....[17]....
        /*00c0*/ 	.word	0x000070b0


	//   ....[18]....
        /*00c4*/ 	.word	0x00007120


	//   ....[19]....
        /*00c8*/ 	.word	0x00007190


	//----- nvinfo : EIATTR_EXIT_INSTR_OFFSETS
	.align		4
.L_1464:
        /*00cc*/ 	.byte	0x04, 0x1c
        /*00ce*/ 	.short	(.L_1466 - .L_1465)


	//   ....[0]....
.L_1465:
        /*00d0*/ 	.word	0x000002b0


	//   ....[1]....
        /*00d4*/ 	.word	0x00006bf0


	//----- nvinfo : EIATTR_MAX_THREADS
	.align		4
.L_1466:
        /*00d8*/ 	.byte	0x04, 0x05
        /*00da*/ 	.short	(.L_1468 - .L_1467)
.L_1467:
        /*00dc*/ 	.word	0x00000080
        /*00e0*/ 	.word	0x00000001
        /*00e4*/ 	.word	0x00000001


	//----- nvinfo : EIATTR_CRS_STACK_SIZE
	.align		4
.L_1468:
        /*00e8*/ 	.byte	0x04, 0x1e
        /*00ea*/ 	.short	(.L_1470 - .L_1469)
.L_1469:
        /*00ec*/ 	.word	0x00000000


	//----- nvinfo : EIATTR_CBANK_PARAM_SIZE
	.align		4
.L_1470:
        /*00f0*/ 	.byte	0x03, 0x19
        /*00f2*/ 	.short	0x00e8


	//----- nvinfo : EIATTR_PARAM_CBANK
	.align		4
        /*00f4*/ 	.byte	0x04, 0x0a
        /*00f6*/ 	.short	(.L_1472 - .L_1471)
	.align		4
.L_1471:
        /*00f8*/ 	.word	index@(.nv.constant0._ZN10layer_norm31ln_parallel_residual_fwd_kernelINS_13Kernel_traitsI6__halfS2_fS2_fjLj256ELj1ELj4ELj1ELj16ENS_18Kernel_traits_baseILj256ES2_S2_fS2_fjLj128EEEEELb1ELb0ELb1EEEvNS_9FwdParamsE)
        /*00fc*/ 	.short	0x0210
        /*00fe*/ 	.short	0x00e8


	//----- nvinfo : EIATTR_SW_WAR
	.align		4
.L_1472:
        /*0100*/ 	.byte	0x04, 0x36
        /*0102*/ 	.short	(.L_1474 - .L_1473)
.L_1473:
        /*0104*/ 	.word	0x00000008
.L_1474:


//--------------------- .nv.info._ZN10layer_norm31ln_parallel_residual_fwd_kernelINS_13Kernel_traitsI6__halfS2_fS2_fjLj256ELj1ELj4ELj1ELj16ENS_18Kernel_traits_baseILj256ES2_S2_fS2_fjLj128EEEEELb1ELb1ELb0EEEvNS_9FwdParamsE --------------------------
	.section	.nv.info._ZN10layer_norm31ln_parallel_residual_fwd_kernelINS_13Kernel_traitsI6__halfS2_fS2_fjLj256ELj1ELj4ELj1ELj16ENS_18Kernel_traits_baseILj256ES2_S2_fS2_fjLj128EEEEELb1ELb1ELb0EEEvNS_9FwdParamsE,"",@"SHT_CUDA_INFO"
	.sectionflags	@""
	.align	4


	//----- nvinfo : EIATTR_CUDA_API_VERSION
	.align		4
        /*0000*/ 	.byte	0x04, 0x37
        /*0002*/ 	.short	(.L_1476 - .L_1475)
.L_1475:
        /*0004*/ 	.word	0x00000082


	//----- nvinfo : EIATTR_KPARAM_INFO
	.align		4
.L_1476:
        /*0008*/ 	.byte	0x04, 0x17
        /*000a*/ 	.short	(.L_1478 - .L_1477)
.L_1477:
        /*000c*/ 	.word	0x00000000
        /*0010*/ 	.short	0x0000
        /*0012*/ 	.short	0x0000
        /*0014*/ 	.byte	0x00, 0xf0, 0xa1, 0x03


	//----- nvinfo : EIATTR_SPARSE_MMA_MASK
	.align		4
.L_1478:
        /*0018*/ 	.byte	0x03, 0x50
        /*001a*/ 	.short	0x0000


	//----- nvinfo : EIATTR_MAXREG_COUNT
	.align		4
        /*001c*/ 	.byte	0x03, 0x1b
        /*001e*/ 	.short	0x00ff


	//----- nvinfo : EIATTR_MERCURY_ISA_VERSION
	.align		4
        /*0020*/ 	.byte	0x03, 0x5f
        /*0022*/ 	.short	0x0101


	//----- nvinfo : EIATTR_COOP_GROUP_MASK_REGIDS
	.align		4
        /*0024*/ 	.byte	0x04, 0x29
        /*0026*/ 	.short	(.L_1480 - .L_1479)


	//   ....[0]....
.L_1479:
        /*0028*/ 	.word	0xffffffff


	//   ....[1]....
        /*002c*/ 	.word	0xffffffff


	//   ....[2]....
        /*0030*/ 	.word	0xffffffff


	//   ....[3]....
        /*0034*/ 	.word	0xffffffff


	//   ....[4]....
        /*0038*/ 	.word	0xffffffff


	//   ....[5]....
        /*003c*/ 	.word	0xffffffff


	//   ....[6]....
        /*0040*/ 	.word	0xffffffff


	//   ....[7]....
        /*0044*/ 	.word	0xffffffff


	//   ....[8]....
        /*0048*/ 	.word	0xffffffff


	//   ....[9]....
        /*004c*/ 	.word	0xffffffff


	//   ....[10]....
        /*0050*/ 	.word	0x05000022


	//   ....[11]....
        /*0054*/ 	.word	0x05000022


	//   ....[12]....
        /*0058*/ 	.word	0x05000022


	//   ....[13]....
        /*005c*/ 	.word	0x05000022


	//   ....[14]....
        /*0060*/ 	.word	0x05000022


	//   ....[15]....
        /*0064*/ 	.word	0x05000022


	//   ....[16]....
        /*0068*/ 	.word	0x05000022


	//   ....[17]....
        /*006c*/ 	.word	0x05000022


	//   ....[18]....
        /*0070*/ 	.word	0x05000022


	//   ....[19]....
        /*0074*/ 	.word	0x05000022


	//----- nvinfo : EIATTR_COOP_GROUP_INSTR_OFFSETS
	.align		4
.L_1480:
        /*0078*/ 	.byte	0x04, 0x28
        /*007a*/ 	.short	(.L_1482 - .L_1481)


	//   ....[0]....
.L_1481:
        /*007c*/ 	.word	0x00006430


	//   ....[1]....
        /*0080*/ 	.word	0x00006450


	//   ....[2]....
        /*0084*/ 	.word	0x00006470


	//   ....[3]....
        /*0088*/ 	.word	0x00006490


	//   ....[4]....
        /*008c*/ 	.word	0x000064c0


	//   ....[5]....
        /*0090*/ 	.word	0x00006600


	//   ....[6]....
        /*0094*/ 	.word	0x00006620


	//   ....[7]....
        /*0098*/ 	.word	0x00006640


	//   ....[8]....
        /*009c*/ 	.word	0x00006660


	//   ....[9]....
        /*00a0*/ 	.word	0x00006680


	//   ....[10]....
        /*00a4*/ 	.word	0x00006a60


	//   ....[11]....
        /*00a8*/ 	.word	0x00006b00


	//   ....[12]....
        /*00ac*/ 	.word	0x00006b70


	//   ....[13]....
        /*00b0*/ 	.word	0x00006be0


	//   ....[14]....
        /*00b4*/ 	.word	0x00006c60


	//   ....[15]....
        /*00b8*/ 	.word	0x00006e00


	//   ....[16]....
        /*00bc*/ 	.word	0x00006e70


	//   ....[17]....
        /*00c0*/ 	.word	0x00006ee0


	//   ....[18]....
        /*00c4*/ 	.word	0x00006f50


	//   ....[19]....
        /*00c8*/ 	.word	0x00006fc0


	//----- nvinfo : EIATTR_EXIT_INSTR_OFFSETS
	.align		4
.L_1482:
        /*00cc*/ 	.byte	0x04, 0x1c
        /*00ce*/ 	.short	(.L_1484 - .L_1483)


	//   ....[0]....
.L_1483:
        /*00d0*/ 	.word	0x00000410


	//   ....[1]....
        /*00d4*/ 	.word	0x000069f0


	//----- nvinfo : EIATTR_MAX_THREADS
	.align		4
.L_1484:
        /*00d8*/ 	.byte	0x04, 0x05
        /*00da*/ 	.short	(.L_1486 - .L_1485)
.L_1485:
        /*00dc*/ 	.word	0x00000080
        /*00e0*/ 	.word	0x00000001
        /*00e4*/ 	.word	0x00000001


	//----- nvinfo : EIATTR_CRS_STACK_SIZE
	.align		4
.L_1486:
        /*00e8*/ 	.byte	0x04, 0x1e
        /*00ea*/ 	.short	(.L_1488 - .L_1487)
.L_1487:
        /*00ec*/ 	.word	0x00000000


	//----- nvinfo : EIATTR_CBANK_PARAM_SIZE
	.align		4
.L_1488:
        /*00f0*/ 	.byte	0x03, 0x19
        /*00f2*/ 	.short	0x00e8


	//----- nvinfo : EIATTR_PARAM_CBANK
	.align		4
        /*00f4*/ 	.byte	0x04, 0x0a
        /*00f6*/ 	.short	(.L_1490 - .L_1489)
	.align		4
.L_1489:
        /*00f8*/ 	.word	index@(.nv.constant0._ZN10layer_norm31ln_parallel_residual_fwd_kernelINS_13Kernel_traitsI6__halfS2_fS2_fjLj256ELj1ELj4ELj1ELj16ENS_18Kernel_traits_baseILj256ES2_S2_fS2_fjLj128EEEEELb1ELb1ELb0EEEvNS_9FwdParamsE)
        /*00fc*/ 	.short	0x0210
        /*00fe*/ 	.short	0x00e8


	//----- nvinfo : EIATTR_SW_WAR
	.align		4
.L_1490:
        /*0100*/ 	.byte	0x04, 0x36
        /*0102*/ 	.short	(.L_1492 - .L_1491)
.L_1491:
        /*0104*/ 	.word	0x00000008
.L_1492:


//--------------------- .nv.info._ZN10layer_norm31ln_parallel_residual_fwd_kernelINS_13Kernel_traitsI6__halfS2_fS2_fjLj256ELj1ELj4ELj1ELj16ENS_18Kernel_traits_baseILj256ES2_S2_fS2_fjLj128EEEEELb1ELb1ELb1EEEvNS_9FwdParamsE --------------------------
	.section	.nv.info._ZN10layer_norm31ln_parallel_residual_fwd_kernelINS_13Kernel_traitsI6__halfS2_fS2_fjLj256ELj1ELj4ELj1ELj16ENS_18Kernel_traits_baseILj256ES2_S2_fS2_fjLj128EEEEELb1ELb1ELb1EEEvNS_9FwdParamsE,"",@"SHT_CUDA_INFO"
	.sectionflags	@""
	.align	4


	//----- nvinfo : EIATTR_CUDA_API_VERSION
	.align		4
        /*0000*/ 	.byte	0x04, 0x37
        /*0002*/ 	.short	(.L_1494 - .L_1493)
.L_1493:
        /*0004*/ 	.word	0x00000082


	//----- nvinfo : EIATTR_KPARAM_INFO
	.align		4
.L_1494:
        /*0008*/ 	.byte	0x04, 0x17
        /*000a*/ 	.short	(.L_1496 - .L_1495)
.L_1495:
        /*000c*/ 	.word	0x00000000
        /*0010*/ 	.short	0x0000
        /*0012*/ 	.short	0x0000
        /*0014*/ 	.byte	0x00, 0xf0, 0xa1, 0x03


	//----- nvinfo : EIATTR_SPARSE_MMA_MASK
	.align		4
.L_1496:
        /*0018*/ 	.byte	0x03, 0x50
        /*001a*/ 	.short	0x0000


	//----- nvinfo : EIATTR_MAXREG_COUNT
	.align		4
        /*001c*/ 	.byte	0x03, 0x1b
        /*001e*/ 	.short	0x00ff


	//----- nvinfo : EIATTR_MERCURY_ISA_VERSION
	.align		4
        /*0020*/ 	.byte	0x03, 0x5f
        /*0022*/ 	.short	0x0101


	//----- nvinfo : EIATTR_COOP_GROUP_MASK_REGIDS
	.align		4
        /*0024*/ 	.byte	0x04, 0x29
        /*0026*/ 	.short	(.L_1498 - .L_1497)


	//   ....[0]....
.L_1497:
        /*0028*/ 	.word	0xffffffff


	//   ....[1]....
        /*002c*/ 	.word	0xffffffff


	//   ....[2]....
        /*0030*/ 	.word	0xffffffff


	//   ....[3]....
        /*0034*/ 	.word	0xffffffff


	//   ....[4]....
        /*0038*/ 	.word	0xffffffff


	//   ....[5]....
        /*003c*/ 	.word	0xffffffff


	//   ....[6]....
        /*0040*/ 	.word	0xffffffff


	//   ....[7]....
        /*0044*/ 	.word	0xffffffff


	//   ....[8]....
        /*0048*/ 	.word	0xffffffff


	//   ....[9]....
        /*004c*/ 	.word	0xffffffff


	//   ....[10]....
        /*0050*/ 	.word	0x0500003b


	//   ....[11]....
        /*0054*/ 	.word	0x0500003b


	//   ....[12]....
        /*0058*/ 	.word	0x0500003b


	//   ....[13]....
        /*005c*/ 	.word	0x0500003b


	//   ....[14]....
        /*0060*/ 	.word	0x0500003b


	//   ....[15]....
        /*0064*/ 	.word	0x0500003b


	//   ....[16]....
        /*0068*/ 	.word	0x0500003b


	//   ....[17]....
        /*006c*/ 	.word	0x0500003b


	//   ....[18]....
        /*0070*/ 	.word	0x0500003b


	//   ....[19]....
        /*0074*/ 	.word	0x0500003b


	//----- nvinfo : EIATTR_COOP_GROUP_INSTR_OFFSETS
	.align		4
.L_1498:
        /*0078*/ 	.byte	0x04, 0x28
        /*007a*/ 	.short	(.L_1500 - .L_1499)


	//   ....[0]....
.L_1499:
        /*007c*/ 	.word	0x00006380


	//   ....[1]....
        /*0080*/ 	.word	0x000063a0


	//   ....[2]....
        /*0084*/ 	.word	0x000063c0


	//   ....[3]....
        /*0088*/ 	.word	0x000063f0


	//   ....[4]....
        /*008c*/ 	.word	0x00006410


	//   ....[5]....
        /*0090*/ 	.word	0x00006540


	//   ....[6]....
        /*0094*/ 	.word	0x00006560


	//   ....[7]....
        /*0098*/ 	.word	0x00006580


	//   ....[8]....
        /*009c*/ 	.word	0x000065a0


	//   ....[9]....
        /*00a0*/ 	.word	0x000065c0


	//   ....[10]....
        /*00a4*/ 	.word	0x00006970


	//   ....[11]....
        /*00a8*/ 	.word	0x00006a10


	//   ....[12]....
        /*00ac*/ 	.word	0x00006a80


	//   ....[13]....
        /*00b0*/ 	.word	0x00006b00


	//   ....[14]....
        /*00b4*/ 	.word	0x00006b70


	//   ....[15]....
        /*00b8*/ 	.word	0x00006cf0


	//   ....[16]....
        /*00bc*/ 	.word	0x00006d60


	//   ....[17]....
        /*00c0*/ 	.word	0x00006dd0


	//   ....[18]....
        /*00c4*/ 	.word	0x00006e40


	//   ....[19]....
        /*00c8*/ 	.word	0x00006eb0


	//----- nvinfo : EIATTR_EXIT_INSTR_OFFSETS
	.align		4
.L_1500:
        /*00cc*/ 	.byte	0x04, 0x1c
        /*00ce*/ 	.short	(.L_1502 - .L_1501)


	//   ....[0]....
.L_1501:
        /*00d0*/ 	.word	0x00000210


	//   ....[1]....
        /*00d4*/ 	.word	0x00006900


	//----- nvinfo : EIATTR_MAX_THREADS
	.align		4
.L_1502:
        /*00d8*/ 	.byte	0x04, 0x05
        /*00da*/ 	.short	(.L_1504 - .L_1503)
.L_1503:
        /*00dc*/ 	.word	0x00000080
        /*00e0*/ 	.word	0x00000001
        /*00e4*/ 	.word	0x00000001


	//----- nvinfo : EIATTR_CRS_STACK_SIZE
	.align		4
.L_1504:
        /*00e8*/ 	.byte	0x04, 0x1e
        /*00ea*/ 	.short	(.L_1506 - .L_1505)
.L_1505:
        /*00ec*/ 	.word	0x00000000


	//----- nvinfo : EIATTR_CBANK_PARAM_SIZE
	.align		4
.L_1506:
        /*00f0*/ 	.byte	0x03, 0x19
        /*00f2*/ 	.short	0x00e8


	//----- nvinfo : EIATTR_PARAM_CBANK
	.align		4
        /*00f4*/ 	.byte	0x04, 0x0a
        /*00f6*/ 	.short	(.L_1508 - .L_1507)
	.align		4
.L_1507:
        /*00f8*/ 	.word	index@(.nv.constant0._ZN10layer_norm31ln_parallel_residual_fwd_kernelINS_13Kernel_traitsI6__halfS2_fS2_fjLj256ELj1ELj4ELj1ELj16ENS_18Kernel_traits_baseILj256ES2_S2_fS2_fjLj128EEEEELb1ELb1ELb1EEEvNS_9FwdParamsE)
        /*00fc*/ 	.short	0x0210
        /*00fe*/ 	.short	0x00e8


	//----- nvinfo : EIATTR_SW_WAR
	.align		4
.L_1508:
        /*0100*/ 	.byte	0x04, 0x36
        /*0102*/ 	.short	(.L_1510 - .L_1509)
.L_1509:
        /*0104*/ 	.word	0x00000008
.L_1510:


//--------------------- .nv.info._ZN10layer_norm31ln_parallel_residual_fwd_kernelINS_13Kernel_traitsIf6__halffS2_fjLj256ELj1ELj4ELj1ELj16ENS_18Kernel_traits_baseILj256EfS2_fS2_fjLj128EEEEELb0ELb0ELb0EEEvNS_9FwdParamsE --------------------------
	.section	.nv.info._ZN10layer_norm31ln_parallel_residual_fwd_kernelINS_13Kernel_traitsIf6__halffS2_fjLj256ELj1ELj4ELj1ELj16ENS_18Kernel_traits_baseILj256EfS2_fS2_fjLj128EEEEELb0ELb0ELb0EEEvNS_9FwdParamsE,"",@"SHT_CUDA_INFO"
	.sectionflags	@""
	.align	4


	//----- nvinfo : EIATTR_CUDA_API_VERSION
	.align		4
        /*0000*/ 	.byte	0x04, 0x37
        /*0002*/ 	.short	(.L_1512 - .L_1511)
.L_1511:
        /*0004*/ 	.word	0x00000082


	//----- nvinfo : EIATTR_KPARAM_INFO
	.align		4
.L_1512:
        /*0008*/ 	.byte	0x04, 0x17
        /*000a*/ 	.short	(.L_1514 - .L_1513)
.L_1513:
        /*000c*/ 	.word	0x00000000
        /*0010*/ 	.short	0x0000
        /*0012*/ 	.short	0x0000
        /*0014*/ 	.byte	0x00, 0xf0, 0xa1, 0x03


	//----- nvinfo : EIATTR_SPARSE_MMA_MASK
	.align		4
.L_1514:
        /*0018*/ 	.byte	0x03, 0x50
        /*001a*/ 	.short	0x0000


	//----- nvinfo : EIATTR_MAXREG_COUNT
	.align		4
        /*001c*/ 	.byte	0x03, 0x1b
        /*001e*/ 	.short	0x00ff


	//----- nvinfo : EIATTR_ANNOTATIONS
	.align		4
        /*0020*/ 	.byte	0x04, 0x55
        /*0022*/ 	.short	(.L_1516 - .L_1515)


	//   ....[0]....
.L_1515:
        /*0024*/ 	.word	0x00000001
        /*0028*/ 	.byte	0x70, 0x0d, 0x00, 0x00, 0x01, 0x00, 0x00, 0x00, 0x20, 0x10, 0x00, 0x00


	//----- nvinfo : EIATTR_MERCURY_ISA_VERSION
	.align		4
.L_1516:
        /*0034*/ 	.byte	0x03, 0x5f
        /*0036*/ 	.short	0x0101


	//----- nvinfo : EIATTR_COOP_GROUP_MASK_REGIDS
	.align		4
        /*0038*/ 	.byte	0x04, 0x29
        /*003a*/ 	.short	(.L_1518 - .L_1517)


	//   ....[0]....
.L_1517:
        /*003c*/ 	.word	0xffffffff


	//   ....[1]....
        /*0040*/ 	.word	0xffffffff


	//   ....[2]....
        /*0044*/ 	.word	0xffffffff


	//   ....[3]....
        /*0048*/ 	.word	0xffffffff


	//   ....[4]....
        /*004c*/ 	.word	0xffffffff


	//   ....[5]....
        /*0050*/ 	.word	0xffffffff


	//   ....[6]....
        /*0054*/ 	.word	0xffffffff


	//   ....[7]....
        /*0058*/ 	.word	0xffffffff


	//   ....[8]....
        /*005c*/ 	.word	0xffffffff


	//   ....[9]....
        /*0060*/ 	.word	0xffffffff


	//   ....[10]....
        /*0064*/ 	.word	0x0500003a


	//   ....[11]....
        /*0068*/ 	.word	0x0500003a


	//   ....[12]....
        /*006c*/ 	.word	0x0500003a


	//   ....[13]....
        /*0070*/ 	.word	0x0500003a


	//   ....[14]....
        /*0074*/ 	.word	0x0500003a


	//   ....[15]....
        /*0078*/ 	.word	0x0500003a


	//   ....[16]....
        /*007c*/ 	.word	0x0500003a


	//   ....[17]....
        /*0080*/ 	.word	0x0500003a


	//   ....[18]....
        /*0084*/ 	.word	0x0500003a


	//   ....[19]....
        /*0088*/ 	.word	0x0500003a


	//----- nvinfo : EIATTR_COOP_GROUP_INSTR_OFFSETS
	.align		4
.L_1518:
        /*008c*/ 	.byte	0x04, 0x28
        /*008e*/ 	.short	(.L_1520 - .L_1519)


	//   ....[0]....
.L_1519:
        /*0090*/ 	.word	0x00000a20


	//   ....[1]....
        /*0094*/ 	.word	0x00000a50


	//   ....[2]....
        /*0098*/ 	.word	0x00000a70


	//   ....[3]....
        /*009c*/ 	.word	0x00000a90


	//   ....[4]....
        /*00a0*/ 	.word	0x00000ab0


	//   ....[5]....
        /*00a4*/ 	.word	0x00000bf0


	//   ....[6]....
        /*00a8*/ 	.word	0x00000c10


	//   ....[7]....
        /*00ac*/ 	.word	0x00000c30


	//   ....[8]....
        /*00b0*/ 	.word	0x00000c50


	//   ....[9]....
        /*00b4*/ 	.word	0x00000c70


	//   ....[10]....
        /*00b8*/ 	.word	0x00001130


	//   ....[11]....
        /*00bc*/ 	.word	0x000011e0


	//   ....[12]....
        /*00c0*/ 	.word	0x00001250


	//   ....[13]....
        /*00c4*/ 	.word	0x000012c0


	//   ....[14]....
        /*00c8*/ 	.word	0x00001330


	//   ....[15]....
        /*00cc*/ 	.word	0x000014d0


	//   ....[16]....
        /*00d0*/ 	.word	0x00001540


	//   ....[17]....
        /*00d4*/ 	.word	0x000015b0


	//   ....[18]....
        /*00d8*/ 	.word	0x00001620


	//   ....[19]....
        /*00dc*/ 	.word	0x00001690


	//----- nvinfo : EIATTR_EXIT_INSTR_OFFSETS
	.align		4
.L_1520:
        /*00e0*/ 	.byte	0x04, 0x1c
        /*00e2*/ 	.short	(.L_1522 - .L_1521)


	//   ....[0]....
.L_1521:
        /*00e4*/ 	.word	0x00000330


	//   ....[1]....
        /*00e8*/ 	.word	0x000010c0


	//----- nvinfo : EIATTR_MAX_THREADS
	.align		4
.L_1522:
        /*00ec*/ 	.byte	0x04, 0x05
        /*00ee*/ 	.short	(.L_1524 - .L_1523)
.L_1523:
        /*00f0*/ 	.word	0x00000080
        /*00f4*/ 	.word	0x00000001
        /*00f8*/ 	.word	0x00000001


	//----- nvinfo : EIATTR_CRS_STACK_SIZE
	.align		4
.L_1524:
        /*00fc*/ 	.byte	0x04, 0x1e
        /*00fe*/ 	.short	(.L_1526 - .L_1525)
.L_1525:
        /*0100*/ 	.word	0x00000000


	//----- nvinfo : EIATTR_CBANK_PARAM_SIZE
	.align		4
.L_1526:
        /*0104*/ 	.byte	0x03, 0x19
        /*0106*/ 	.short	0x00e8


	//----- nvinfo : EIATTR_PARAM_CBANK
	.align		4
        /*0108*/ 	.byte	0x04, 0x0a
        /*010a*/ 	.short	(.L_1528 - .L_1527)
	.align		4
.L_1527:
        /*010c*/ 	.word	index@(.nv.constant0._ZN10layer_norm31ln_parallel_residual_fwd_kernelINS_13Kernel_traitsIf6__halffS2_fjLj256ELj1ELj4ELj1ELj16ENS_18Kernel_traits_baseILj256EfS2_fS2_fjLj128EEEEELb0ELb0ELb0EEEvNS_9FwdParamsE)
        /*0110*/ 	.short	0x0210
        /*0112*/ 	.short	0x00e8


	//----- nvinfo : EIATTR_SW_WAR
	.align		4
.L_1528:
        /*0114*/ 	.byte	0x04, 0x36
        /*0116*/ 	.short	(.L_1530 - .L_1529)
.L_1529:
        /*0118*/ 	.word	0x00000008
.L_1530:


//--------------------- .nv.info._ZN10layer_norm31ln_parallel_residual_fwd_kernelINS_13Kernel_traitsIf6__halffS2_fjLj256ELj1ELj4ELj1ELj16ENS_18Kernel_traits_baseILj256EfS2_fS2_fjLj128EEEEELb0ELb0ELb1EEEvNS_9FwdParamsE --------------------------
	.section	.nv.info._ZN10layer_norm31ln_parallel_residual_fwd_kernelINS_13Kernel_traitsIf6__halffS2_fjLj256ELj1ELj4ELj1ELj16ENS_18Kernel_traits_baseILj256EfS2_fS2_fjLj128EEEEELb0ELb0ELb1EEEvNS_9FwdParamsE,"",@"SHT_CUDA_INFO"
	.sectionflags	@""
	.align	4


	//----- nvinfo : EIATTR_CUDA_API_VERSION
	.align		4
        /*0000*/ 	.byte	0x04, 0x37
        /*0002*/ 	.short	(.L_1532 - .L_1531)
.L_1531:
        /*0004*/ 	.word	0x00000082


	//----- nvinfo : EIATTR_KPARAM_INFO
	.align		4
.L_1532:
        /*0008*/ 	.byte	0x04, 0x17
        /*000a*/ 	.short	(.L_1534 - .L_1533)
.L_1533:
        /*000c*/ 	.word	0x00000000
        /*0010*/ 	.short	0x0000
        /*0012*/ 	.short	0x0000
        /*0014*/ 	.byte	0x00, 0xf0, 0xa1, 0x03


	//----- nvinfo : EIATTR_SPARSE_MMA_MASK
	.align		4
.L_1534:
        /*0018*/ 	.byte	0x03, 0x50
        /*001a*/ 	.short	0x0000


	//----- nvinfo : EIATTR_MAXREG_COUNT
	.align		4
        /*001c*/ 	.byte	0x03, 0x1b
        /*001e*/ 	.short	0x00ff


	//----- nvinfo : EIATTR_MERCURY_ISA_VERSION
	.align		4
        /*0020*/ 	.byte	0x03, 0x5f
        /*0022*/ 	.short	0x0101


	//----- nvinfo : EIATTR_COOP_GROUP_MASK_REGIDS
	.align		4
        /*0024*/ 	.byte	0x04, 0x29
        /*0026*/ 	.short	(.L_1536 - .L_1535)


	//   ....[0]....
.L_1535:
        /*0028*/ 	.word	0xffffffff


	//   ....[1]....
        /*002c*/ 	.word	0xffffffff


	//   ....[2]....
        /*0030*/ 	.word	0xffffffff


	//   ....[3]....
        /*0034*/ 	.word	0xffffffff


	//   ....[4]....
        /*0038*/ 	.word	0xffffffff


	//   ....[5]....
        /*003c*/ 	.word	0xffffffff


	//   ....[6]....
        /*0040*/ 	.word	0xffffffff


	//   ....[7]....
        /*0044*/ 	.word	0xffffffff


	//   ....[8]....
        /*0048*/ 	.word	0xffffffff


	//   ....[9]....
        /*004c*/ 	.word	0xffffffff


	//   ....[10]....
        /*0050*/ 	.word	0x0500003b


	//   ....[11]....
        /*0054*/ 	.word	0x0500003b


	//   ....[12]....
        /*0058*/ 	.word	0x0500003b


	//   ....[13]....
        /*005c*/ 	.word	0x0500003b


	//   ....[14]....
        /*0060*/ 	.word	0x0500003b


	//   ....[15]....
        /*0064*/ 	.word	0x0500003b


	//   ....[16]....
        /*0068*/ 	.word	0x0500003b


	//   ....[17]....
        /*006c*/ 	.word	0x0500003b


	//   ....[18]....
        /*0070*/ 	.word	0x0500003b


	//   ....[19]....
        /*0074*/ 	.word	0x0500003b


	//----- nvinfo : EIATTR_COOP_GROUP_INSTR_OFFSETS
	.align		4
.L_1536:
        /*0078*/ 	.byte	0x04, 0x28
        /*007a*/ 	.short	(.L_1538 - .L_1537)


	//   ....[0]....
.L_1537:
        /*007c*/ 	.word	0x000009b0


	//   ....[1]....
        /*0080*/ 	.word	0x000009d0


	//   ....[2]....
        /*0084*/ 	.word	0x000009f0


	//   ....[3]....
        /*0088*/ 	.word	0x00000a20


	//   ....[4]....
        /*008c*/ 	.word	0x00000a40


	//   ....[5]....
        /*0090*/ 	.word	0x00000b70


	//   ....[6]....
        /*0094*/ 	.word	0x00000b90


	//   ....[7]....
        /*0098*/ 	.word	0x00000bb0


	//   ....[8]....
        /*009c*/ 	.word	0x00000bd0


	//   ....[9]....
        /*00a0*/ 	.word	0x00000bf0


	//   ....[10]....
        /*00a4*/ 	.word	0x00001090


	//   ....[11]....
        /*00a8*/ 	.word	0x00001130


	//   ....[12]....
        /*00ac*/ 	.word	0x000011a0


	//   ....[13]....
        /*00b0*/ 	.word	0x00001220


	//   ....[14]....
        /*00b4*/ 	.word	0x00001290


	//   ....[15]....
        /*00b8*/ 	.word	0x00001410


	//   ....[16]....
        /*00bc*/ 	.word	0x00001480


	//   ....[17]....
        /*00c0*/ 	.word	0x000014f0


	//   ....[18]....
        /*00c4*/ 	.word	0x00001560


	//   ....[19]....
        /*00c8*/ 	.word	0x000015d0


	//----- nvinfo : EIATTR_EXIT_INSTR_OFFSETS
	.align		4
.L_1538:
        /*00cc*/ 	.byte	0x04, 0x1c
        /*00ce*/ 	.short	(.L_1540 - .L_1539)


	//   ....[0]....
.L_1539:
        /*00d0*/ 	.word	0x00000280


	//   ....[1]....
        /*00d4*/ 	.word	0x00001020


	//----- nvinfo : EIATTR_MAX_THREADS
	.align		4
.L_1540:
        /*00d8*/ 	.byte	0x04, 0x05
        /*00da*/ 	.short	(.L_1542 - .L_1541)
.L_1541:
        /*00dc*/ 	.word	0x00000080
        /*00e0*/ 	.word	0x00000001
        /*00e4*/ 	.word	0x00000001


	//----- nvinfo : EIATTR_CRS_STACK_SIZE
	.align		4
.L_1542:
        /*00e8*/ 	.byte	0x04, 0x1e
        /*00ea*/ 	.short	(.L_1544 - .L_1543)
.L_1543:
        /*00ec*/ 	.word	0x00000000


	//----- nvinfo : EIATTR_CBANK_PARAM_SIZE
	.align		4
.L_1544:
        /*00f0*/ 	.byte	0x03, 0x19
        /*00f2*/ 	.short	0x00e8


	//----- nvinfo : EIATTR_PARAM_CBANK
	.align		4
        /*00f4*/ 	.byte	0x04, 0x0a
        /*00f6*/ 	.short	(.L_1546 - .L_1545)
	.align		4
.L_1545:
        /*00f8*/ 	.word	index@(.nv.constant0._ZN10layer_norm31ln_parallel_residual_fwd_kernelINS_13Kernel_traitsIf6__halffS2_fjLj256ELj1ELj4ELj1ELj16ENS_18Kernel_traits_baseILj256EfS2_fS2_fjLj128EEEEELb0ELb0ELb1EEEvNS_9FwdParamsE)
        /*00fc*/ 	.short	0x0210
        /*00fe*/ 	.short	0x00e8


	//----- nvinfo : EIATTR_SW_WAR
	.align		4
.L_1546:
        /*0100*/ 	.byte	0x04, 0x36
        /*0102*/ 	.short	(.L_1548 - .L_1547)
.L_1547:
        /*0104*/ 	.word	0x00000008
.L_1548:


//--------------------- .nv.info._ZN10layer_norm31ln_parallel_residual_fwd_kernelINS_13Kernel_traitsIf6__halffS2_fjLj256ELj1ELj4ELj1ELj16ENS_18Kernel_traits_baseILj256EfS2_fS2_fjLj128EEEEELb0ELb1ELb0EEEvNS_9FwdParamsE --------------------------
	.section	.nv.info._ZN10layer_norm31ln_parallel_residual_fwd_kernelINS_13Kernel_traitsIf6__halffS2_fjLj256ELj1ELj4ELj1ELj16ENS_18Kernel_traits_baseILj256EfS2_fS2_fjLj128EEEEELb0ELb1ELb0EEEvNS_9FwdParamsE,"",@"SHT_CUDA_INFO"
	.sectionflags	@""
	.align	4


	//----- nvinfo : EIATTR_CUDA_API_VERSION
	.align		4
        /*0000*/ 	.byte	0x04, 0x37
        /*0002*/ 	.short	(.L_1550 - .L_1549)
.L_1549:
        /*0004*/ 	.word	0x00000082


	//----- nvinfo : EIATTR_KPARAM_INFO
	.align		4
.L_1550:
        /*0008*/ 	.byte	0x04, 0x17
        /*000a*/ 	.short	(.L_1552 - .L_1551)
.L_1551:
        /*000c*/ 	.word	0x00000000
        /*0010*/ 	.short	0x0000
        /*0012*/ 	.short	0x0000
        /*0014*/ 	.byte	0x00, 0xf0, 0xa1, 0x03


	//----- nvinfo : EIATTR_SPARSE_MMA_MASK
	.align		4
.L_1552:
        /*0018*/ 	.byte	0x03, 0x50
        /*001a*/ 	.short	0x0000


	//----- nvinfo : EIATTR_MAXREG_COUNT
	.align		4
        /*001c*/ 	.byte	0x03, 0x1b
        /*001e*/ 	.short	0x00ff


	//----- nvinfo : EIATTR_MERCURY_ISA_VERSION
	.align		4
        /*0020*/ 	.byte	0x03, 0x5f
        /*0022*/ 	.short	0x0101


	//----- nvinfo : EIATTR_COOP_GROUP_MASK_REGIDS
	.align		4
        /*0024*/ 	.byte	0x04, 0x29
        /*0026*/ 	.short	(.L_1554 - .L_1553)


	//   ....[0]....
.L_1553:
        /*0028*/ 	.word	0xffffffff


	//   ....[1]....
        /*002c*/ 	.word	0xffffffff


	//   ....[2]....
        /*0030*/ 	.word	0xffffffff


	//   ....[3]....
        /*0034*/ 	.word	0xffffffff


	//   ....[4]....
        /*0038*/ 	.word	0xffffffff


	//   ....[5]....
        /*003c*/ 	.word	0xffffffff


	//   ....[6]....
        /*0040*/ 	.word	0xffffffff


	//   ....[7]....
        /*0044*/ 	.word	0xffffffff


	//   ....[8]....
        /*0048*/ 	.word	0xffffffff


	//   ....[9]....
        /*004c*/ 	.word	0xffffffff


	//   ....[10]....
        /*0050*/ 	.word	0x0500002a


	//   ....[11]....
        /*0054*/ 	.word	0x0500002a


	//   ....[12]....
        /*0058*/ 	.word	0x0500002a


	//   ....[13]....
        /*005c*/ 	.word	0x0500002a


	//   ....[14]....
        /*0060*/ 	.word	0x0500002a


	//   ....[15]....
        /*0064*/ 	.word	0x0500002a


	//   ....[16]....
        /*0068*/ 	.word	0x0500002a


	//   ....[17]....
        /*006c*/ 	.word	0x0500002a


	//   ....[18]....
        /*0070*/ 	.word	0x0500002a


	//   ....[19]....
        /*0074*/ 	.word	0x0500002a


	//----- nvinfo : EIATTR_COOP_GROUP_INSTR_OFFSETS
	.align		4
.L_1554:
        /*0078*/ 	.byte	0x04, 0x28
        /*007a*/ 	.short	(.L_1556 - .L_1555)


	//   ....[0]....
.L_1555:
        /*007c*/ 	.word	0x00000900


	//   ....[1]....
        /*0080*/ 	.word	0x00000920


	//   ....[2]....
        /*0084*/ 	.word	0x00000940


	//   ....[3]....
        /*0088*/ 	.word	0x00000970


	//   ....[4]....
        /*008c*/ 	.word	0x00000990


	//   ....[5]....
        /*0090*/ 	.word	0x00000ad0


	//   ....[6]....
        /*0094*/ 	.word	0x00000af0


	//   ....[7]....
        /*0098*/ 	.word	0x00000b10


	//   ....[8]....
        /*009c*/ 	.word	0x00000b30


	//   ....[9]....
        /*00a0*/ 	.word	0x00000b50


	//   ....[10]....
        /*00a4*/ 	.word	0x00000f00


	//   ....[11]....
        /*00a8*/ 	.word	0x00000fa0


	//   ....[12]....
        /*00ac*/ 	.word	0x00001010


	//   ....[13]....
        /*00b0*/ 	.word	0x00001090


	//   ....[14]....
        /*00b4*/ 	.word	0x00001100


	//   ....[15]....
        /*00b8*/ 	.word	0x00001290


	//   ....[16]....
        /*00bc*/ 	.word	0x00001300


	//   ....[17]....
        /*00c0*/ 	.word	0x00001370


	//   ....[18]....
        /*00c4*/ 	.word	0x000013e0


	//   ....[19]....
        /*00c8*/ 	.word	0x00001450


	//----- nvinfo : EIATTR_EXIT_INSTR_OFFSETS
	.align		4
.L_1556:
        /*00cc*/ 	.byte	0x04, 0x1c
        /*00ce*/ 	.short	(.L_1558 - .L_1557)


	//   ....[0]....
.L_1557:
        /*00d0*/ 	.word	0x00000210


	//   ....[1]....
        /*00d4*/ 	.word	0x00000e90


	//----- nvinfo : EIATTR_MAX_THREADS
	.align		4
.L_1558:
        /*00d8*/ 	.byte	0x04, 0x05
        /*00da*/ 	.short	(.L_1560 - .L_1559)
.L_1559:
        /*00dc*/ 	.word	0x00000080
        /*00e0*/ 	.word	0x00000001
        /*00e4*/ 	.word	0x00000001


	//----- nvinfo : EIATTR_CRS_STACK_SIZE
	.align		4
.L_1560:
        /*00e8*/ 	.byte	0x04, 0x1e
        /*00ea*/ 	.short	(.L_1562 - .L_1561)
.L_1561:
        /*00ec*/ 	.word	0x00000000


	//----- nvinfo : EIATTR_CBANK_PARAM_SIZE
	.align		4
.L_1562:
        /*00f0*/ 	.byte	0x03, 0x19
        /*00f2*/ 	.short	0x00e8


	//----- nvinfo : EIATTR_PARAM_CBANK
	.align		4
        /*00f4*/ 	.byte	0x04, 0x0a
        /*00f6*/ 	.short	(.L_1564 - .L_1563)
	.align		4
.L_1563:
        /*00f8*/ 	.word	index@(.nv.constant0._ZN10layer_norm31ln_parallel_residual_fwd_kernelINS_13Kernel_traitsIf6__halffS2_fjLj256ELj1ELj4ELj1ELj16ENS_18Kernel_traits_baseILj256EfS2_fS2_fjLj128EEEEELb0ELb1ELb0EEEvNS_9FwdParamsE)
        /*00fc*/ 	.short	0x0210
        /*00fe*/ 	.short	0x00e8


	//----- nvinfo : EIATTR_SW_WAR
	.align		4
.L_1564:
        /*0100*/ 	.byte	0x04, 0x36
        /*0102*/ 	.short	(.L_1566 - .L_1565)
.L_1565:
        /*0104*/ 	.word	0x00000008
.L_1566:


//--------------------- .nv.info._ZN10layer_norm31ln_parallel_residual_fwd_kernelINS_13Kernel_traitsIf6__halffS2_fjLj256ELj1ELj4ELj1ELj16ENS_18Kernel_traits_baseILj256EfS2_fS2_fjLj128EEEEELb0ELb1ELb1EEEvNS_9FwdParamsE --------------------------
	.section	.nv.info._ZN10layer_norm31ln_parallel_residual_fwd_kernelINS_13Kernel_traitsIf6__halffS2_fjLj256ELj1ELj4ELj1ELj16ENS_18Kernel_traits_baseILj256EfS2_fS2_fjLj128EEEEELb0ELb1ELb1EEEvNS_9FwdParamsE,"",@"SHT_CUDA_INFO"
	.sectionflags	@""
	.align	4


	//----- nvinfo : EIATTR_CUDA_API_VERSION
	.align		4
        /*0000*/ 	.byte	0x04, 0x37
        /*0002*/ 	.short	(.L_1568 - .L_1567)
.L_1567:
        /*0004*/ 	.word	0x00000082


	//----- nvinfo : EIATTR_KPARAM_INFO
	.align		4
.L_1568:
        /*0008*/ 	.byte	0x04, 0x17
        /*000a*/ 	.short	(.L_1570 - .L_1569)
.L_1569:
        /*000c*/ 	.word	0x00000000
        /*0010*/ 	.short	0x0000
        /*0012*/ 	.short	0x0000
        /*0014*/ 	.byte	0x00, 0xf0, 0xa1, 0x03


	//----- nvinfo : EIATTR_SPARSE_MMA_MASK
	.align		4
.L_1570:
        /*0018*/ 	.byte	0x03, 0x50
        /*001a*/ 	.short	0x0000


	//----- nvinfo : EIATTR_MAXREG_COUNT
	.align		4
        /*001c*/ 	.byte	0x03, 0x1b
        /*001e*/ 	.short	0x00ff


	//----- nvinfo : EIATTR_MERCURY_ISA_VERSION
	.align		4
        /*0020*/ 	.byte	0x03, 0x5f
        /*0022*/ 	.short	0x0101


	//----- nvinfo : EIATTR_COOP_GROUP_MASK_REGIDS
	.align		4
        /*0024*/ 	.byte	0x04, 0x29
        /*0026*/ 	.short	(.L_1572 - .L_1571)


	//   ....[0]....
.L_1571:
        /*0028*/ 	.word	0xffffffff


	//   ....[1]....
        /*002c*/ 	.word	0xffffffff


	//   ....[2]....
        /*0030*/ 	.word	0xffffffff


	//   ....[3]....
        /*0034*/ 	.word	0xffffffff


	//   ....[4]....
        /*0038*/ 	.word	0xffffffff


	//   ....[5]....
        /*003c*/ 	.word	0xffffffff


	//   ....[6]....
        /*0040*/ 	.word	0xffffffff


	//   ....[7]....
        /*0044*/ 	.word	0xffffffff


	//   ....[8]....
        /*0048*/ 	.word	0xffffffff


	//   ....[9]....
        /*004c*/ 	.word	0xffffffff


	//   ....[10]....
        /*0050*/ 	.word	0x05000003


	//   ....[11]....
        /*0054*/ 	.word	0x05000003


	//   ....[12]....
        /*0058*/ 	.word	0x05000003


	//   ....[13]....
        /*005c*/ 	.word	0x05000003


	//   ....[14]....
        /*0060*/ 	.word	0x05000003


	//   ....[15]....
        /*0064*/ 	.word	0x05000003


	//   ....[16]....
        /*0068*/ 	.word	0x05000003


	//   ....[17]....
        /*006c*/ 	.word	0x05000003


	//   ....[18]....
        /*0070*/ 	.word	0x05000003


	//   ....[19]....
        /*0074*/ 	.word	0x05000003


	//----- nvinfo : EIATTR_COOP_GROUP_INSTR_OFFSETS
	.align		4
.L_1572:
        /*0078*/ 	.byte	0x04, 0x28
        /*007a*/ 	.short	(.L_1574 - .L_1573)


	//   ....[0]....
.L_1573:
        /*007c*/ 	.word	0x00000890


	//   ....[1]....
        /*0080*/ 	.word	0x000008b0


	//   ....[2]....
        /*0084*/ 	.word	0x000008d0


	//   ....[3]....
        /*0088*/ 	.word	0x00000900


	//   ....[4]....
        /*008c*/ 	.word	0x00000920


	//   ....[5]....
        /*0090*/ 	.word	0x00000a50


	//   ....[6]....
        /*0094*/ 	.word	0x00000a70


	//   ....[7]....
        /*0098*/ 	.word	0x00000a90


	//   ....[8]....
        /*009c*/ 	.word	0x00000ab0


	//   ....[9]....
        /*00a0*/ 	.word	0x00000ad0


	//   ....[10]....
        /*00a4*/ 	.word	0x00000e60


	//   ....[11]....
        /*00a8*/ 	.word	0x00000f00


	//   ....[12]....
        /*00ac*/ 	.word	0x00000f70


	//   ....[13]....
        /*00b0*/ 	.word	0x00000ff0


	//   ....[14]....
        /*00b4*/ 	.word	0x00001060


	//   ....[15]....
        /*00b8*/ 	.word	0x000011f0


	//   ....[16]....
        /*00bc*/ 	.word	0x00001260


	//   ....[17]....
        /*00c0*/ 	.word	0x000012d0


	//   ....[18]....
        /*00c4*/ 	.word	0x00001340


	//   ....[19]....
        /*00c8*/ 	.word	0x000013b0


	//----- nvinfo : EIATTR_EXIT_INSTR_OFFSETS
	.align		4
.L_1574:
        /*00cc*/ 	.byte	0x04, 0x1c
        /*00ce*/ 	.short	(.L_1576 - .L_1575)


	//   ....[0]....
.L_1575:
        /*00d0*/ 	.word	0x00000190


	//   ....[1]....
        /*00d4*/ 	.word	0x00000df0


	//----- nvinfo : EIATTR_MAX_THREADS
	.align		4
.L_1576:
        /*00d8*/ 	.byte	0x04, 0x05
        /*00da*/ 	.short	(.L_1578 - .L_1577)
.L_1577:
        /*00dc*/ 	.word	0x00000080
        /*00e0*/ 	.word	0x00000001
        /*00e4*/ 	.word	0x00000001


	//----- nvinfo : EIATTR_CRS_STACK_SIZE
	.align		4
.L_1578:
        /*00e8*/ 	.byte	0x04, 0x1e
        /*00ea*/ 	.short	(.L_1580 - .L_1579)
.L_1579:
        /*00ec*/ 	.word	0x00000000


	//----- nvinfo : EIATTR_CBANK_PARAM_SIZE
	.align		4
.L_1580:
        /*00f0*/ 	.byte	0x03, 0x19
        /*00f2*/ 	.short	0x00e8


	//----- nvinfo : EIATTR_PARAM_CBANK
	.align		4
        /*00f4*/ 	.byte	0x04, 0x0a
        /*00f6*/ 	.short	(.L_1582 - .L_1581)
	.align		4
.L_1581:
        /*00f8*/ 	.word	index@(.nv.constant0._ZN10layer_norm31ln_parallel_residual_fwd_kernelINS_13Kernel_traitsIf6__halffS2_fjLj256ELj1ELj4ELj1ELj16ENS_18Kernel_traits_baseILj256EfS2_fS2_fjLj128EEEEELb0ELb1ELb1EEEvNS_9FwdParamsE)
        /*00fc*/ 	.short	0x0210
        /*00fe*/ 	.short	0x00e8


	//----- nvinfo : EIATTR_SW_WAR
	.align		4
.L_1582:
        /*0100*/ 	.byte	0x04, 0x36
        /*0102*/ 	.short	(.L_1584 - .L_1583)
.L_1583:
        /*0104*/ 	.word	0x00000008
.L_1584:


//--------------------- .nv.info._ZN10layer_norm31ln_parallel_residual_fwd_kernelINS_13Kernel_traitsIf6__halffS2_fjLj256ELj1ELj4ELj1ELj16ENS_18Kernel_traits_baseILj256EfS2_fS2_fjLj128EEEEELb1ELb0ELb0EEEvNS_9FwdParamsE --------------------------
	.section	.nv.info._ZN10layer_norm31ln_parallel_residual_fwd_kernelINS_13Kernel_traitsIf6__halffS2_fjLj256ELj1ELj4ELj1ELj16ENS_18Kernel_traits_baseILj256EfS2_fS2_fjLj128EEEEELb1ELb0ELb0EEEvNS_9FwdParamsE,"",@"SHT_CUDA_INFO"
	.sectionflags	@""
	.align	4


	//----- nvinfo : EIATTR_CUDA_API_VERSION
	.align		4
        /*0000*/ 	.byte	0x04, 0x37
        /*0002*/ 	.short	(.L_1586 - .L_1585)
.L_1585:
        /*0004*/ 	.word	0x00000082


	//----- nvinfo : EIATTR_KPARAM_INFO
	.align		4
.L_1586:
        /*0008*/ 	.byte	0x04, 0x17
        /*000a*/ 	.short	(.L_1588 - .L_1587)
.L_1587:
        /*000c*/ 	.word	0x00000000
        /*0010*/ 	.short	0x0000
        /*0012*/ 	.short	0x0000
        /*0014*/ 	.byte	0x00, 0xf0, 0xa1, 0x03


	//----- nvinfo : EIATTR_SPARSE_MMA_MASK
	.align		4
.L_1588:
        /*0018*/ 	.byte	0x03, 0x50
        /*001a*/ 	.short	0x0000


	//----- nvinfo : EIATTR_MAXREG_COUNT
	.align		4
        /*001c*/ 	.byte	0x03, 0x1b
        /*001e*/ 	.short	0x00ff


	//----- nvinfo : EIATTR_MERCURY_ISA_VERSION
	.align		4
        /*0020*/ 	.byte	0x03, 0x5f
        /*0022*/ 	.short	0x0101


	//----- nvinfo : EIATTR_COOP_GROUP_MASK_REGIDS
	.align		4
        /*0024*/ 	.byte	0x04, 0x29
        /*0026*/ 	.short	(.L_1590 - .L_1589)


	//   ....[0]....
.L_1589:
        /*0028*/ 	.word	0xffffffff


	//   ....[1]....
        /*002c*/ 	.word	0xffffffff


	//   ....[2]....
        /*0030*/ 	.word	0xffffffff


	//   ....[3]....
        /*0034*/ 	.word	0xffffffff


	//   ....[4]....
        /*0038*/ 	.word	0xffffffff


	//   ....[5]....
        /*003c*/ 	.word	0xffffffff


	//   ....[6]....
        /*0040*/ 	.word	0xffffffff


	//   ....[7]....
        /*0044*/ 	.word	0xffffffff


	//   ....[8]....
        /*0048*/ 	.word	0xffffffff


	//   ....[9]....
        /*004c*/ 	.word	0xffffffff


	//   ....[10]....
        /*0050*/ 	.word	0x05000051


	//   ....[11]....
        /*0054*/ 	.word	0x05000051


	//   ....[12]....
        /*0058*/ 	.word	0x05000051


	//   ....[13]....
        /*005c*/ 	.word	0x05000051


	//   ....[14]....
        /*0060*/ 	.word	0x05000051


	//   ....[15]....
        /*0064*/ 	.word	0x05000051


	//   ....[16]....
        /*0068*/ 	.word	0x05000051


	//   ....[17]....
        /*006c*/ 	.word	0x05000051


	//   ....[18]....
        /*0070*/ 	.word	0x05000051


	//   ....[19]....
        /*0074*/ 	.word	0x05000051


	//----- nvinfo : EIATTR_COOP_GROUP_INSTR_OFFSETS
	.align		4
.L_1590:
        /*0078*/ 	.byte	0x04, 0x28
        /*007a*/ 	.short	(.L_1592 - .L_1591)


	//   ....[0]....
.L_1591:
        /*007c*/ 	.word	0x000064e0


	//   ....[1]....
        /*0080*/ 	.word	0x00006500


	//   ....[2]....
        /*0084*/ 	.word	0x00006520


	//   ....[3]....
        /*0088*/ 	.word	0x00006540


	//   ....[4]....
        /*008c*/ 	.word	0x00006570


	//   ....[5]....
        /*0090*/ 	.word	0x000066b0


	//   ....[6]....
        /*0094*/ 	.word	0x000066d0


	//   ....[7]....
        /*0098*/ 	.word	0x000066f0


	//   ....[8]....
        /*009c*/ 	.word	0x00006710


	//   ....[9]....
        /*00a0*/ 	.word	0x00006730


	//   ....[10]....
        /*00a4*/ 	.word	0x00006c00


	//   ....[11]....
        /*00a8*/ 	.word	0x00006ca0


	//   ....[12]....
        /*00ac*/ 	.word	0x00006d10


	//   ....[13]....
        /*00b0*/ 	.word	0x00006d80


	//   ....[14]....
        /*00b4*/ 	.word	0x00006e00


	//   ....[15]....
        /*00b8*/ 	.word	0x00006f90


	//   ....[16]....
        /*00bc*/ 	.word	0x00007000


	//   ....[17]....
        /*00c0*/ 	.word	0x00007070


	//   ....[18]....
        /*00c4*/ 	.word	0x000070e0


	//   ....[19]....
        /*00c8*/ 	.word	0x00007150


	//----- nvinfo : EIATTR_EXIT_INSTR_OFFSETS
	.align		4
.L_1592:
        /*00cc*/ 	.byte	0x04, 0x1c
        /*00ce*/ 	.short	(.L_1594 - .L_1593)


	//   ....[0]....
.L_1593:
        /*00d0*/ 	.word	0x00000570


	//   ....[1]....
        /*00d4*/ 	.word	0x00006b90


	//----- nvinfo : EIATTR_MAX_THREADS
	.align		4
.L_1594:
        /*00d8*/ 	.byte	0x04, 0x05
        /*00da*/ 	.short	(.L_1596 - .L_1595)
.L_1595:
        /*00dc*/ 	.word	0x00000080
        /*00e0*/ 	.word	0x00000001
        /*00e4*/ 	.word	0x00000001


	//----- nvinfo : EIATTR_CRS_STACK_SIZE
	.align		4
.L_1596:
        /*00e8*/ 	.byte	0x04, 0x1e
        /*00ea*/ 	.short	(.L_1598 - .L_1597)
.L_1597:
        /*00ec*/ 	.word	0x00000000


	//----- nvinfo : EIATTR_CBANK_PARAM_SIZE
	.align		4
.L_1598:
        /*00f0*/ 	.byte	0x03, 0x19
        /*00f2*/ 	.short	0x00e8


	//----- nvinfo : EIATTR_PARAM_CBANK
	.align		4
        /*00f4*/ 	.byte	0x04, 0x0a
        /*00f6*/ 	.short	(.L_1600 - .L_1599)
	.align		4
.L_1599:
        /*00f8*/ 	.word	index@(.nv.constant0._ZN10layer_norm31ln_parallel_residual_fwd_kernelINS_13Kernel_traitsIf6__halffS2_fjLj256ELj1ELj4ELj1ELj16ENS_18Kernel_traits_baseILj256EfS2_fS2_fjLj128EEEEELb1ELb0ELb0EEEvNS_9FwdParamsE)
        /*00fc*/ 	.short	0x0210
        /*00fe*/ 	.short	0x00e8


	//----- nvinfo : EIATTR_SW_WAR
	.align		4
.L_1600:
        /*0100*/ 	.byte	0x04, 0x36
        /*0102*/ 	.short	(.L_1602 - .L_1601)
.L_1601:
        /*0104*/ 	.word	0x00000008
.L_1602:


//--------------------- .nv.info._ZN10layer_norm31ln_parallel_residual_fwd_kernelINS_13Kernel_traitsIf6__halffS2_fjLj256ELj1ELj4ELj1ELj16ENS_18Kernel_traits_baseILj256EfS2_fS2_fjLj128EEEEELb1ELb0ELb1EEEvNS_9FwdParamsE --------------------------
	.section	.nv.info._ZN10layer_norm31ln_parallel_residual_fwd_kernelINS_13Kernel_traitsIf6__halffS2_fjLj256ELj1ELj4ELj1ELj16ENS_18Kernel_traits_baseILj256EfS2_fS2_fjLj128EEEEELb1ELb0ELb1EEEvNS_9FwdParamsE,"",@"SHT_CUDA_INFO"
	.sectionflags	@""
	.align	4


	//----- nvinfo : EIATTR_CUDA_API_VERSION
	.align		4
        /*0000*/ 	.byte	0x04, 0x37
        /*0002*/ 	.short	(.L_1604 - .L_1603)
.L_1603:
        /*0004*/ 	.word	0x00000082


	//----- nvinfo : EIATTR_KPARAM_INFO
	.align		4
.L_1604:
        /*0008*/ 	.byte	0x04, 0x17
        /*000a*/ 	.short	(.L_1606 - .L_1605)
.L_1605:
        /*000c*/ 	.word	0x00000000
        /*0010*/ 	.short	0x0000
        /*0012*/ 	.short	0x0000
        /*0014*/ 	.byte	0x00, 0xf0, 0xa1, 0x03


	//----- nvinfo : EIATTR_SPARSE_MMA_MASK
	.align		4
.L_1606:
        /*0018*/ 	.byte	0x03, 0x50
        /*001a*/ 	.short	0x0000


	//----- nvinfo : EIATTR_MAXREG_COUNT
	.align		4
        /*001c*/ 	.byte	0x03, 0x1b
        /*001e*/ 	.short	0x00ff


	//----- nvinfo : EIATTR_MERCURY_ISA_VERSION
	.align		4
        /*0020*/ 	.byte	0x03, 0x5f
        /*0022*/ 	.short	0x0101


	//----- nvinfo : EIATTR_COOP_GROUP_MASK_REGIDS
	.align		4
        /*0024*/ 	.byte	0x04, 0x29
        /*0026*/ 	.short	(.L_1608 - .L_1607)


	//   ....[0]....
.L_1607:
        /*0028*/ 	.word	0xffffffff


	//   ....[1]....
        /*002c*/ 	.word	0xffffffff


	//   ....[2]....
        /*0030*/ 	.word	0xffffffff


	//   ....[3]....
        /*0034*/ 	.word	0xffffffff


	//   ....[4]....
        /*0038*/ 	.word	0xffffffff


	//   ....[5]....
        /*003c*/ 	.word	0xffffffff


	//   ....[6]....
        /*0040*/ 	.word	0xffffffff


	//   ....[7]....
        /*0044*/ 	.word	0xffffffff


	//   ....[8]....
        /*0048*/ 	.word	0xffffffff


	//   ....[9]....
        /*004c*/ 	.word	0xffffffff


	//   ....[10]....
        /*0050*/ 	.word	0x05000051


	//   ....[11]....
        /*0054*/ 	.word	0x05000051


	//   ....[12]....
        /*0058*/ 	.word	0x05000051


	//   ....[13]....
        /*005c*/ 	.word	0x05000051


	//   ....[14]....
        /*0060*/ 	.word	0x05000051


	//   ....[15]....
        /*0064*/ 	.word	0x05000051


	//   ....[16]....
        /*0068*/ 	.word	0x05000051


	//   ....[17]....
        /*006c*/ 	.word	0x05000051


	//   ....[18]....
        /*0070*/ 	.word	0x05000051


	//   ....[19]....
        /*0074*/ 	.word	0x05000051


	//----- nvinfo : EIATTR_COOP_GROUP_INSTR_OFFSETS
	.align		4
.L_1608:
        /*0078*/ 	.byte	0x04, 0x28
        /*007a*/ 	.short	(.L_1610 - .L_1609)


	//   ....[0]....
.L_1609:
        /*007c*/ 	.word	0x000063e0


	//   ....[1]....
        /*0080*/ 	.word	0x00006410


	//   ....[2]....
        /*0084*/ 	.word	0x00006430


	//   ....[3]....
        /*0088*/ 	.word	0x00006450


	//   ....[4]....
        /*008c*/ 	.word	0x00006470


	//   ....[5]....
        /*0090*/ 	.word	0x000065a0


	//   ....[6]....
        /*0094*/ 	.word	0x000065c0


	//   ....[7]....
        /*0098*/ 	.word	0x000065e0


	//   ....[8]....
        /*009c*/ 	.word	0x00006600


	//   ....[9]....
        /*00a0*/ 	.word	0x00006620


	//   ....[10]....
        /*00a4*/ 	.word	0x00006ad0


	//   ....[11]....
        /*00a8*/ 	.word	0x00006b80


	//   ....[12]....
        /*00ac*/ 	.word	0x00006bf0


	//   ....[13]....
        /*00b0*/ 	.word	0x00006c60


	//   ....[14]....
        /*00b4*/ 	.word	0x00006cd0


	//   ....[15]....
        /*00b8*/ 	.word	0x00006e40


	//   ....[16]....
        /*00bc*/ 	.word	0x00006eb0


	//   ....[17]....
        /*00c0*/ 	.word	0x00006f20


	//   ....[18]....
        /*00c4*/ 	.word	0x00006f90


	//   ....[19]....
        /*00c8*/ 	.word	0x00007000


	//----- nvinfo : EIATTR_EXIT_INSTR_OFFSETS
	.align		4
.L_1610:
        /*00cc*/ 	.byte	0x04, 0x1c
        /*00ce*/ 	.short	(.L_1612 - .L_1611)


	//   ....[0]....
.L_1611:
        /*00d0*/ 	.word	0x00000360


	//   ....[1]....
        /*00d4*/ 	.word	0x00006a70


	//----- nvinfo : EIATTR_MAX_THREADS
	.align		4
.L_1612:
        /*00d8*/ 	.byte	0x04, 0x05
        /*00da*/ 	.short	(.L_1614 - .L_1613)
.L_1613:
        /*00dc*/ 	.word	0x00000080
        /*00e0*/ 	.word	0x00000001
        /*00e4*/ 	.word	0x00000001


	//----- nvinfo : EIATTR_CRS_STACK_SIZE
	.align		4
.L_1614:
        /*00e8*/ 	.byte	0x04, 0x1e
        /*00ea*/ 	.short	(.L_1616 - .L_1615)
.L_1615:
        /*00ec*/ 	.word	0x00000000


	//----- nvinfo : EIATTR_CBANK_PARAM_SIZE
	.align		4
.L_1616:
        /*00f0*/ 	.byte	0x03, 0x19
        /*00f2*/ 	.short	0x00e8


	//----- nvinfo : EIATTR_PARAM_CBANK
	.align		4
        /*00f4*/ 	.byte	0x04, 0x0a
        /*00f6*/ 	.short	(.L_1618 - .L_1617)
	.align		4
.L_1617:
        /*00f8*/ 	.word	index@(.nv.constant0._ZN10layer_norm31ln_parallel_residual_fwd_kernelINS_13Kernel_traitsIf6__halffS2_fjLj256ELj1ELj4ELj1ELj16ENS_18Kernel_traits_baseILj256EfS2_fS2_fjLj128EEEEELb1ELb0ELb1EEEvNS_9FwdParamsE)
        /*00fc*/ 	.short	0x0210
        /*00fe*/ 	.short	0x00e8


	//----- nvinfo : EIATTR_SW_WAR
	.align		4
.L_1618:
        /*0100*/ 	.byte	0x04, 0x36
        /*0102*/ 	.short	(.L_1620 - .L_1619)
.L_1619:
        /*0104*/ 	.word	0x00000008
.L_1620:


//--------------------- .nv.info._ZN10layer_norm31ln_parallel_residual_fwd_kernelINS_13Kernel_traitsIf6__halffS2_fjLj256ELj1ELj4ELj1ELj16ENS_18Kernel_traits_baseILj256EfS2_fS2_fjLj128EEEEELb1ELb1ELb0EEEvNS_9FwdParamsE --------------------------
	.section	.nv.info._ZN10layer_norm31ln_parallel_residual_fwd_kernelINS_13Kernel_traitsIf6__halffS2_fjLj256ELj1ELj4ELj1ELj16ENS_18Kernel_traits_baseILj256EfS2_fS2_fjLj128EEEEELb1ELb1ELb0EEEvNS_9FwdParamsE,"",@"SHT_CUDA_INFO"
	.sectionflags	@""
	.align	4


	//----- nvinfo : EIATTR_CUDA_API_VERSION
	.align		4
        /*0000*/ 	.byte	0x04, 0x37
        /*0002*/ 	.short	(.L_1622 - .L_1621)
.L_1621:
        /*0004*/ 	.word	0x00000082


	//----- nvinfo : EIATTR_KPARAM_INFO
	.align		4
.L_1622:
        /*0008*/ 	.byte	0x04, 0x17
        /*000a*/ 	.short	(.L_1624 - .L_1623)
.L_1623:
        /*000c*/ 	.word	0x00000000
        /*0010*/ 	.short	0x0000
        /*0012*/ 	.short	0x0000
        /*0014*/ 	.byte	0x00, 0xf0, 0xa1, 0x03


	//----- nvinfo : EIATTR_SPARSE_MMA_MASK
	.align		4
.L_1624:
        /*0018*/ 	.byte	0x03, 0x50
        /*001a*/ 	.short	0x0000


	//----- nvinfo : EIATTR_MAXREG_COUNT
	.align		4
        /*001c*/ 	.byte	0x03, 0x1b
        /*001e*/ 	.short	0x00ff


	//----- nvinfo : EIATTR_MERCURY_ISA_VERSION
	.align		4
        /*0020*/ 	.byte	0x03, 0x5f
        /*0022*/ 	.short	0x0101


	//----- nvinfo : EIATTR_COOP_GROUP_MASK_REGIDS
	.align		4
        /*0024*/ 	.byte	0x04, 0x29
        /*0026*/ 	.short	(.L_1626 - .L_1625)


	//   ....[0]....
.L_1625:
        /*0028*/ 	.word	0xffffffff


	//   ....[1]....
        /*002c*/ 	.word	0xffffffff


	//   ....[2]....
        /*0030*/ 	.word	0xffffffff


	//   ....[3]....
        /*0034*/ 	.word	0xffffffff


	//   ....[4]....
        /*0038*/ 	.word	0xffffffff


	//   ....[5]....
        /*003c*/ 	.word	0xffffffff


	//   ....[6]....
        /*0040*/ 	.word	0xffffffff


	//   ....[7]....
        /*0044*/ 	.word	0xffffffff


	//   ....[8]....
        /*0048*/ 	.word	0xffffffff


	//   ....[9]....
        /*004c*/ 	.word	0xffffffff


	//   ....[10]....
        /*0050*/ 	.word	0x0500002e


	//   ....[11]....
        /*0054*/ 	.word	0x0500002e


	//   ....[12]....
        /*0058*/ 	.word	0x0500002e


	//   ....[13]....
        /*005c*/ 	.word	0x0500002e


	//   ....[14]....
        /*0060*/ 	.word	0x0500002e


	//   ....[15]....
        /*0064*/ 	.word	0x0500002e


	//   ....[16]....
        /*0068*/ 	.word	0x0500002e


	//   ....[17]....
        /*006c*/ 	.word	0x0500002e


	//   ....[18]....
        /*0070*/ 	.word	0x0500002e


	//   ....[19]....
        /*0074*/ 	.word	0x0500002e


	//----- nvinfo : EIATTR_COOP_GROUP_INSTR_OFFSETS
	.align		4
.L_1626:
        /*0078*/ 	.byte	0x04, 0x28
        /*007a*/ 	.short	(.L_1628 - .L_1627)


	//   ....[0]....
.L_1627:
        /*007c*/ 	.word	0x00006330


	//   ....[1]....
        /*0080*/ 	.word	0x00006350


	//   ....[2]....
        /*0084*/ 	.word	0x00006370


	//   ....[3]....
        /*0088*/ 	.word	0x00006390


	//   ....[4]....
        /*008c*/ 	.word	0x000063c0


	//   ....[5]....
        /*0090*/ 	.word	0x00006500


	//   ....[6]....
        /*0094*/ 	.word	0x00006520


	//   ....[7]....
        /*0098*/ 	.word	0x00006540


	//   ....[8]....
        /*009c*/ 	.word	0x00006560


	//   ....[9]....
        /*00a0*/ 	.word	0x00006580


	//   ....[10]....
        /*00a4*/ 	.word	0x00006960


	//   ....[11]....
        /*00a8*/ 	.word	0x00006a00


	//   ....[12]....
        /*00ac*/ 	.word	0x00006a70


	//   ....[13]....
        /*00b0*/ 	.word	0x00006ae0


	//   ....[14]....
        /*00b4*/ 	.word	0x00006b60


	//   ....[15]....
        /*00b8*/ 	.word	0x00006d00


	//   ....[16]....
        /*00bc*/ 	.word	0x00006d70


	//   ....[17]....
        /*00c0*/ 	.word	0x00006de0


	//   ....[18]....
        /*00c4*/ 	.word	0x00006e50


	//   ....[19]....
        /*00c8*/ 	.word	0x00006ec0


	//----- nvinfo : EIATTR_EXIT_INSTR_OFFSETS
	.align		4
.L_1628:
        /*00cc*/ 	.byte	0x04, 0x1c
        /*00ce*/ 	.short	(.L_1630 - .L_1629)


	//   ....[0]....
.L_1629:
        /*00d0*/ 	.word	0x00000440


	//   ....[1]....
        /*00d4*/ 	.word	0x000068f0


	//----- nvinfo : EIATTR_MAX_THREADS
	.align		4
.L_1630:
        /*00d8*/ 	.byte	0x04, 0x05
        /*00da*/ 	.short	(.L_1632 - .L_1631)
.L_1631:
        /*00dc*/ 	.word	0x00000080
        /*00e0*/ 	.word	0x00000001
        /*00e4*/ 	.word	0x00000001


	//----- nvinfo : EIATTR_CRS_STACK_SIZE
	.align		4
.L_1632:
        /*00e8*/ 	.byte	0x04, 0x1e
        /*00ea*/ 	.short	(.L_1634 - .L_1633)
.L_1633:
        /*00ec*/ 	.word	0x00000000


	//----- nvinfo : EIATTR_CBANK_PARAM_SIZE
	.align		4
.L_1634:
        /*00f0*/ 	.byte	0x03, 0x19
        /*00f2*/ 	.short	0x00e8


	//----- nvinfo : EIATTR_PARAM_CBANK
	.align		4
        /*00f4*/ 	.byte	0x04, 0x0a
        /*00f6*/ 	.short	(.L_1636 - .L_1635)
	.align		4
.L_1635:
        /*00f8*/ 	.word	index@(.nv.constant0._ZN10layer_norm31ln_parallel_residual_fwd_kernelINS_13Kernel_traitsIf6__halffS2_fjLj256ELj1ELj4ELj1ELj16ENS_18Kernel_traits_baseILj256EfS2_fS2_fjLj128EEEEELb1ELb1ELb0EEEvNS_9FwdParamsE)
        /*00fc*/ 	.short	0x0210
        /*00fe*/ 	.short	0x00e8


	//----- nvinfo : EIATTR_SW_WAR
	.align		4
.L_1636:
        /*0100*/ 	.byte	0x04, 0x36
        /*0102*/ 	.short	(.L_1638 - .L_1637)
.L_1637:
        /*0104*/ 	.word	0x00000008
.L_1638:


//--------------------- .nv.info._ZN10layer_norm31ln_parallel_residual_fwd_kernelINS_13Kernel_traitsIf6__halffS2_fjLj256ELj1ELj4ELj1ELj16ENS_18Kernel_traits_baseILj256EfS2_fS2_fjLj128EEEEELb1ELb1ELb1EEEvNS_9FwdParamsE --------------------------
	.section	.nv.info._ZN10layer_norm31ln_parallel_residual_fwd_kernelINS_13Kernel_traitsIf6__halffS2_fjLj256ELj1ELj4ELj1ELj16ENS_18Kernel_traits_baseILj256EfS2_fS2_fjLj128EEEEELb1ELb1ELb1EEEvNS_9FwdParamsE,"",@"SHT_CUDA_INFO"
	.sectionflags	@""
	.align	4


	//----- nvinfo : EIATTR_CUDA_API_VERSION
	.align		4
        /*0000*/ 	.byte	0x04, 0x37
        /*0002*/ 	.short	(.L_1640 - .L_1639)
.L_1639:
        /*0004*/ 	.word	0x00000082


	//----- nvinfo : EIATTR_KPARAM_INFO
	.align		4
.L_1640:
        /*0008*/ 	.byte	0x04, 0x17
        /*000a*/ 	.short	(.L_1642 - .L_1641)
.L_1641:
        /*000c*/ 	.word	0x00000000
        /*0010*/ 	.short	0x0000
        /*0012*/ 	.short	0x0000
        /*0014*/ 	.byte	0x00, 0xf0, 0xa1, 0x03


	//----- nvinfo : EIATTR_SPARSE_MMA_MASK
	.align		4
.L_1642:
        /*0018*/ 	.byte	0x03, 0x50
        /*001a*/ 	.short	0x0000


	//----- nvinfo : EIATTR_MAXREG_COUNT
	.align		4
        /*001c*/ 	.byte	0x03, 0x1b
        /*001e*/ 	.short	0x00ff


	//----- nvinfo : EIATTR_MERCURY_ISA_VERSION
	.align		4
        /*0020*/ 	.byte	0x03, 0x5f
        /*0022*/ 	.short	0x0101


	//----- nvinfo : EIATTR_COOP_GROUP_MASK_REGIDS
	.align		4
        /*0024*/ 	.byte	0x04, 0x29
        /*0026*/ 	.short	(.L_1644 - .L_1643)


	//   ....[0]....
.L_1643:
        /*0028*/ 	.word	0xffffffff


	//   ....[1]....
        /*002c*/ 	.word	0xffffffff


	//   ....[2]....
        /*0030*/ 	.word	0xffffffff


	//   ....[3]....
        /*0034*/ 	.word	0xffffffff


	//   ....[4]....
        /*0038*/ 	.word	0xffffffff


	//   ....[5]....
        /*003c*/ 	.word	0xffffffff


	//   ....[6]....
        /*0040*/ 	.word	0xffffffff


	//   ....[7]....
        /*0044*/ 	.word	0xffffffff


	//   ....[8]....
        /*0048*/ 	.word	0xffffffff


	//   ....[9]....
        /*004c*/ 	.word	0xffffffff


	//   ....[10]....
        /*0050*/ 	.word	0x0500003b


	//   ....[11]....
        /*0054*/ 	.word	0x0500003b


	//   ....[12]....
        /*0058*/ 	.word	0x0500003b


	//   ....[13]....
        /*005c*/ 	.word	0x0500003b


	//   ....[14]....
        /*0060*/ 	.word	0x0500003b


	//   ....[15]....
        /*0064*/ 	.word	0x0500003b


	//   ....[16]....
        /*0068*/ 	.word	0x0500003b


	//   ....[17]....
        /*006c*/ 	.word	0x0500003b


	//   ....[18]....
        /*0070*/ 	.word	0x0500003b


	//   ....[19]....
        /*0074*/ 	.word	0x0500003b


	//----- nvinfo : EIATTR_COOP_GROUP_INSTR_OFFSETS
	.align		4
.L_1644:
        /*0078*/ 	.byte	0x04, 0x28
        /*007a*/ 	.short	(.L_1646 - .L_1645)


	//   ....[0]....
.L_1645:
        /*007c*/ 	.word	0x000063f0


	//   ....[1]....
        /*0080*/ 	.word	0x00006410


	//   ....[2]....
        /*0084*/ 	.word	0x00006430


	//   ....[3]....
        /*0088*/ 	.word	0x00006450


	//   ....[4]....
        /*008c*/ 	.word	0x00006480


	//   ....[5]....
        /*0090*/ 	.word	0x000065b0


	//   ....[6]....
        /*0094*/ 	.word	0x000065d0


	//   ....[7]....
        /*0098*/ 	.word	0x000065f0


	//   ....[8]....
        /*009c*/ 	.word	0x00006610


	//   ....[9]....
        /*00a0*/ 	.word	0x00006630


	//   ....[10]....
        /*00a4*/ 	.word	0x000069e0


	//   ....[11]....
        /*00a8*/ 	.word	0x00006a80


	//   ....[12]....
        /*00ac*/ 	.word	0x00006af0


	//   ....[13]....
        /*00b0*/ 	.word	0x00006b60


	//   ....[14]....
        /*00b4*/ 	.word	0x00006be0


	//   ....[15]....
        /*00b8*/ 	.word	0x00006d60


	//   ....[16]....
        /*00bc*/ 	.word	0x00006dd0


	//   ....[17]....
        /*00c0*/ 	.word	0x00006e40


	//   ....[18]....
        /*00c4*/ 	.word	0x00006eb0


	//   ....[19]....
        /*00c8*/ 	.word	0x00006f20


	//----- nvinfo : EIATTR_EXIT_INSTR_OFFSETS
	.align		4
.L_1646:
        /*00cc*/ 	.byte	0x04, 0x1c
        /*00ce*/ 	.short	(.L_1648 - .L_1647)


	//   ....[0]....
.L_1647:
        /*00d0*/ 	.word	0x00000270


	//   ....[1]....
        /*00d4*/ 	.word	0x00006970


	//----- nvinfo : EIATTR_MAX_THREADS
	.align		4
.L_1648:
        /*00d8*/ 	.byte	0x04, 0x05
        /*00da*/ 	.short	(.L_1650 - .L_1649)
.L_1649:
        /*00dc*/ 	.word	0x00000080
        /*00e0*/ 	.word	0x00000001
        /*00e4*/ 	.word	0x00000001


	//----- nvinfo : EIATTR_CRS_STACK_SIZE
	.align		4
.L_1650:
        /*00e8*/ 	.byte	0x04, 0x1e
        /*00ea*/ 	.short	(.L_1652 - .L_1651)
.L_1651:
        /*00ec*/ 	.word	0x00000000


	//----- nvinfo : EIATTR_CBANK_PARAM_SIZE
	.align		4
.L_1652:
        /*00f0*/ 	.byte	0x03, 0x19
        /*00f2*/ 	.short	0x00e8


	//----- nvinfo : EIATTR_PARAM_CBANK
	.align		4
        /*00f4*/ 	.byte	0x04, 0x0a
        /*00f6*/ 	.short	(.L_1654 - .L_1653)
	.align		4
.L_1653:
        /*00f8*/ 	.word	index@(.nv.constant0._ZN10layer_norm31ln_parallel_residual_fwd_kernelINS_13Kernel_traitsIf6__halffS2_fjLj256ELj1ELj4ELj1ELj16ENS_18Kernel_traits_baseILj256EfS2_fS2_fjLj128EEEEELb1ELb1ELb1EEEvNS_9FwdParamsE)
        /*00fc*/ 	.short	0x0210
        /*00fe*/ 	.short	0x00e8


	//----- nvinfo : EIATTR_SW_WAR
	.align		4
.L_1654:
        /*0100*/ 	.byte	0x04, 0x36
        /*0102*/ 	.short	(.L_1656 - .L_1655)
.L_1655:
        /*0104*/ 	.word	0x00000008
.L_1656:


//--------------------- .nv.info._ZN10layer_norm31ln_parallel_residual_fwd_kernelINS_13Kernel_traitsI6__halfffffjLj256ELj1ELj4ELj1ELj16ENS_18Kernel_traits_baseILj256ES2_ffffjLj128EEEEELb0ELb0ELb0EEEvNS_9FwdParamsE --------------------------
	.section	.nv.info._ZN10layer_norm31ln_parallel_residual_fwd_kernelINS_13Kernel_traitsI6__halfffffjLj256ELj1ELj4ELj1ELj16ENS_18Kernel_traits_baseILj256ES2_ffffjLj128EEEEELb0ELb0ELb0EEEvNS_9FwdParamsE,"",@"SHT_CUDA_INFO"
	.sectionflags	@""
	.align	4


	//----- nvinfo : EIATTR_CUDA_API_VERSION
	.align		4
        /*0000*/ 	.byte	0x04, 0x37
        /*0002*/ 	.short	(.L_1658 - .L_1657)
.L_1657:
        /*0004*/ 	.word	0x00000082


	//----- nvinfo : EIATTR_KPARAM_INFO
	.align		4
.L_1658:
        /*0008*/ 	.byte	0x04, 0x17
        /*000a*/ 	.short	(.L_1660 - .L_1659)
.L_1659:
        /*000c*/ 	.word	0x00000000
        /*0010*/ 	.short	0x0000
        /*0012*/ 	.short	0x0000
        /*0014*/ 	.byte	0x00, 0xf0, 0xa1, 0x03


	//----- nvinfo : EIATTR_SPARSE_MMA_MASK
	.align		4
.L_1660:
        /*0018*/ 	.byte	0x03, 0x50
        /*001a*/ 	.short	0x0000


	//----- nvinfo : EIATTR_MAXREG_COUNT
	.align		4
        /*001c*/ 	.byte	0x03, 0x1b
        /*001e*/ 	.short	0x00ff


	//----- nvinfo : EIATTR_MERCURY_ISA_VERSION
	.align		4
        /*0020*/ 	.byte	0x03, 0x5f
        /*0022*/ 	.short	0x0101


	//----- nvinfo : EIATTR_COOP_GROUP_MASK_REGIDS
	.align		4
        /*0024*/ 	.byte	0x04, 0x29
        /*0026*/ 	.short	(.L_1662 - .L_1661)


	//   ....[0]....
.L_1661:
        /*0028*/ 	.word	0xffffffff


	//   ....[1]....
        /*002c*/ 	.word	0xffffffff


	//   ....[2]....
        /*0030*/ 	.word	0xffffffff


	//   ....[3]....
        /*0034*/ 	.word	0xffffffff


	//   ....[4]....
        /*0038*/ 	.word	0xffffffff


	//   ....[5]....
        /*003c*/ 	.word	0xffffffff


	//   ....[6]....
        /*0040*/ 	.word	0xffffffff


	//   ....[7]....
        /*0044*/ 	.word	0xffffffff


	//   ....[8]....
        /*0048*/ 	.word	0xffffffff


	//   ....[9]....
        /*004c*/ 	.word	0xffffffff


	//   ....[10]....
        /*0050*/ 	.word	0x05000021


	//   ....[11]....
        /*0054*/ 	.word	0x05000021


	//   ....[12]....
        /*0058*/ 	.word	0x05000021


	//   ....[13]....
        /*005c*/ 	.word	0x05000021


	//   ....[14]....
        /*0060*/ 	.word	0x05000021


	//   ....[15]....
        /*0064*/ 	.word	0x05000021


	//   ....[16]....
        /*0068*/ 	.word	0x05000021


	//   ....[17]....
        /*006c*/ 	.word	0x05000021


	//   ....[18]....
        /*0070*/ 	.word	0x05000021


	//   ....[19]....
        /*0074*/ 	.word	0x05000021


	//----- nvinfo : EIATTR_COOP_GROUP_INSTR_OFFSETS
	.align		4
.L_1662:
        /*0078*/ 	.byte	0x04, 0x28
        /*007a*/ 	.short	(.L_1664 - .L_1663)


	//   ....[0]....
.L_1663:
        /*007c*/ 	.word	0x00001330


	//   ....[1]....
        /*0080*/ 	.word	0x00001360


	//   ....[2]....
        /*0084*/ 	.word	0x00001380


	//   ....[3]....
        /*0088*/ 	.word	0x000013a0


	//   ....[4]....
        /*008c*/ 	.word	0x000013c0


	//   ....[5]....
        /*0090*/ 	.word	0x00001500


	//   ....[6]....
        /*0094*/ 	.word	0x00001520


	//   ....[7]....
        /*0098*/ 	.word	0x00001540


	//   ....[8]....
        /*009c*/ 	.word	0x00001560


	//   ....[9]....
        /*00a0*/ 	.word	0x00001580


	//   ....[10]....
        /*00a4*/ 	.word	0x00001a40


	//   ....[11]....
        /*00a8*/ 	.word	0x00001af0


	//   ....[12]....
        /*00ac*/ 	.word	0x00001b60


	//   ....[13]....
        /*00b0*/ 	.word	0x00001bd0


	//   ....[14]....
        /*00b4*/ 	.word	0x00001c40


	//   ....[15]....
        /*00b8*/ 	.word	0x00001df0


	//   ....[16]....
        /*00bc*/ 	.word	0x00001e60


	//   ....[17]....
        /*00c0*/ 	.word	0x00001ed0


	//   ....[18]....
        /*00c4*/ 	.word	0x00001f40


	//   ....[19]....
        /*00c8*/ 	.word	0x00001fb0


	//----- nvinfo : EIATTR_EXIT_INSTR_OFFSETS
	.align		4
.L_1664:
        /*00cc*/ 	.byte	0x04, 0x1c
        /*00ce*/ 	.short	(.L_1666 - .L_1665)


	//   ....[0]....
.L_1665:
        /*00d0*/ 	.word	0x00000460


	//   ....[1]....
        /*00d4*/ 	.word	0x000019d0


	//----- nvinfo : EIATTR_MAX_THREADS
	.align		4
.L_1666:
        /*00d8*/ 	.byte	0x04, 0x05
        /*00da*/ 	.short	(.L_1668 - .L_1667)
.L_1667:
        /*00dc*/ 	.word	0x00000080
        /*00e0*/ 	.word	0x00000001
        /*00e4*/ 	.word	0x00000001


	//----- nvinfo : EIATTR_CRS_STACK_SIZE
	.align		4
.L_1668:
        /*00e8*/ 	.byte	0x04, 0x1e
        /*00ea*/ 	.short	(.L_1670 - .L_1669)
.L_1669:
        /*00ec*/ 	.word	0x00000000


	//----- nvinfo : EIATTR_CBANK_PARAM_SIZE
	.align		4
.L_1670:
        /*00f0*/ 	.byte	0x03, 0x19
        /*00f2*/ 	.short	0x00e8


	//----- nvinfo : EIATTR_PARAM_CBANK
	.align		4
        /*00f4*/ 	.byte	0x04, 0x0a
        /*00f6*/ 	.short	(.L_1672 - .L_1671)
	.align		4
.L_1671:
        /*00f8*/ 	.word	index@(.nv.constant0._ZN10layer_norm31ln_parallel_residual_fwd_kernelINS_13Kernel_traitsI6__halfffffjLj256ELj1ELj4ELj1ELj16ENS_18Kernel_traits_baseILj256ES2_ffffjLj128EEEEELb0ELb0ELb0EEEvNS_9FwdParamsE)
        /*00fc*/ 	.short	0x0210
        /*00fe*/ 	.short	0x00e8


	//----- nvinfo : EIATTR_SW_WAR
	.align		4
.L_1672:
        /*0100*/ 	.byte	0x04, 0x36
        /*0102*/ 	.short	(.L_1674 - .L_1673)
.L_1673:
        /*0104*/ 	.word	0x00000008
.L_1674:


//--------------------- .nv.info._ZN10layer_norm31ln_parallel_residual_fwd_kernelINS_13Kernel_traitsI6__halfffffjLj256ELj1ELj4ELj1ELj16ENS_18Kernel_traits_baseILj256ES2_ffffjLj128EEEEELb0ELb0ELb1EEEvNS_9FwdParamsE --------------------------
	.section	.nv.info._ZN10layer_norm31ln_parallel_residual_fwd_kernelINS_13Kernel_traitsI6__halfffffjLj256ELj1ELj4ELj1ELj16ENS_18Kernel_traits_baseILj256ES2_ffffjLj128EEEEELb0ELb0ELb1EEEvNS_9FwdParamsE,"",@"SHT_CUDA_INFO"
	.sectionflags	@""
	.align	4


	//----- nvinfo : EIATTR_CUDA_API_VERSION
	.align		4
        /*0000*/ 	.byte	0x04, 0x37
        /*0002*/ 	.short	(.L_1676 - .L_1675)
.L_1675:
        /*0004*/ 	.word	0x00000082


	//----- nvinfo : EIATTR_KPARAM_INFO
	.align		4
.L_1676:
        /*0008*/ 	.byte	0x04, 0x17
        /*000a*/ 	.short	(.L_1678 - .L_1677)
.L_1677:
        /*000c*/ 	.word	0x00000000
        /*0010*/ 	.short	0x0000
        /*0012*/ 	.short	0x0000
        /*0014*/ 	.byte	0x00, 0xf0, 0xa1, 0x03


	//----- nvinfo : EIATTR_SPARSE_MMA_MASK
	.align		4
.L_1678:
        /*0018*/ 	.byte	0x03, 0x50
        /*001a*/ 	.short	0x0000


	//----- nvinfo : EIATTR_MAXREG_COUNT
	.align		4
        /*001c*/ 	.byte	0x03, 0x1b
        /*001e*/ 	.short	0x00ff


	//----- nvinfo : EIATTR_MERCURY_ISA_VERSION
	.align		4
        /*0020*/ 	.byte	0x03, 0x5f
        /*0022*/ 	.short	0x0101


	//----- nvinfo : EIATTR_COOP_GROUP_MASK_REGIDS
	.align		4
        /*0024*/ 	.byte	0x04, 0x29
        /*0026*/ 	.short	(.L_1680 - .L_1679)


	//   ....[0]....
.L_1679:
        /*0028*/ 	.word	0xffffffff


	//   ....[1]....
        /*002c*/ 	.word	0xffffffff


	//   ....[2]....
        /*0030*/ 	.word	0xffffffff


	//   ....[3]....
        /*0034*/ 	.word	0xffffffff


	//   ....[4]....
        /*0038*/ 	.word	0xffffffff


	//   ....[5]....
        /*003c*/ 	.word	0xffffffff


	//   ....[6]....
        /*0040*/ 	.word	0xffffffff


	//   ....[7]....
        /*0044*/ 	.word	0xffffffff


	//   ....[8]....
        /*0048*/ 	.word	0xffffffff


	//   ....[9]....
        /*004c*/ 	.word	0xffffffff


	//   ....[10]....
        /*0050*/ 	.word	0x05000022


	//   ....[11]....
        /*0054*/ 	.word	0x05000022


	//   ....[12]....
        /*0058*/ 	.word	0x05000022


	//   ....[13]....
        /*005c*/ 	.word	0x05000022


	//   ....[14]....
        /*0060*/ 	.word	0x05000022


	//   ....[15]....
        /*0064*/ 	.word	0x05000022


	//   ....[16]....
        /*0068*/ 	.word	0x05000022


	//   ....[17]....
        /*006c*/ 	.word	0x05000022


	//   ....[18]....
        /*0070*/ 	.word	0x05000022


	//   ....[19]....
        /*0074*/ 	.word	0x05000022


	//----- nvinfo : EIATTR_COOP_GROUP_INSTR_OFFSETS
	.align		4
.L_1680:
        /*0078*/ 	.byte	0x04, 0x28
        /*007a*/ 	.short	(.L_1682 - .L_1681)


	//   ....[0]....
.L_1681:
        /*007c*/ 	.word	0x00000f90


	//   ....[1]....
        /*0080*/ 	.word	0x00000fb0


	//   ....[2]....
        /*0084*/ 	.word	0x00000fd0


	//   ....[3]....
        /*0088*/ 	.word	0x00000ff0


	//   ....[4]....
        /*008c*/ 	.word	0x00001020


	//   ....[5]....
        /*0090*/ 	.word	0x00001150


	//   ....[6]....
        /*0094*/ 	.word	0x00001170


	//   ....[7]....
        /*0098*/ 	.word	0x00001190


	//   ....[8]....
        /*009c*/ 	.word	0x000011b0


	//   ....[9]....
        /*00a0*/ 	.word	0x000011d0


	//   ....[10]....
        /*00a4*/ 	.word	0x00001600


	//   ....[11]....
        /*00a8*/ 	.word	0x000016a0


	//   ....[12]....
        /*00ac*/ 	.word	0x00001710


	//   ....[13]....
        /*00b0*/ 	.word	0x00001780


	//   ....[14]....
        /*00b4*/ 	.word	0x00001800


	//   ....[15]....
        /*00b8*/ 	.word	0x00001990


	//   ....[16]....
        /*00bc*/ 	.word	0x00001a00


	//   ....[17]....
        /*00c0*/ 	.word	0x00001a70


	//   ....[18]....
        /*00c4*/ 	.word	0x00001ae0


	//   ....[19]....
        /*00c8*/ 	.word	0x00001b50


	//----- nvinfo : EIATTR_EXIT_INSTR_OFFSETS
	.align		4
.L_1682:
        /*00cc*/ 	.byte	0x04, 0x1c
        /*00ce*/ 	.short	(.L_1684 - .L_1683)


	//   ....[0]....
.L_1683:
        /*00d0*/ 	.word	0x00000200


	//   ....[1]....
        /*00d4*/ 	.word	0x00001590


	//----- nvinfo : EIATTR_MAX_THREADS
	.align		4
.L_1684:
        /*00d8*/ 	.byte	0x04, 0x05
        /*00da*/ 	.short	(.L_1686 - .L_1685)
.L_1685:
        /*00dc*/ 	.word	0x00000080
        /*00e0*/ 	.word	0x00000001
        /*00e4*/ 	.word	0x00000001


	//----- nvinfo : EIATTR_CRS_STACK_SIZE
	.align		4
.L_1686:
        /*00e8*/ 	.byte	0x04, 0x1e
        /*00ea*/ 	.short	(.L_1688 - .L_1687)
.L_1687:
        /*00ec*/ 	.word	0x00000000


	//----- nvinfo : EIATTR_CBANK_PARAM_SIZE
	.align		4
.L_1688:
        /*00f0*/ 	.byte	0x03, 0x19
        /*00f2*/ 	.short	0x00e8


	//----- nvinfo : EIATTR_PARAM_CBANK
	.align		4
        /*00f4*/ 	.byte	0x04, 0x0a
        /*00f6*/ 	.short	(.L_1690 - .L_1689)
	.align		4
.L_1689:
        /*00f8*/ 	.word	index@(.nv.constant0._ZN10layer_norm31ln_parallel_residual_fwd_kernelINS_13Kernel_traitsI6__halfffffjLj256ELj1ELj4ELj1ELj16ENS_18Kernel_traits_baseILj256ES2_ffffjLj128EEEEELb0ELb0ELb1EEEvNS_9FwdParamsE)
        /*00fc*/ 	.short	0x0210
        /*00fe*/ 	.short	0x00e8


	//----- nvinfo : EIATTR_SW_WAR
	.align		4
.L_1690:
        /*0100*/ 	.byte	0x04, 0x36
        /*0102*/ 	.short	(.L_1692 - .L_1691)
.L_1691:
        /*0104*/ 	.word	0x00000008
.L_1692:


//--------------------- .nv.info._ZN10layer_norm31ln_parallel_residual_fwd_kernelINS_13Kernel_traitsI6__halfffffjLj256ELj1ELj4ELj1ELj16ENS_18Kernel_traits_baseILj256ES2_ffffjLj128EEEEELb0ELb1ELb0EEEvNS_9FwdParamsE --------------------------
	.section	.nv.info._ZN10layer_norm31ln_parallel_residual_fwd_kernelINS_13Kernel_traitsI6__halfffffjLj256ELj1ELj4ELj1ELj16ENS_18Kernel_traits_baseILj256ES2_ffffjLj128EEEEELb0ELb1ELb0EEEvNS_9FwdParamsE,"",@"SHT_CUDA_INFO"
	.sectionflags	@""
	.align	4


	//----- nvinfo : EIATTR_CUDA_API_VERSION
	.align		4
        /*0000*/ 	.byte	0x04, 0x37
        /*0002*/ 	.short	(.L_1694 - .L_1693)
.L_1693:
        /*0004*/ 	.word	0x00000082


	//----- nvinfo : EIATTR_KPARAM_INFO
	.align		4
.L_1694:
        /*0008*/ 	.byte	0x04, 0x17
        /*000a*/ 	.short	(.L_1696 - .L_1695)
.L_1695:
        /*000c*/ 	.word	0x00000000
        /*0010*/ 	.short	0x0000
        /*0012*/ 	.short	0x0000
        /*0014*/ 	.byte	0x00, 0xf0, 0xa1, 0x03


	//----- nvinfo : EIATTR_SPARSE_MMA_MASK
	.align		4
.L_1696:
        /*0018*/ 	.byte	0x03, 0x50
        /*001a*/ 	.short	0x0000


	//----- nvinfo : EIATTR_MAXREG_COUNT
	.align		4
        /*001c*/ 	.byte	0x03, 0x1b
        /*001e*/ 	.short	0x00ff


	//----- nvinfo : EIATTR_MERCURY_ISA_VERSION
	.align		4
        /*0020*/ 	.byte	0x03, 0x5f
        /*0022*/ 	.short	0x0101


	//----- nvinfo : EIATTR_COOP_GROUP_MASK_REGIDS
	.align		4
        /*0024*/ 	.byte	0x04, 0x29
        /*0026*/ 	.short	(.L_1698 - .L_1697)


	//   ....[0]....
.L_1697:
        /*0028*/ 	.word	0xffffffff


	//   ....[1]....
        /*002c*/ 	.word	0xffffffff


	//   ....[2]....
        /*0030*/ 	.word	0xffffffff


	//   ....[3]....
        /*0034*/ 	.word	0xffffffff


	//   ....[4]....
        /*0038*/ 	.word	0xffffffff


	//   ....[5]....
        /*003c*/ 	.word	0xffffffff


	//   ....[6]....
        /*0040*/ 	.word	0xffffffff


	//   ....[7]....
        /*0044*/ 	.word	0xffffffff


	//   ....[8]....
        /*0048*/ 	.word	0xffffffff


	//   ....[9]....
        /*004c*/ 	.word	0xffffffff


	//   ....[10]....
        /*0050*/ 	.word	0x0500001e


	//   ....[11]....
        /*0054*/ 	.word	0x0500001e


	//   ....[12]....
        /*0058*/ 	.word	0x0500001e


	//   ....[13]....
        /*005c*/ 	.word	0x0500001e


	//   ....[14]....
        /*0060*/ 	.word	0x0500001e


	//   ....[15]....
        /*0064*/ 	.word	0x0500001e


	//   ....[16]....
        /*0068*/ 	.word	0x0500001e


	//   ....[17]....
        /*006c*/ 	.word	0x0500001e


	//   ....[18]....
        /*0070*/ 	.word	0x0500001e


	//   ....[19]....
        /*0074*/ 	.word	0x0500001e


	//----- nvinfo : EIATTR_COOP_GROUP_INSTR_OFFSETS
	.align		4
.L_1698:
        /*0078*/ 	.byte	0x04, 0x28
        /*007a*/ 	.short	(.L_1700 - .L_1699)


	//   ....[0]....
.L_1699:
        /*007c*/ 	.word	0x00000fb0


	//   ....[1]....
        /*0080*/ 	.word	0x00000fd0


	//   ....[2]....
        /*0084*/ 	.word	0x00000ff0


	//   ....[3]....
        /*0088*/ 	.word	0x00001020


	//   ....[4]....
        /*008c*/ 	.word	0x00001040


	//   ....[5]....
        /*0090*/ 	.word	0x00001180


	//   ....[6]....
        /*0094*/ 	.word	0x000011a0


	//   ....[7]....
        /*0098*/ 	.word	0x000011c0


	//   ....[8]....
        /*009c*/ 	.word	0x000011e0


	//   ....[9]....
        /*00a0*/ 	.word	0x00001200


	//   ....[10]....
        /*00a4*/ 	.word	0x000015e0


	//   ....[11]....
        /*00a8*/ 	.word	0x00001680


	//   ....[12]....
        /*00ac*/ 	.word	0x000016f0


	//   ....[13]....
        /*00b0*/ 	.word	0x00001770


	//   ....[14]....
        /*00b4*/ 	.word	0x000017e0


	//   ....[15]....
        /*00b8*/ 	.word	0x00001990


	//   ....[16]....
        /*00bc*/ 	.word	0x00001a00


	//   ....[17]....
        /*00c0*/ 	.word	0x00001a70


	//   ....[18]....
        /*00c4*/ 	.word	0x00001ae0


	//   ....[19]....
        /*00c8*/ 	.word	0x00001b50


	//----- nvinfo : EIATTR_EXIT_INSTR_OFFSETS
	.align		4
.L_1700:
        /*00cc*/ 	.byte	0x04, 0x1c
        /*00ce*/ 	.short	(.L_1702 - .L_1701)


	//   ....[0]....
.L_1701:
        /*00d0*/ 	.word	0x000002c0


	//   ....[1]....
        /*00d4*/ 	.word	0x00001570


	//----- nvinfo : EIATTR_MAX_THREADS
	.align		4
.L_1702:
        /*00d8*/ 	.byte	0x04, 0x05
        /*00da*/ 	.short	(.L_1704 - .L_1703)
.L_1703:
        /*00dc*/ 	.word	0x00000080
        /*00e0*/ 	.word	0x00000001
        /*00e4*/ 	.word	0x00000001


	//----- nvinfo : EIATTR_CRS_STACK_SIZE
	.align		4
.L_1704:
        /*00e8*/ 	.byte	0x04, 0x1e
        /*00ea*/ 	.short	(.L_1706 - .L_1705)
.L_1705:
        /*00ec*/ 	.word	0x00000000


	//----- nvinfo : EIATTR_CBANK_PARAM_SIZE
	.align		4
.L_1706:
        /*00f0*/ 	.byte	0x03, 0x19
        /*00f2*/ 	.short	0x00e8


	//----- nvinfo : EIATTR_PARAM_CBANK
	.align		4
        /*00f4*/ 	.byte	0x04, 0x0a
        /*00f6*/ 	.short	(.L_1708 - .L_1707)
	.align		4
.L_1707:
        /*00f8*/ 	.word	index@(.nv.constant0._ZN10layer_norm31ln_parallel_residual_fwd_kernelINS_13Kernel_traitsI6__halfffffjLj256ELj1ELj4ELj1ELj16ENS_18Kernel_traits_baseILj256ES2_ffffjLj128EEEEELb0ELb1ELb0EEEvNS_9FwdParamsE)
        /*00fc*/ 	.short	0x0210
        /*00fe*/ 	.short	0x00e8


	//----- nvinfo : EIATTR_SW_WAR
	.align		4
.L_1708:
        /*0100*/ 	.byte	0x04, 0x36
        /*0102*/ 	.short	(.L_1710 - .L_1709)
.L_1709:
        /*0104*/ 	.word	0x00000008
.L_1710:


//--------------------- .nv.info._ZN10layer_norm31ln_parallel_residual_fwd_kernelINS_13Kernel_traitsI6__halfffffjLj256ELj1ELj4ELj1ELj16ENS_18Kernel_traits_baseILj256ES2_ffffjLj128EEEEELb0ELb1ELb1EEEvNS_9FwdParamsE --------------------------
	.section	.nv.info._ZN10layer_norm31ln_parallel_residual_fwd_kernelINS_13Kernel_traitsI6__halfffffjLj256ELj1ELj4ELj1ELj16ENS_18Kernel_traits_baseILj256ES2_ffffjLj128EEEEELb0ELb1ELb1EEEvNS_9FwdParamsE,"",@"SHT_CUDA_INFO"
	.sectionflags	@""
	.align	4


	//----- nvinfo : EIATTR_CUDA_API_VERSION
	.align		4
        /*0000*/ 	.byte	0x04, 0x37
        /*0002*/ 	.short	(.L_1712 - .L_1711)
.L_1711:
        /*0004*/ 	.word	0x00000082


	//----- nvinfo : EIATTR_KPARAM_INFO
	.align		4
.L_1712:
        /*0008*/ 	.byte	0x04, 0x17
        /*000a*/ 	.short	(.L_1714 - .L_1713)
.L_1713:
        /*000c*/ 	.word	0x00000000
        /*0010*/ 	.short	0x0000
        /*0012*/ 	.short	0x0000
        /*0014*/ 	.byte	0x00, 0xf0, 0xa1, 0x03


	//----- nvinfo : EIATTR_SPARSE_MMA_MASK
	.align		4
.L_1714:
        /*0018*/ 	.byte	0x03, 0x50
        /*001a*/ 	.short	0x0000


	//----- nvinfo : EIATTR_MAXREG_COUNT
	.align		4
        /*001c*/ 	.byte	0x03, 0x1b
        /*001e*/ 	.short	0x00ff


	//----- nvinfo : EIATTR_MERCURY_ISA_VERSION
	.align		4
        /*0020*/ 	.byte	0x03, 0x5f
        /*0022*/ 	.short	0x0101


	//----- nvinfo : EIATTR_COOP_GROUP_MASK_REGIDS
	.align		4
        /*0024*/ 	.byte	0x04, 0x29
        /*0026*/ 	.short	(.L_1716 - .L_1715)


	//   ....[0]....
.L_1715:
        /*0028*/ 	.word	0xffffffff


	//   ....[1]....
        /*002c*/ 	.word	0xffffffff


	//   ....[2]....
        /*0030*/ 	.word	0xffffffff


	//   ....[3]....
        /*0034*/ 	.word	0xffffffff


	//   ....[4]....
        /*0038*/ 	.word	0xffffffff


	//   ....[5]....
        /*003c*/ 	.word	0xffffffff


	//   ....[6]....
        /*0040*/ 	.word	0xffffffff


	//   ....[7]....
        /*0044*/ 	.word	0xffffffff


	//   ....[8]....
        /*0048*/ 	.word	0xffffffff


	//   ....[9]....
        /*004c*/ 	.word	0xffffffff


	//   ....[10]....
        /*0050*/ 	.word	0x0500002a


	//   ....[11]....
        /*0054*/ 	.word	0x0500002a


	//   ....[12]....
        /*0058*/ 	.word	0x0500002a


	//   ....[13]....
        /*005c*/ 	.word	0x0500002a


	//   ....[14]....
        /*0060*/ 	.word	0x0500002a


	//   ....[15]....
        /*0064*/ 	.word	0x0500002a


	//   ....[16]....
        /*0068*/ 	.word	0x0500002a


	//   ....[17]....
        /*006c*/ 	.word	0x0500002a


	//   ....[18]....
        /*0070*/ 	.word	0x0500002a


	//   ....[19]....
        /*0074*/ 	.word	0x0500002a


	//----- nvinfo : EIATTR_COOP_GROUP_INSTR_OFFSETS
	.align		4
.L_1716:
        /*0078*/ 	.byte	0x04, 0x28
        /*007a*/ 	.short	(.L_1718 - .L_1717)


	//   ....[0]....
.L_1717:
        /*007c*/ 	.word	0x00000c40


	//   ....[1]....
        /*0080*/ 	.word	0x00000c60


	//   ....[2]....
        /*0084*/ 	.word	0x00000c80


	//   ....[3]....
        /*0088*/ 	.word	0x00000ca0


	//   ....[4]....
        /*008c*/ 	.word	0x00000cd0


	//   ....[5]....
        /*0090*/ 	.word	0x00000e00


	//   ....[6]....
        /*0094*/ 	.word	0x00000e20


	//   ....[7]....
        /*0098*/ 	.word	0x00000e40


	//   ....[8]....
        /*009c*/ 	.word	0x00000e60


	//   ....[9]....
        /*00a0*/ 	.word	0x00000e80


	//   ....[10]....
        /*00a4*/ 	.word	0x000011f0


	//   ....[11]....
        /*00a8*/ 	.word	0x00001290


	//   ....[12]....
        /*00ac*/ 	.word	0x00001300


	//   ....[13]....
        /*00b0*/ 	.word	0x00001370


	//   ....[14]....
        /*00b4*/ 	.word	0x000013f0


	//   ....[15]....
        /*00b8*/ 	.word	0x00001580


	//   ....[16]....
        /*00bc*/ 	.word	0x000015f0


	//   ....[17]....
        /*00c0*/ 	.word	0x00001660


	//   ....[18]....
        /*00c4*/ 	.word	0x000016d0


	//   ....[19]....
        /*00c8*/ 	.word	0x00001740


	//----- nvinfo : EIATTR_EXIT_INSTR_OFFSETS
	.align		4
.L_1718:
        /*00cc*/ 	.byte	0x04, 0x1c
        /*00ce*/ 	.short	(.L_1720 - .L_1719)


	//   ....[0]....
.L_1719:
        /*00d0*/ 	.word	0x00000180


	//   ....[1]....
        /*00d4*/ 	.word	0x00001180


	//----- nvinfo : EIATTR_MAX_THREADS
	.align		4
.L_1720:
        /*00d8*/ 	.byte	0x04, 0x05
        /*00da*/ 	.short	(.L_1722 - .L_1721)
.L_1721:
        /*00dc*/ 	.word	0x00000080
        /*00e0*/ 	.word	0x00000001
        /*00e4*/ 	.word	0x00000001


	//----- nvinfo : EIATTR_CRS_STACK_SIZE
	.align		4
.L_1722:
        /*00e8*/ 	.byte	0x04, 0x1e
        /*00ea*/ 	.short	(.L_1724 - .L_1723)
.L_1723:
        /*00ec*/ 	.word	0x00000000


	//----- nvinfo : EIATTR_CBANK_PARAM_SIZE
	.align		4
.L_1724:
        /*00f0*/ 	.byte	0x03, 0x19
        /*00f2*/ 	.short	0x00e8


	//----- nvinfo : EIATTR_PARAM_CBANK
	.align		4
        /*00f4*/ 	.byte	0x04, 0x0a
        /*00f6*/ 	.short	(.L_1726 - .L_1725)
	.align		4
.L_1725:
        /*00f8*/ 	.word	index@(.nv.constant0._ZN10layer_norm31ln_parallel_residual_fwd_kernelINS_13Kernel_traitsI6__halfffffjLj256ELj1ELj4ELj1ELj16ENS_18Kernel_traits_baseILj256ES2_ffffjLj128EEEEELb0ELb1ELb1EEEvNS_9FwdParamsE)
        /*00fc*/ 	.short	0x0210
        /*00fe*/ 	.short	0x00e8


	//----- nvinfo : EIATTR_SW_WAR
	.align		4
.L_1726:
        /*0100*/ 	.byte	0x04, 0x36
        /*0102*/ 	.short	(.L_1728 - .L_1727)
.L_1727:
        /*0104*/ 	.word	0x00000008
.L_1728:


//--------------------- .nv.info._ZN10layer_norm31ln_parallel_residual_fwd_kernelINS_13Kernel_traitsI6__halfffffjLj256ELj1ELj4ELj1ELj16ENS_18Kernel_traits_baseILj256ES2_ffffjLj128EEEEELb1ELb0ELb0EEEvNS_9FwdParamsE --------------------------
	.section	.nv.info._ZN10layer_norm31ln_parallel_residual_fwd_kernelINS_13Kernel_traitsI6__halfffffjLj256ELj1ELj4ELj1ELj16ENS_18Kernel_traits_baseILj256ES2_ffffjLj128EEEEELb1ELb0ELb0EEEvNS_9FwdParamsE,"",@"SHT_CUDA_INFO"
	.sectionflags	@""
	.align	4


	//----- nvinfo : EIATTR_CUDA_API_VERSION
	.align		4
        /*0000*/ 	.byte	0x04, 0x37
        /*0002*/ 	.short	(.L_1730 - .L_1729)
.L_1729:
        /*0004*/ 	.word	0x00000082


	//----- nvinfo : EIATTR_KPARAM_INFO
	.align		4
.L_1730:
        /*0008*/ 	.byte	0x04, 0x17
        /*000a*/ 	.short	(.L_1732 - .L_1731)
.L_1731:
        /*000c*/ 	.word	0x00000000
        /*0010*/ 	.short	0x0000
        /*0012*/ 	.short	0x0000
        /*0014*/ 	.byte	0x00, 0xf0, 0xa1, 0x03


	//----- nvinfo : EIATTR_SPARSE_MMA_MASK
	.align		4
.L_1732:
        /*0018*/ 	.byte	0x03, 0x50
        /*001a*/ 	.short	0x0000


	//----- nvinfo : EIATTR_MAXREG_COUNT
	.align		4
        /*001c*/ 	.byte	0x03, 0x1b
        /*001e*/ 	.short	0x00ff


	//----- nvinfo : EIATTR_MERCURY_ISA_VERSION
	.align		4
        /*0020*/ 	.byte	0x03, 0x5f
        /*0022*/ 	.short	0x0101


	//----- nvinfo : EIATTR_COOP_GROUP_MASK_REGIDS
	.align		4
        /*0024*/ 	.byte	0x04, 0x29
        /*0026*/ 	.short	(.L_1734 - .L_1733)


	//   ....[0]....
.L_1733:
        /*0028*/ 	.word	0xffffffff


	//   ....[1]....
        /*002c*/ 	.word	0xffffffff


	//   ....[2]....
        /*0030*/ 	.word	0xffffffff


	//   ....[3]....
        /*0034*/ 	.word	0xffffffff


	//   ....[4]....
        /*0038*/ 	.word	0xffffffff


	//   ....[5]....
        /*003c*/ 	.word	0xffffffff


	//   ....[6]....
        /*0040*/ 	.word	0xffffffff


	//   ....[7]....
        /*0044*/ 	.word	0xffffffff


	//   ....[8]....
        /*0048*/ 	.word	0xffffffff


	//   ....[9]....
        /*004c*/ 	.word	0xffffffff


	//   ....[10]....
        /*0050*/ 	.word	0x0500004c


	//   ....[11]....
        /*0054*/ 	.word	0x0500004c


	//   ....[12]....
        /*0058*/ 	.word	0x0500004c


	//   ....[13]....
        /*005c*/ 	.word	0x0500004c


	//   ....[14]....
        /*0060*/ 	.word	0x0500004c


	//   ....[15]....
        /*0064*/ 	.word	0x0500004c


	//   ....[16]....
        /*0068*/ 	.word	0x0500004c


	//   ....[17]....
        /*006c*/ 	.word	0x0500004c


	//   ....[18]....
        /*0070*/ 	.word	0x0500004c


	//   ....[19]....
        /*0074*/ 	.word	0x0500004c


	//----- nvinfo : EIATTR_COOP_GROUP_INSTR_OFFSETS
	.align		4
.L_1734:
        /*0078*/ 	.byte	0x04, 0x28
        /*007a*/ 	.short	(.L_1736 - .L_1735)


	//   ....[0]....
.L_1735:
        /*007c*/ 	.word	0x00006bb0


	//   ....[1]....
        /*0080*/ 	.word	0x00006be0


	//   ....[2]....
        /*0084*/ 	.word	0x00006c00


	//   ....[3]....
        /*0088*/ 	.word	0x00006c20


	//   ....[4]....
        /*008c*/ 	.word	0x00006c40


	//   ....[5]....
        /*0090*/ 	.word	0x00006d80


	//   ....[6]....
        /*0094*/ 	.word	0x00006da0


	//   ....[7]....
        /*0098*/ 	.word	0x00006dc0


	//   ....[8]....
        /*009c*/ 	.word	0x00006de0


	//   ....[9]....
        /*00a0*/ 	.word	0x00006e00


	//   ....[10]....
        /*00a4*/ 	.word	0x00007300


	//   ....[11]....
        /*00a8*/ 	.word	0x000073b0


	//   ....[12]....
        /*00ac*/ 	.word	0x00007420


	//   ....[13]....
        /*00b0*/ 	.word	0x00007490


	//   ....[14]....
        /*00b4*/ 	.word	0x00007500


	//   ....[15]....
        /*00b8*/ 	.word	0x00007690


	//   ....[16]....
        /*00bc*/ 	.word	0x00007700


	//   ....[17]....
        /*00c0*/ 	.word	0x00007770


	//   ....[18]....
        /*00c4*/ 	.word	0x000077e0


	//   ....[19]....
        /*00c8*/ 	.word	0x00007850


	//----- nvinfo : EIATTR_EXIT_INSTR_OFFSETS
	.align		4
.L_1736:
        /*00cc*/ 	.byte	0x04, 0x1c
        /*00ce*/ 	.short	(.L_1738 - .L_1737)


	//   ....[0]....
.L_1737:
        /*00d0*/ 	.word	0x000006c0


	//   ....[1]....
        /*00d4*/ 	.word	0x00007290


	//----- nvinfo : EIATTR_MAX_THREADS
	.align		4
.L_1738:
        /*00d8*/ 	.byte	0x04, 0x05
        /*00da*/ 	.short	(.L_1740 - .L_1739)
.L_1739:
        /*00dc*/ 	.word	0x00000080
        /*00e0*/ 	.word	0x00000001
        /*00e4*/ 	.word	0x00000001


	//----- nvinfo : EIATTR_CRS_STACK_SIZE
	.align		4
.L_1740:
        /*00e8*/ 	.byte	0x04, 0x1e
        /*00ea*/ 	.short	(.L_1742 - .L_1741)
.L_1741:
        /*00ec*/ 	.word	0x00000000


	//----- nvinfo : EIATTR_CBANK_PARAM_SIZE
	.align		4
.L_1742:
        /*00f0*/ 	.byte	0x03, 0x19
        /*00f2*/ 	.short	0x00e8


	//----- nvinfo : EIATTR_PARAM_CBANK
	.align		4
        /*00f4*/ 	.byte	0x04, 0x0a
        /*00f6*/ 	.short	(.L_1744 - .L_1743)
	.align		4
.L_1743:
        /*00f8*/ 	.word	index@(.nv.constant0._ZN10layer_norm31ln_parallel_residual_fwd_kernelINS_13Kernel_traitsI6__halfffffjLj256ELj1ELj4ELj1ELj16ENS_18Kernel_traits_baseILj256ES2_ffffjLj128EEEEELb1ELb0ELb0EEEvNS_9FwdParamsE)
        /*00fc*/ 	.short	0x0210
        /*00fe*/ 	.short	0x00e8


	//----- nvinfo : EIATTR_SW_WAR
	.align		4
.L_1744:
        /*0100*/ 	.byte	0x04, 0x36
        /*0102*/ 	.short	(.L_1746 - .L_1745)
.L_1745:
        /*0104*/ 	.word	0x00000008
.L_1746:


//--------------------- .nv.info._ZN10layer_norm31ln_parallel_residual_fwd_kernelINS_13Kernel_traitsI6__halfffffjLj256ELj1ELj4ELj1ELj16ENS_18Kernel_traits_baseILj256ES2_ffffjLj128EEEEELb1ELb0ELb1EEEvNS_9FwdParamsE --------------------------
	.section	.nv.info._ZN10layer_norm31ln_parallel_residual_fwd_kernelINS_13Kernel_traitsI6__halfffffjLj256ELj1ELj4ELj1ELj16ENS_18Kernel_traits_baseILj256ES2_ffffjLj128EEEEELb1ELb0ELb1EEEvNS_9FwdParamsE,"",@"SHT_CUDA_INFO"
	.sectionflags	@""
	.align	4


	//----- nvinfo : EIATTR_CUDA_API_VERSION
	.align		4
        /*0000*/ 	.byte	0x04, 0x37
        /*0002*/ 	.short	(.L_1748 - .L_1747)
.L_1747:
        /*0004*/ 	.word	0x00000082


	//----- nvinfo : EIATTR_KPARAM_INFO
	.align		4
.L_1748:
        /*0008*/ 	.byte	0x04, 0x17
        /*000a*/ 	.short	(.L_1750 - .L_1749)
.L_1749:
        /*000c*/ 	.word	0x00000000
        /*0010*/ 	.short	0x0000
        /*0012*/ 	.short	0x0000
        /*0014*/ 	.byte	0x00, 0xf0, 0xa1, 0x03


	//----- nvinfo : EIATTR_SPARSE_MMA_MASK
	.align		4
.L_1750:
        /*0018*/ 	.byte	0x03, 0x50
        /*001a*/ 	.short	0x0000


	//----- nvinfo : EIATTR_MAXREG_COUNT
	.align		4
        /*001c*/ 	.byte	0x03, 0x1b
        /*001e*/ 	.short	0x00ff


	//----- nvinfo : EIATTR_MERCURY_ISA_VERSION
	.align		4
        /*0020*/ 	.byte	0x03, 0x5f
        /*0022*/ 	.short	0x0101


	//----- nvinfo : EIATTR_COOP_GROUP_MASK_REGIDS
	.align		4
        /*0024*/ 	.byte	0x04, 0x29
        /*0026*/ 	.short	(.L_1752 - .L_1751)


	//   ....[0]....
.L_1751:
        /*0028*/ 	.word	0xffffffff


	//   ....[1]....
        /*002c*/ 	.word	0xffffffff


	//   ....[2]....
        /*0030*/ 	.word	0xffffffff


	//   ....[3]....
        /*0034*/ 	.word	0xffffffff


	//   ....[4]....
        /*0038*/ 	.word	0xffffffff


	//   ....[5]....
        /*003c*/ 	.word	0xffffffff


	//   ....[6]....
        /*0040*/ 	.word	0xffffffff


	//   ....[7]....
        /*0044*/ 	.word	0xffffffff


	//   ....[8]....
        /*0048*/ 	.word	0xffffffff


	//   ....[9]....
        /*004c*/ 	.word	0xffffffff


	//   ....[10]....
        /*0050*/ 	.word	0x05000022


	//   ....[11]....
        /*0054*/ 	.word	0x05000022


	//   ....[12]....
        /*0058*/ 	.word	0x05000022


	//   ....[13]....
        /*005c*/ 	.word	0x05000022


	//   ....[14]....
        /*0060*/ 	.word	0x05000022


	//   ....[15]....
        /*0064*/ 	.word	0x05000022


	//   ....[16]....
        /*0068*/ 	.word	0x05000022


	//   ....[17]....
        /*006c*/ 	.word	0x05000022


	//   ....[18]....
        /*0070*/ 	.word	0x05000022


	//   ....[19]....
        /*0074*/ 	.word	0x05000022


	//----- nvinfo : EIATTR_COOP_GROUP_INSTR_OFFSETS
	.align		4
.L_1752:
        /*0078*/ 	.byte	0x04, 0x28
        /*007a*/ 	.short	(.L_1754 - .L_1753)


	//   ....[0]....
.L_1753:
        /*007c*/ 	.word	0x000066f0


	//   ....[1]....
        /*0080*/ 	.word	0x00006720


	//   ....[2]....
        /*0084*/ 	.word	0x00006740


	//   ....[3]....
        /*0088*/ 	.word	0x00006760


	//   ....[4]....
        /*008c*/ 	.word	0x00006780


	//   ....[5]....
        /*0090*/ 	.word	0x000068b0


	//   ....[6]....
        /*0094*/ 	.word	0x000068d0


	//   ....[7]....
        /*0098*/ 	.word	0x000068f0


	//   ....[8]....
        /*009c*/ 	.word	0x00006910


	//   ....[9]....
        /*00a0*/ 	.word	0x00006930


	//   ....[10]....
        /*00a4*/ 	.word	0x00006df0


	//   ....[11]....
        /*00a8*/ 	.word	0x00006e80


	//   ....[12]....
        /*00ac*/ 	.word	0x00006ee0


	//   ....[13]....
        /*00b0*/ 	.word	0x00006f40


	//   ....[14]....
        /*00b4*/ 	.word	0x00006fa0


	//   ....[15]....
        /*00b8*/ 	.word	0x00007110


	//   ....[16]....
        /*00bc*/ 	.word	0x00007170


	//   ....[17]....
        /*00c0*/ 	.word	0x000071d0


	//   ....[18]....
        /*00c4*/ 	.word	0x00007230


	//   ....[19]....
        /*00c8*/ 	.word	0x00007290


	//----- nvinfo : EIATTR_EXIT_INSTR_OFFSETS
	.align		4
.L_1754:
        /*00cc*/ 	.byte	0x04, 0x1c
        /*00ce*/ 	.short	(.L_1756 - .L_1755)


	//   ....[0]....
.L_1755:
        /*00d0*/ 	.word	0x000002f0


	//   ....[1]....
        /*00d4*/ 	.word	0x00006d80


	//----- nvinfo : EIATTR_MAX_THREADS
	.align		4
.L_1756:
        /*00d8*/ 	.byte	0x04, 0x05
        /*00da*/ 	.short	(.L_1758 - .L_1757)
.L_1757:
        /*00dc*/ 	.word	0x00000080
        /*00e0*/ 	.word	0x00000001
        /*00e4*/ 	.word	0x00000001


	//----- nvinfo : EIATTR_CRS_STACK_SIZE
	.align		4
.L_1758:
        /*00e8*/ 	.byte	0x04, 0x1e
        /*00ea*/ 	.short	(.L_1760 - .L_1759)
.L_1759:
        /*00ec*/ 	.word	0x00000000


	//----- nvinfo : EIATTR_CBANK_PARAM_SIZE
	.align		4
.L_1760:
        /*00f0*/ 	.byte	0x03, 0x19
        /*00f2*/ 	.short	0x00e8


	//----- nvinfo : EIATTR_PARAM_CBANK
	.align		4
        /*00f4*/ 	.byte	0x04, 0x0a
        /*00f6*/ 	.short	(.L_1762 - .L_1761)
	.align		4
.L_1761:
        /*00f8*/ 	.word	index@(.nv.constant0._ZN10layer_norm31ln_parallel_residual_fwd_kernelINS_13Kernel_traitsI6__halfffffjLj256ELj1ELj4ELj1ELj16ENS_18Kernel_traits_baseILj256ES2_ffffjLj128EEEEELb1ELb0ELb1EEEvNS_9FwdParamsE)
        /*00fc*/ 	.short	0x0210
        /*00fe*/ 	.short	0x00e8


	//----- nvinfo : EIATTR_SW_WAR
	.align		4
.L_1762:
        /*0100*/ 	.byte	0x04, 0x36
        /*0102*/ 	.short	(.L_1764 - .L_1763)
.L_1763:
        /*0104*/ 	.word	0x00000008
.L_1764:


//--------------------- .nv.info._ZN10layer_norm31ln_parallel_residual_fwd_kernelINS_13Kernel_traitsI6__halfffffjLj256ELj1ELj4ELj1ELj16ENS_18Kernel_traits_baseILj256ES2_ffffjLj128EEEEELb1ELb1ELb0EEEvNS_9FwdParamsE --------------------------
	.section	.nv.info._ZN10layer_norm31ln_parallel_residual_fwd_kernelINS_13Kernel_traitsI6__halfffffjLj256ELj1ELj4ELj1ELj16ENS_18Kernel_traits_baseILj256ES2_ffffjLj128EEEEELb1ELb1ELb0EEEvNS_9FwdParamsE,"",@"SHT_CUDA_INFO"
	.sectionflags	@""
	.align	4


	//----- nvinfo : EIATTR_CUDA_API_VERSION
	.align		4
        /*0000*/ 	.byte	0x04, 0x37
        /*0002*/ 	.short	(.L_1766 - .L_1765)
.L_1765:
        /*0004*/ 	.word	0x00000082


	//----- nvinfo : EIATTR_KPARAM_INFO
	.align		4
.L_1766:
        /*0008*/ 	.byte	0x04, 0x17
        /*000a*/ 	.short	(.L_1768 - .L_1767)
.L_1767:
        /*000c*/ 	.word	0x00000000
        /*0010*/ 	.short	0x0000
        /*0012*/ 	.short	0x0000
        /*0014*/ 	.byte	0x00, 0xf0, 0xa1, 0x03


	//----- nvinfo : EIATTR_SPARSE_MMA_MASK
	.align		4
.L_1768:
        /*0018*/ 	.byte	0x03, 0x50
        /*001a*/ 	.short	0x0000


	//----- nvinfo : EIATTR_MAXREG_COUNT
	.align		4
        /*001c*/ 	.byte	0x03, 0x1b
        /*001e*/ 	.short	0x00ff


	//----- nvinfo : EIATTR_MERCURY_ISA_VERSION
	.align		4
        /*0020*/ 	.byte	0x03, 0x5f
        /*0022*/ 	.short	0x0101


	//----- nvinfo : EIATTR_COOP_GROUP_MASK_REGIDS
	.align		4
        /*0024*/ 	.byte	0x04, 0x29
        /*0026*/ 	.short	(.L_1770 - .L_1769)


	//   ....[0]....
.L_1769:
        /*0028*/ 	.word	0xffffffff


	//   ....[1]....
        /*002c*/ 	.word	0xffffffff


	//   ....[2]....
        /*0030*/ 	.word	0xffffffff


	//   ....[3]....
        /*0034*/ 	.word	0xffffffff


	//   ....[4]....
        /*0038*/ 	.word	0xffffffff


	//   ....[5]....
        /*003c*/ 	.word	0xffffffff


	//   ....[6]....
        /*0040*/ 	.word	0xffffffff


	//   ....[7]....
        /*0044*/ 	.word	0xffffffff


	//   ....[8]....
        /*0048*/ 	.word	0xffffffff


	//   ....[9]....
        /*004c*/ 	.word	0xffffffff


	//   ....[10]....
        /*0050*/ 	.word	0x0500001d


	//   ....[11]....
        /*0054*/ 	.word	0x0500001d


	//   ....[12]....
        /*0058*/ 	.word	0x0500001d


	//   ....[13]....
        /*005c*/ 	.word	0x0500001d


	//   ....[14]....
        /*0060*/ 	.word	0x0500001d


	//   ....[15]....
        /*0064*/ 	.word	0x0500001d


	//   ....[16]....
        /*0068*/ 	.word	0x0500001d


	//   ....[17]....
        /*006c*/ 	.word	0x0500001d


	//   ....[18]....
        /*0070*/ 	.word	0x0500001d


	//   ....[19]....
        /*0074*/ 	.word	0x0500001d


	//----- nvinfo : EIATTR_COOP_GROUP_INSTR_OFFSETS
	.align		4
.L_1770:
        /*0078*/ 	.byte	0x04, 0x28
        /*007a*/ 	.short	(.L_1772 - .L_1771)


	//   ....[0]....
.L_1771:
        /*007c*/ 	.word	0x00006790


	//   ....[1]....
        /*0080*/ 	.word	0x000067c0


	//   ....[2]....
        /*0084*/ 	.word	0x000067e0


	//   ....[3]....
        /*0088*/ 	.word	0x00006800


	//   ....[4]....
        /*008c*/ 	.word	0x00006820


	//   ....[5]....
        /*0090*/ 	.word	0x00006960


	//   ....[6]....
        /*0094*/ 	.word	0x00006980


	//   ....[7]....
        /*0098*/ 	.word	0x000069a0


	//   ....[8]....
        /*009c*/ 	.word	0x000069c0


	//   ....[9]....
        /*00a0*/ 	.word	0x000069e0


	//   ....[10]....
        /*00a4*/ 	.word	0x00006e00


	//   ....[11]....
        /*00a8*/ 	.word	0x00006ea0


	//   ....[12]....
        /*00ac*/ 	.word	0x00006ef0


	//   ....[13]....
        /*00b0*/ 	.word	0x00006f50


	//   ....[14]....
        /*00b4*/ 	.word	0x00006fb0


	//   ....[15]....
        /*00b8*/ 	.word	0x00007150


	//   ....[16]....
        /*00bc*/ 	.word	0x000071b0


	//   ....[17]....
        /*00c0*/ 	.word	0x00007200


	//   ....[18]....
        /*00c4*/ 	.word	0x00007260


	//   ....[19]....
        /*00c8*/ 	.word	0x000072c0


	//----- nvinfo : EIATTR_EXIT_INSTR_OFFSETS
	.align		4
.L_1772:
        /*00cc*/ 	.byte	0x04, 0x1c
        /*00ce*/ 	.short	(.L_1774 - .L_1773)


	//   ....[0]....
.L_1773:
        /*00d0*/ 	.word	0x00000530


	//   ....[1]....
        /*00d4*/ 	.word	0x00006d90


	//----- nvinfo : EIATTR_MAX_THREADS
	.align		4
.L_1774:
        /*00d8*/ 	.byte	0x04, 0x05
        /*00da*/ 	.short	(.L_1776 - .L_1775)
.L_1775:
        /*00dc*/ 	.word	0x00000080
        /*00e0*/ 	.word	0x00000001
        /*00e4*/ 	.word	0x00000001


	//----- nvinfo : EIATTR_CRS_STACK_SIZE
	.align		4
.L_1776:
        /*00e8*/ 	.byte	0x04, 0x1e
        /*00ea*/ 	.short	(.L_1778 - .L_1777)
.L_1777:
        /*00ec*/ 	.word	0x00000000


	//----- nvinfo : EIATTR_CBANK_PARAM_SIZE
	.align		4
.L_1778:
        /*00f0*/ 	.byte	0x03, 0x19
        /*00f2*/ 	.short	0x00e8


	//----- nvinfo : EIATTR_PARAM_CBANK
	.align		4
        /*00f4*/ 	.byte	0x04, 0x0a
        /*00f6*/ 	.short	(.L_1780 - .L_1779)
	.align		4
.L_1779:
        /*00f8*/ 	.word	index@(.nv.constant0._ZN10layer_norm31ln_parallel_residual_fwd_kernelINS_13Kernel_traitsI6__halfffffjLj256ELj1ELj4ELj1ELj16ENS_18Kernel_traits_baseILj256ES2_ffffjLj128EEEEELb1ELb1ELb0EEEvNS_9FwdParamsE)
        /*00fc*/ 	.short	0x0210
        /*00fe*/ 	.short	0x00e8


	//----- nvinfo : EIATTR_SW_WAR
	.align		4
.L_1780:
        /*0100*/ 	.byte	0x04, 0x36
        /*0102*/ 	.short	(.L_1782 - .L_1781)
.L_1781:
        /*0104*/ 	.word	0x00000008
.L_1782:


//--------------------- .nv.info._ZN10layer_norm31ln_parallel_residual_fwd_kernelINS_13Kernel_traitsI6__halfffffjLj256ELj1ELj4ELj1ELj16ENS_18Kernel_traits_baseILj256ES2_ffffjLj128EEEEELb1ELb1ELb1EEEvNS_9FwdParamsE --------------------------
	.section	.nv.info._ZN10layer_norm31ln_parallel_residual_fwd_kernelINS_13Kernel_traitsI6__halfffffjLj256ELj1ELj4ELj1ELj16ENS_18Kernel_traits_baseILj256ES2_ffffjLj128EEEEELb1ELb1ELb1EEEvNS_9FwdParamsE,"",@"SHT_CUDA_INFO"
	.sectionflags	@""
	.align	4


	//----- nvinfo : EIATTR_CUDA_API_VERSION
	.align		4
        /*0000*/ 	.byte	0x04, 0x37
        /*0002*/ 	.short	(.L_1784 - .L_1783)
.L_1783:
        /*0004*/ 	.word	0x00000082


	//----- nvinfo : EIATTR_KPARAM_INFO
	.align		4
.L_1784:
        /*0008*/ 	.byte	0x04, 0x17
        /*000a*/ 	.short	(.L_1786 - .L_1785)
.L_1785:
        /*000c*/ 	.word	0x00000000
        /*0010*/ 	.short	0x0000
        /*0012*/ 	.short	0x0000
        /*0014*/ 	.byte	0x00, 0xf0, 0xa1, 0x03


	//----- nvinfo : EIATTR_SPARSE_MMA_MASK
	.align		4
.L_1786:
        /*0018*/ 	.byte	0x03, 0x50
        /*001a*/ 	.short	0x0000


	//----- nvinfo : EIATTR_MAXREG_COUNT
	.align		4
        /*001c*/ 	.byte	0x03, 0x1b
        /*001e*/ 	.short	0x00ff


	//----- nvinfo : EIATTR_MERCURY_ISA_VERSION
	.align		4
        /*0020*/ 	.byte	0x03, 0x5f
        /*0022*/ 	.short	0x0101


	//----- nvinfo : EIATTR_COOP_GROUP_MASK_REGIDS
	.align		4
        /*0024*/ 	.byte	0x04, 0x29
        /*0026*/ 	.short	(.L_1788 - .L_1787)


	//   ....[0]....
.L_1787:
        /*0028*/ 	.word	0xffffffff


	//   ....[1]....
        /*002c*/ 	.word	0xffffffff


	//   ....[2]....
        /*0030*/ 	.word	0xffffffff


	//   ....[3]....
        /*0034*/ 	.word	0xffffffff


	//   ....[4]....
        /*0038*/ 	.word	0xffffffff


	//   ....[5]....
        /*003c*/ 	.word	0xffffffff


	//   ....[6]....
        /*0040*/ 	.word	0xffffffff


	//   ....[7]....
        /*0044*/ 	.word	0xffffffff


	//   ....[8]....
        /*0048*/ 	.word	0xffffffff


	//   ....[9]....
        /*004c*/ 	.word	0xffffffff


	//   ....[10]....
        /*0050*/ 	.word	0x05000032


	//   ....[11]....
        /*0054*/ 	.word	0x05000032


	//   ....[12]....
        /*0058*/ 	.word	0x05000032


	//   ....[13]....
        /*005c*/ 	.word	0x05000032


	//   ....[14]....
        /*0060*/ 	.word	0x05000032


	//   ....[15]....
        /*0064*/ 	.word	0x05000032


	//   ....[16]....
        /*0068*/ 	.word	0x05000032


	//   ....[17]....
        /*006c*/ 	.word	0x05000032


	//   ....[18]....
        /*0070*/ 	.word	0x05000032


	//   ....[19]....
        /*0074*/ 	.word	0x05000032


	//----- nvinfo : EIATTR_COOP_GROUP_INSTR_OFFSETS
	.align		4
.L_1788:
        /*0078*/ 	.byte	0x04, 0x28
        /*007a*/ 	.short	(.L_1790 - .L_1789)


	//   ....[0]....
.L_1789:
        /*007c*/ 	.word	0x00006550


	//   ....[1]....
        /*0080*/ 	.word	0x00006580


	//   ....[2]....
        /*0084*/ 	.word	0x000065a0


	//   ....[3]....
        /*0088*/ 	.word	0x000065c0


	//   ....[4]....
        /*008c*/ 	.word	0x000065e0


	//   ....[5]....
        /*0090*/ 	.word	0x00006710


	//   ....[6]....
        /*0094*/ 	.word	0x00006730


	//   ....[7]....
        /*0098*/ 	.word	0x00006750


	//   ....[8]....
        /*009c*/ 	.word	0x00006770


	//   ....[9]....
        /*00a0*/ 	.word	0x00006790


	//   ....[10]....
        /*00a4*/ 	.word	0x00006b20


	//   ....[11]....
        /*00a8*/ 	.word	0x00006bc0


	//   ....[12]....
        /*00ac*/ 	.word	0x00006c20


	//   ....[13]....
        /*00b0*/ 	.word	0x00006c80


	//   ....[14]....
        /*00b4*/ 	.word	0x00006ce0


	//   ....[15]....
        /*00b8*/ 	.word	0x00006e50


	//   ....[16]....
        /*00bc*/ 	.word	0x00006eb0


	//   ....[17]....
        /*00c0*/ 	.word	0x00006f10


	//   ....[18]....
        /*00c4*/ 	.word	0x00006f70


	//   ....[19]....
        /*00c8*/ 	.word	0x00006fd0


	//----- nvinfo : EIATTR_EXIT_INSTR_OFFSETS
	.align		4
.L_1790:
        /*00cc*/ 	.byte	0x04, 0x1c
        /*00ce*/ 	.short	(.L_1792 - .L_1791)


	//   ....[0]....
.L_1791:
        /*00d0*/ 	.word	0x00000230


	//   ....[1]....
        /*00d4*/ 	.word	0x00006ac0


	//----- nvinfo : EIATTR_MAX_THREADS
	.align		4
.L_1792:
        /*00d8*/ 	.byte	0x04, 0x05
        /*00da*/ 	.short	(.L_1794 - .L_1793)
.L_1793:
        /*00dc*/ 	.word	0x00000080
        /*00e0*/ 	.word	0x00000001
        /*00e4*/ 	.word	0x00000001


	//----- nvinfo : EIATTR_CRS_STACK_SIZE
	.align		4
.L_1794:
        /*00e8*/ 	.byte	0x04, 0x1e
        /*00ea*/ 	.short	(.L_1796 - .L_1795)
.L_1795:
        /*00ec*/ 	.word	0x00000000


	//----- nvinfo : EIATTR_CBANK_PARAM_SIZE
	.align		4
.L_1796:
        /*00f0*/ 	.byte	0x03, 0x19
        /*00f2*/ 	.short	0x00e8


	//----- nvinfo : EIATTR_PARAM_CBANK
	.align		4
        /*00f4*/ 	.byte	0x04, 0x0a
        /*00f6*/ 	.short	(.L_1798 - .L_1797)
	.align		4
.L_1797:
        /*00f8*/ 	.word	index@(.nv.constant0._ZN10layer_norm31ln_parallel_residual_fwd_kernelINS_13Kernel_traitsI6__halfffffjLj256ELj1ELj4ELj1ELj16ENS_18Kernel_traits_baseILj256ES2_ffffjLj128EEEEELb1ELb1ELb1EEEvNS_9FwdParamsE)
        /*00fc*/ 	.short	0x0210
        /*00fe*/ 	.short	0x00e8


	//----- nvinfo : EIATTR_SW_WAR
	.align		4
.L_1798:
        /*0100*/ 	.byte	0x04, 0x36
        /*0102*/ 	.short	(.L_1800 - .L_1799)
.L_1799:
        /*0104*/ 	.word	0x00000008
.L_1800:


//--------------------- .nv.info._ZN10layer_norm31ln_parallel_residual_fwd_kernelINS_13Kernel_traitsIfffffjLj256ELj1ELj4ELj1ELj16ENS_18Kernel_traits_baseILj256EfffffjLj128EEEEELb0ELb0ELb0EEEvNS_9FwdParamsE --------------------------
	.section	.nv.info._ZN10layer_norm31ln_parallel_residual_fwd_kernelINS_13Kernel_traitsIfffffjLj256ELj1ELj4ELj1ELj16ENS_18Kernel_traits_baseILj256EfffffjLj128EEEEELb0ELb0ELb0EEEvNS_9FwdParamsE,"",@"SHT_CUDA_INFO"
	.sectionflags	@""
	.align	4


	//----- nvinfo : EIATTR_CUDA_API_VERSION
	.align		4
        /*0000*/ 	.byte	0x04, 0x37
        /*0002*/ 	.short	(.L_1802 - .L_1801)
.L_1801:
        /*0004*/ 	.word	0x00000082


	//----- nvinfo : EIATTR_KPARAM_INFO
	.align		4
.L_1802:
        /*0008*/ 	.byte	0x04, 0x17
        /*000a*/ 	.short	(.L_1804 - .L_1803)
.L_1803:
        /*000c*/ 	.word	0x00000000
        /*0010*/ 	.short	0x0000
        /*0012*/ 	.short	0x0000
        /*0014*/ 	.byte	0x00, 0xf0, 0xa1, 0x03


	//----- nvinfo : EIATTR_SPARSE_MMA_MASK
	.align		4
.L_1804:
        /*0018*/ 	.byte	0x03, 0x50
        /*001a*/ 	.short	0x0000


	//----- nvinfo : EIATTR_MAXREG_COUNT
	.align		4
        /*001c*/ 	.byte	0x03, 0x1b
        /*001e*/ 	.short	0x00ff


	//----- nvinfo : EIATTR_MERCURY_ISA_VERSION
	.align		4
        /*0020*/ 	.byte	0x03, 0x5f
        /*0022*/ 	.short	0x0101


	//----- nvinfo : EIATTR_COOP_GROUP_MASK_REGIDS
	.align		4
        /*0024*/ 	.byte	0x04, 0x29
        /*0026*/ 	.short	(.L_1806 - .L_1805)


	//   ....[0]....
.L_1805:
        /*0028*/ 	.word	0xffffffff


	//   ....[1]....
        /*002c*/ 	.word	0xffffffff


	//   ....[2]....
        /*0030*/ 	.word	0xffffffff


	//   ....[3]....
        /*0034*/ 	.word	0xffffffff


	//   ....[4]....
        /*0038*/ 	.word	0xffffffff


	//   ....[5]....
        /*003c*/ 	.word	0xffffffff


	//   ....[6]....
        /*0040*/ 	.word	0xffffffff


	//   ....[7]....
        /*0044*/ 	.word	0xffffffff


	//   ....[8]....
        /*0048*/ 	.word	0xffffffff


	//   ....[9]....
        /*004c*/ 	.word	0xffffffff


	//   ....[10]....
        /*0050*/ 	.word	0x05000038


	//   ....[11]....
        /*0054*/ 	.word	0x05000038


	//   ....[12]....
        /*0058*/ 	.word	0x05000038


	//   ....[13]....
        /*005c*/ 	.word	0x05000038


	//   ....[14]....
        /*0060*/ 	.word	0x05000038


	//   ....[15]....
        /*0064*/ 	.word	0x05000038


	//   ....[16]....
        /*0068*/ 	.word	0x05000038


	//   ....[17]....
        /*006c*/ 	.word	0x05000038


	//   ....[18]....
        /*0070*/ 	.word	0x05000038


	//   ....[19]....
        /*0074*/ 	.word	0x05000038


	//----- nvinfo : EIATTR_COOP_GROUP_INSTR_OFFSETS
	.align		4
.L_1806:
        /*0078*/ 	.byte	0x04, 0x28
        /*007a*/ 	.short	(.L_1808 - .L_1807)


	//   ....[0]....
.L_1807:
        /*007c*/ 	.word	0x00000ff0


	//   ....[1]....
        /*0080*/ 	.word	0x00001010


	//   ....[2]....
        /*0084*/ 	.word	0x00001030


	//   ....[3]....
        /*0088*/ 	.word	0x00001060


	//   ....[4]....
        /*008c*/ 	.word	0x00001080


	//   ....[5]....
        /*0090*/ 	.word	0x000011c0


	//   ....[6]....
        /*0094*/ 	.word	0x000011e0


	//   ....[7]....
        /*0098*/ 	.word	0x00001200


	//   ....[8]....
        /*009c*/ 	.word	0x00001220


	//   ....[9]....
        /*00a0*/ 	.word	0x00001240


	//   ....[10]....
        /*00a4*/ 	.word	0x00001700


	//   ....[11]....
        /*00a8*/ 	.word	0x000017a0


	//   ....[12]....
        /*00ac*/ 	.word	0x00001810


	//   ....[13]....
        /*00b0*/ 	.word	0x00001890


	//   ....[14]....
        /*00b4*/ 	.word	0x00001900


	//   ....[15]....
        /*00b8*/ 	.word	0x00001aa0


	//   ....[16]....
        /*00bc*/ 	.word	0x00001b10


	//   ....[17]....
        /*00c0*/ 	.word	0x00001b80


	//   ....[18]....
        /*00c4*/ 	.word	0x00001bf0


	//   ....[19]....
        /*00c8*/ 	.word	0x00001c60


	//----- nvinfo : EIATTR_EXIT_INSTR_OFFSETS
	.align		4
.L_1808:
        /*00cc*/ 	.byte	0x04, 0x1c
        /*00ce*/ 	.short	(.L_1810 - .L_1809)


	//   ....[0]....
.L_1809:
        /*00d0*/ 	.word	0x000004a0


	//   ....[1]....
        /*00d4*/ 	.word	0x00001690


	//----- nvinfo : EIATTR_MAX_THREADS
	.align		4
.L_1810:
        /*00d8*/ 	.byte	0x04, 0x05
        /*00da*/ 	.short	(.L_1812 - .L_1811)
.L_1811:
        /*00dc*/ 	.word	0x00000080
        /*00e0*/ 	.word	0x00000001
        /*00e4*/ 	.word	0x00000001


	//----- nvinfo : EIATTR_CRS_STACK_SIZE
	.align		4
.L_1812:
        /*00e8*/ 	.byte	0x04, 0x1e
        /*00ea*/ 	.short	(.L_1814 - .L_1813)
.L_1813:
        /*00ec*/ 	.word	0x00000000


	//----- nvinfo : EIATTR_CBANK_PARAM_SIZE
	.align		4
.L_1814:
        /*00f0*/ 	.byte	0x03, 0x19
        /*00f2*/ 	.short	0x00e8


	//----- nvinfo : EIATTR_PARAM_CBANK
	.align		4
        /*00f4*/ 	.byte	0x04, 0x0a
        /*00f6*/ 	.short	(.L_1816 - .L_1815)
	.align		4
.L_1815:
        /*00f8*/ 	.word	index@(.nv.constant0._ZN10layer_norm31ln_parallel_residual_fwd_kernelINS_13Kernel_traitsIfffffjLj256ELj1ELj4ELj1ELj16ENS_18Kernel_traits_baseILj256EfffffjLj128EEEEELb0ELb0ELb0EEEvNS_9FwdParamsE)
        /*00fc*/ 	.short	0x0210
        /*00fe*/ 	.short	0x00e8


	//----- nvinfo : EIATTR_SW_WAR
	.align		4
.L_1816:
        /*0100*/ 	.byte	0x04, 0x36
        /*0102*/ 	.short	(.L_1818 - .L_1817)
.L_1817:
        /*0104*/ 	.word	0x00000008
.L_1818:


//--------------------- .nv.info._ZN10layer_norm31ln_parallel_residual_fwd_kernelINS_13Kernel_traitsIfffffjLj256ELj1ELj4ELj1ELj16ENS_18Kernel_traits_baseILj256EfffffjLj128EEEEELb0ELb0ELb1EEEvNS_9FwdParamsE --------------------------
	.section	.nv.info._ZN10layer_norm31ln_parallel_residual_fwd_kernelINS_13Kernel_traitsIfffffjLj256ELj1ELj4ELj1ELj16ENS_18Kernel_traits_baseILj256EfffffjLj128EEEEELb0ELb0ELb1EEEvNS_9FwdParamsE,"",@"SHT_CUDA_INFO"
	.sectionflags	@""
	.align	4


	//----- nvinfo : EIATTR_CUDA_API_VERSION
	.align		4
        /*0000*/ 	.byte	0x04, 0x37
        /*0002*/ 	.short	(.L_1820 - .L_1819)
.L_1819:
        /*0004*/ 	.word	0x00000082


	//----- nvinfo : EIATTR_KPARAM_INFO
	.align		4
.L_1820:
        /*0008*/ 	.byte	0x04, 0x17
        /*000a*/ 	.short	(.L_1822 - .L_1821)
.L_1821:
        /*000c*/ 	.word	0x00000000
        /*0010*/ 	.short	0x0000
        /*0012*/ 	.short	0x0000
        /*0014*/ 	.byte	0x00, 0xf0, 0xa1, 0x03


	//----- nvinfo : EIATTR_SPARSE_MMA_MASK
	.align		4
.L_1822:
        /*0018*/ 	.byte	0x03, 0x50
        /*001a*/ 	.short	0x0000


	//----- nvinfo : EIATTR_MAXREG_COUNT
	.align		4
        /*001c*/ 	.byte	0x03, 0x1b
        /*001e*/ 	.short	0x00ff


	//----- nvinfo : EIATTR_MERCURY_ISA_VERSION
	.align		4
        /*0020*/ 	.byte	0x03, 0x5f
        /*0022*/ 	.short	0x0101


	//----- nvinfo : EIATTR_COOP_GROUP_MASK_REGIDS
	.align		4
        /*0024*/ 	.byte	0x04, 0x29
        /*0026*/ 	.short	(.L_1824 - .L_1823)


	//   ....[0]....
.L_1823:
        /*0028*/ 	.word	0xffffffff


	//   ....[1]....
        /*002c*/ 	.word	0xffffffff


	//   ....[2]....
        /*0030*/ 	.word	0xffffffff


	//   ....[3]....
        /*0034*/ 	.word	0xffffffff


	//   ....[4]....
        /*0038*/ 	.word	0xffffffff


	//   ....[5]....
        /*003c*/ 	.word	0xffffffff


	//   ....[6]....
        /*0040*/ 	.word	0xffffffff


	//   ....[7]....
        /*0044*/ 	.word	0xffffffff


	//   ....[8]....
        /*0048*/ 	.word	0xffffffff


	//   ....[9]....
        /*004c*/ 	.word	0xffffffff


	//   ....[10]....
        /*0050*/ 	.word	0x05000038


	//   ....[11]....
        /*0054*/ 	.word	0x05000038


	//   ....[12]....
        /*0058*/ 	.word	0x05000038


	//   ....[13]....
        /*005c*/ 	.word	0x05000038


	//   ....[14]....
        /*0060*/ 	.word	0x05000038


	//   ....[15]....
        /*0064*/ 	.word	0x05000038


	//   ....[16]....
        /*0068*/ 	.word	0x05000038


	//   ....[17]....
        /*006c*/ 	.word	0x05000038


	//   ....[18]....
        /*0070*/ 	.word	0x05000038


	//   ....[19]....
        /*0074*/ 	.word	0x05000038


	//----- nvinfo : EIATTR_COOP_GROUP_INSTR_OFFSETS
	.align		4
.L_1824:
        /*0078*/ 	.byte	0x04, 0x28
        /*007a*/ 	.short	(.L_1826 - .L_1825)


	//   ....[0]....
.L_1825:
        /*007c*/ 	.word	0x00000c10


	//   ....[1]....
        /*0080*/ 	.word	0x00000c40


	//   ....[2]....
        /*0084*/ 	.word	0x00000c60


	//   ....[3]....
        /*0088*/ 	.word	0x00000c80


	//   ....[4]....
        /*008c*/ 	.word	0x00000ca0


	//   ....[5]....
        /*0090*/ 	.word	0x00000dd0


	//   ....[6]....
        /*0094*/ 	.word	0x00000df0


	//   ....[7]....
        /*0098*/ 	.word	0x00000e10


	//   ....[8]....
        /*009c*/ 	.word	0x00000e30


	//   ....[9]....
        /*00a0*/ 	.word	0x00000e50


	//   ....[10]....
        /*00a4*/ 	.word	0x000012f0


	//   ....[11]....
        /*00a8*/ 	.word	0x000013a0


	//   ....[12]....
        /*00ac*/ 	.word	0x00001410


	//   ....[13]....
        /*00b0*/ 	.word	0x00001480


	//   ....[14]....
        /*00b4*/ 	.word	0x000014f0


	//   ....[15]....
        /*00b8*/ 	.word	0x00001680


	//   ....[16]....
        /*00bc*/ 	.word	0x000016f0


	//   ....[17]....
        /*00c0*/ 	.word	0x00001760


	//   ....[18]....
        /*00c4*/ 	.word	0x000017d0


	//   ....[19]....
        /*00c8*/ 	.word	0x00001840


	//----- nvinfo : EIATTR_EXIT_INSTR_OFFSETS
	.align		4
.L_1826:
        /*00cc*/ 	.byte	0x04, 0x1c
        /*00ce*/ 	.short	(.L_1828 - .L_1827)


	//   ....[0]....
.L_1827:
        /*00d0*/ 	.word	0x000002c0


	//   ....[1]....
        /*00d4*/ 	.word	0x00001280


	//----- nvinfo : EIATTR_MAX_THREADS
	.align		4
.L_1828:
        /*00d8*/ 	.byte	0x04, 0x05
        /*00da*/ 	.short	(.L_1830 - .L_1829)
.L_1829:
        /*00dc*/ 	.word	0x00000080
        /*00e0*/ 	.word	0x00000001
        /*00e4*/ 	.word	0x00000001


	//----- nvinfo : EIATTR_CRS_STACK_SIZE
	.align		4
.L_1830:
        /*00e8*/ 	.byte	0x04, 0x1e
        /*00ea*/ 	.short	(.L_1832 - .L_1831)
.L_1831:
        /*00ec*/ 	.word	0x00000000


	//----- nvinfo : EIATTR_CBANK_PARAM_SIZE
	.align		4
.L_1832:
        /*00f0*/ 	.byte	0x03, 0x19
        /*00f2*/ 	.short	0x00e8


	//----- nvinfo : EIATTR_PARAM_CBANK
	.align		4
        /*00f4*/ 	.byte	0x04, 0x0a
        /*00f6*/ 	.short	(.L_1834 - .L_1833)
	.align		4
.L_1833:
        /*00f8*/ 	.word	index@(.nv.constant0._ZN10layer_norm31ln_parallel_residual_fwd_kernelINS_13Kernel_traitsIfffffjLj256ELj1ELj4ELj1ELj16ENS_18Kernel_traits_baseILj256EfffffjLj128EEEEELb0ELb0ELb1EEEvNS_9FwdParamsE)
        /*00fc*/ 	.short	0x0210
        /*00fe*/ 	.short	0x00e8


	//----- nvinfo : EIATTR_SW_WAR
	.align		4
.L_1834:
        /*0100*/ 	.byte	0x04, 0x36
        /*0102*/ 	.short	(.L_1836 - .L_1835)
.L_1835:
        /*0104*/ 	.word	0x00000008
.L_1836:


//--------------------- .nv.info._ZN10layer_norm31ln_parallel_residual_fwd_kernelINS_13Kernel_traitsIfffffjLj256ELj1ELj4ELj1ELj16ENS_18Kernel_traits_baseILj256EfffffjLj128EEEEELb0ELb1ELb0EEEvNS_9FwdParamsE --------------------------
	.section	.nv.info._ZN10layer_norm31ln_parallel_residual_fwd_kernelINS_13Kernel_traitsIfffffjLj256ELj1ELj4ELj1ELj16ENS_18Kernel_traits_baseILj256EfffffjLj128EEEEELb0ELb1ELb0EEEvNS_9FwdParamsE,"",@"SHT_CUDA_INFO"
	.sectionflags	@""
	.align	4


	//----- nvinfo : EIATTR_CUDA_API_VERSION
	.align		4
        /*0000*/ 	.byte	0x04, 0x37
        /*0002*/ 	.short	(.L_1838 - .L_1837)
.L_1837:
        /*0004*/ 	.word	0x00000082


	//----- nvinfo : EIATTR_KPARAM_INFO
	.align		4
.L_1838:
        /*0008*/ 	.byte	0x04, 0x17
        /*000a*/ 	.short	(.L_1840 - .L_1839)
.L_1839:
        /*000c*/ 	.word	0x00000000
        /*0010*/ 	.short	0x0000
        /*0012*/ 	.short	0x0000
        /*0014*/ 	.byte	0x00, 0xf0, 0xa1, 0x03


	//----- nvinfo : EIATTR_SPARSE_MMA_MASK
	.align		4
.L_1840:
        /*0018*/ 	.byte	0x03, 0x50
        /*001a*/ 	.short	0x0000


	//----- nvinfo : EIATTR_MAXREG_COUNT
	.align		4
        /*001c*/ 	.byte	0x03, 0x1b
        /*001e*/ 	.short	0x00ff


	//----- nvinfo : EIATTR_MERCURY_ISA_VERSION
	.align		4
        /*0020*/ 	.byte	0x03, 0x5f
        /*0022*/ 	.short	0x0101


	//----- nvinfo : EIATTR_COOP_GROUP_MASK_REGIDS
	.align		4
        /*0024*/ 	.byte	0x04, 0x29
        /*0026*/ 	.short	(.L_1842 - .L_1841)


	//   ....[0]....
.L_1841:
        /*0028*/ 	.word	0xffffffff


	//   ....[1]....
        /*002c*/ 	.word	0xffffffff


	//   ....[2]....
        /*0030*/ 	.word	0xffffffff


	//   ....[3]....
        /*0034*/ 	.word	0xffffffff


	//   ....[4]....
        /*0038*/ 	.word	0xffffffff


	//   ....[5]....
        /*003c*/ 	.word	0xffffffff


	//   ....[6]....
        /*0040*/ 	.word	0xffffffff


	//   ....[7]....
        /*0044*/ 	.word	0xffffffff


	//   ....[8]....
        /*0048*/ 	.word	0xffffffff


	//   ....[9]....
        /*004c*/ 	.word	0xffffffff


	//   ....[10]....
        /*0050*/ 	.word	0x05000029


	//   ....[11]....
        /*0054*/ 	.word	0x05000029


	//   ....[12]....
        /*0058*/ 	.word	0x05000029


	//   ....[13]....
        /*005c*/ 	.word	0x05000029


	//   ....[14]....
        /*0060*/ 	.word	0x05000029


	//   ....[15]....
        /*0064*/ 	.word	0x05000029


	//   ....[16]....
        /*0068*/ 	.word	0x05000029


	//   ....[17]....
        /*006c*/ 	.word	0x05000029


	//   ....[18]....
        /*0070*/ 	.word	0x05000029


	//   ....[19]....
        /*0074*/ 	.word	0x05000029


	//----- nvinfo : EIATTR_COOP_GROUP_INSTR_OFFSETS
	.align		4
.L_1842:
        /*0078*/ 	.byte	0x04, 0x28
        /*007a*/ 	.short	(.L_1844 - .L_1843)


	//   ....[0]....
.L_1843:
        /*007c*/ 	.word	0x00000e10


	//   ....[1]....
        /*0080*/ 	.word	0x00000e40


	//   ....[2]....
        /*0084*/ 	.word	0x00000e60


	//   ....[3]....
        /*0088*/ 	.word	0x00000e80


	//   ....[4]....
        /*008c*/ 	.word	0x00000ea0


	//   ....[5]....
        /*0090*/ 	.word	0x00000fe0


	//   ....[6]....
        /*0094*/ 	.word	0x00001000


	//   ....[7]....
        /*0098*/ 	.word	0x00001020


	//   ....[8]....
        /*009c*/ 	.word	0x00001040


	//   ....[9]....
        /*00a0*/ 	.word	0x00001060


	//   ....[10]....
        /*00a4*/ 	.word	0x00001440


	//   ....[11]....
        /*00a8*/ 	.word	0x000014f0


	//   ....[12]....
        /*00ac*/ 	.word	0x00001560


	//   ....[13]....
        /*00b0*/ 	.word	0x000015d0


	//   ....[14]....
        /*00b4*/ 	.word	0x00001640


	//   ....[15]....
        /*00b8*/ 	.word	0x000017f0


	//   ....[16]....
        /*00bc*/ 	.word	0x00001860


	//   ....[17]....
        /*00c0*/ 	.word	0x000018d0


	//   ....[18]....
        /*00c4*/ 	.word	0x00001940


	//   ....[19]....
        /*00c8*/ 	.word	0x000019b0


	//----- nvinfo : EIATTR_EXIT_INSTR_OFFSETS
	.align		4
.L_1844:
        /*00cc*/ 	.byte	0x04, 0x1c
        /*00ce*/ 	.short	(.L_1846 - .L_1845)


	//   ....[0]....
.L_1845:
        /*00d0*/ 	.word	0x000002e0


	//   ....[1]....
        /*00d4*/ 	.word	0x000013d0


	//----- nvinfo : EIATTR_MAX_THREADS
	.align		4
.L_1846:
        /*00d8*/ 	.byte	0x04, 0x05
        /*00da*/ 	.short	(.L_1848 - .L_1847)
.L_1847:
        /*00dc*/ 	.word	0x00000080
        /*00e0*/ 	.word	0x00000001
        /*00e4*/ 	.word	0x00000001


	//----- nvinfo : EIATTR_CRS_STACK_SIZE
	.align		4
.L_1848:
        /*00e8*/ 	.byte	0x04, 0x1e
        /*00ea*/ 	.short	(.L_1850 - .L_1849)
.L_1849:
        /*00ec*/ 	.word	0x00000000


	//----- nvinfo : EIATTR_CBANK_PARAM_SIZE
	.align		4
.L_1850:
        /*00f0*/ 	.byte	0x03, 0x19
        /*00f2*/ 	.short	0x00e8


	//----- nvinfo : EIATTR_PARAM_CBANK
	.align		4
        /*00f4*/ 	.byte	0x04, 0x0a
        /*00f6*/ 	.short	(.L_1852 - .L_1851)
	.align		4
.L_1851:
        /*00f8*/ 	.word	index@(.nv.constant0._ZN10layer_norm31ln_parallel_residual_fwd_kernelINS_13Kernel_traitsIfffffjLj256ELj1ELj4ELj1ELj16ENS_18Kernel_traits_baseILj256EfffffjLj128EEEEELb0ELb1ELb0EEEvNS_9FwdParamsE)
        /*00fc*/ 	.short	0x0210
        /*00fe*/ 	.short	0x00e8


	//----- nvinfo : EIATTR_SW_WAR
	.align		4
.L_1852:
        /*0100*/ 	.byte	0x04, 0x36
        /*0102*/ 	.short	(.L_1854 - .L_1853)
.L_1853:
        /*0104*/ 	.word	0x00000008
.L_1854:


//--------------------- .nv.info._ZN10layer_norm31ln_parallel_residual_fwd_kernelINS_13Kernel_traitsIfffffjLj256ELj1ELj4ELj1ELj16ENS_18Kernel_traits_baseILj256EfffffjLj128EEEEELb0ELb1ELb1EEEvNS_9FwdParamsE --------------------------
	.section	.nv.info._ZN10layer_norm31ln_parallel_residual_fwd_kernelINS_13Kernel_traitsIfffffjLj256ELj1ELj4ELj1ELj16ENS_18Kernel_traits_baseILj256EfffffjLj128EEEEELb0ELb1ELb1EEEvNS_9FwdParamsE,"",@"SHT_CUDA_INFO"
	.sectionflags	@""
	.align	4


	//----- nvinfo : EIATTR_CUDA_API_VERSION
	.align		4
        /*0000*/ 	.byte	0x04, 0x37
        /*0002*/ 	.short	(.L_1856 - .L_1855)
.L_1855:
        /*0004*/ 	.word	0x00000082


	//----- nvinfo : EIATTR_KPARAM_INFO
	.align		4
.L_1856:
        /*0008*/ 	.byte	0x04, 0x17
        /*000a*/ 	.short	(.L_1858 - .L_1857)
.L_1857:
        /*000c*/ 	.word	0x00000000
        /*0010*/ 	.short	0x0000
        /*0012*/ 	.short	0x0000
        /*0014*/ 	.byte	0x00, 0xf0, 0xa1, 0x03


	//----- nvinfo : EIATTR_SPARSE_MMA_MASK
	.align		4
.L_1858:
        /*0018*/ 	.byte	0x03, 0x50
        /*001a*/ 	.short	0x0000


	//----- nvinfo : EIATTR_MAXREG_COUNT
	.align		4
        /*001c*/ 	.byte	0x03, 0x1b
        /*001e*/ 	.short	0x00ff


	//----- nvinfo : EIATTR_MERCURY_ISA_VERSION
	.align		4
        /*0020*/ 	.byte	0x03, 0x5f
        /*0022*/ 	.short	0x0101


	//----- nvinfo : EIATTR_COOP_GROUP_MASK_REGIDS
	.align		4
        /*0024*/ 	.byte	0x04, 0x29
        /*0026*/ 	.short	(.L_1860 - .L_1859)


	//   ....[0]....
.L_1859:
        /*0028*/ 	.word	0xffffffff


	//   ....[1]....
        /*002c*/ 	.word	0xffffffff


	//   ....[2]....
        /*0030*/ 	.word	0xffffffff


	//   ....[3]....
        /*0034*/ 	.word	0xffffffff


	//   ....[4]....
        /*0038*/ 	.word	0xffffffff


	//   ....[5]....
        /*003c*/ 	.word	0xffffffff


	//   ....[6]....
        /*0040*/ 	.word	0xffffffff


	//   ....[7]....
        /*0044*/ 	.word	0xffffffff


	//   ....[8]....
        /*0048*/ 	.word	0xffffffff


	//   ....[9]....
        /*004c*/ 	.word	0xffffffff


	//   ....[10]....
        /*0050*/ 	.word	0x0500002c


	//   ....[11]....
        /*0054*/ 	.word	0x0500002c


	//   ....[12]....
        /*0058*/ 	.word	0x0500002c


	//   ....[13]....
        /*005c*/ 	.word	0x0500002c


	//   ....[14]....
        /*0060*/ 	.word	0x0500002c


	//   ....[15]....
        /*0064*/ 	.word	0x0500002c


	//   ....[16]....
        /*0068*/ 	.word	0x0500002c


	//   ....[17]....
        /*006c*/ 	.word	0x0500002c


	//   ....[18]....
        /*0070*/ 	.word	0x0500002c


	//   ....[19]....
        /*0074*/ 	.word	0x0500002c


	//----- nvinfo : EIATTR_COOP_GROUP_INSTR_OFFSETS
	.align		4
.L_1860:
        /*0078*/ 	.byte	0x04, 0x28
        /*007a*/ 	.short	(.L_1862 - .L_1861)


	//   ....[0]....
.L_1861:
        /*007c*/ 	.word	0x00000ae0


	//   ....[1]....
        /*0080*/ 	.word	0x00000b00


	//   ....[2]....
        /*0084*/ 	.word	0x00000b20


	//   ....[3]....
        /*0088*/ 	.word	0x00000b40


	//   ....[4]....
        /*008c*/ 	.word	0x00000b70


	//   ....[5]....
        /*0090*/ 	.word	0x00000ca0


	//   ....[6]....
        /*0094*/ 	.word	0x00000cc0


	//   ....[7]....
        /*0098*/ 	.word	0x00000ce0


	//   ....[8]....
        /*009c*/ 	.word	0x00000d00


	//   ....[9]....
        /*00a0*/ 	.word	0x00000d20


	//   ....[10]....
        /*00a4*/ 	.word	0x00001090


	//   ....[11]....
        /*00a8*/ 	.word	0x00001130


	//   ....[12]....
        /*00ac*/ 	.word	0x000011a0


	//   ....[13]....
        /*00b0*/ 	.word	0x00001210


	//   ....[14]....
        /*00b4*/ 	.word	0x00001290


	//   ....[15]....
        /*00b8*/ 	.word	0x00001420


	//   ....[16]....
        /*00bc*/ 	.word	0x00001490


	//   ....[17]....
        /*00c0*/ 	.word	0x00001500


	//   ....[18]....
        /*00c4*/ 	.word	0x00001570


	//   ....[19]....
        /*00c8*/ 	.word	0x000015e0


	//----- nvinfo : EIATTR_EXIT_INSTR_OFFSETS
	.align		4
.L_1862:
        /*00cc*/ 	.byte	0x04, 0x1c
        /*00ce*/ 	.short	(.L_1864 - .L_1863)


	//   ....[0]....
.L_1863:
        /*00d0*/ 	.word	0x000001c0


	//   ....[1]....
        /*00d4*/ 	.word	0x00001020


	//----- nvinfo : EIATTR_MAX_THREADS
	.align		4
.L_1864:
        /*00d8*/ 	.byte	0x04, 0x05
        /*00da*/ 	.short	(.L_1866 - .L_1865)
.L_1865:
        /*00dc*/ 	.word	0x00000080
        /*00e0*/ 	.word	0x00000001
        /*00e4*/ 	.word	0x00000001


	//----- nvinfo : EIATTR_CRS_STACK_SIZE
	.align		4
.L_1866:
        /*00e8*/ 	.byte	0x04, 0x1e
        /*00ea*/ 	.short	(.L_1868 - .L_1867)
.L_1867:
        /*00ec*/ 	.word	0x00000000


	//----- nvinfo : EIATTR_CBANK_PARAM_SIZE
	.align		4
.L_1868:
        /*00f0*/ 	.byte	0x03, 0x19
        /*00f2*/ 	.short	0x00e8


	//----- nvinfo : EIATTR_PARAM_CBANK
	.align		4
        /*00f4*/ 	.byte	0x04, 0x0a
        /*00f6*/ 	.short	(.L_1870 - .L_1869)
	.align		4
.L_1869:
        /*00f8*/ 	.word	index@(.nv.constant0._ZN10layer_norm31ln_parallel_residual_fwd_kernelINS_13Kernel_traitsIfffffjLj256ELj1ELj4ELj1ELj16ENS_18Kernel_traits_baseILj256EfffffjLj128EEEEELb0ELb1ELb1EEEvNS_9FwdParamsE)
        /*00fc*/ 	.short	0x0210
        /*00fe*/ 	.short	0x00e8


	//----- nvinfo : EIATTR_SW_WAR
	.align		4
.L_1870:
        /*0100*/ 	.byte	0x04, 0x36
        /*0102*/ 	.short	(.L_1872 - .L_1871)
.L_1871:
        /*0104*/ 	.word	0x00000008
.L_1872:


//--------------------- .nv.info._ZN10layer_norm31ln_parallel_residual_fwd_kernelINS_13Kernel_traitsIfffffjLj256ELj1ELj4ELj1ELj16ENS_18Kernel_traits_baseILj256EfffffjLj128EEEEELb1ELb0ELb0EEEvNS_9FwdParamsE --------------------------
	.section	.nv.info._ZN10layer_norm31ln_parallel_residual_fwd_kernelINS_13Kernel_traitsIfffffjLj256ELj1ELj4ELj1ELj16ENS_18Kernel_traits_baseILj256EfffffjLj128EEEEELb1ELb0ELb0EEEvNS_9FwdParamsE,"",@"SHT_CUDA_INFO"
	.sectionflags	@""
	.align	4


	//----- nvinfo : EIATTR_CUDA_API_VERSION
	.align		4
        /*0000*/ 	.byte	0x04, 0x37
        /*0002*/ 	.short	(.L_1874 - .L_1873)
.L_1873:
        /*0004*/ 	.word	0x00000082


	//----- nvinfo : EIATTR_KPARAM_INFO
	.align		4
.L_1874:
        /*0008*/ 	.byte	0x04, 0x17
        /*000a*/ 	.short	(.L_1876 - .L_1875)
.L_1875:
        /*000c*/ 	.word	0x00000000
        /*0010*/ 	.short	0x0000
        /*0012*/ 	.short	0x0000
        /*0014*/ 	.byte	0x00, 0xf0, 0xa1, 0x03


	//----- nvinfo : EIATTR_SPARSE_MMA_MASK
	.align		4
.L_1876:
        /*0018*/ 	.byte	0x03, 0x50
        /*001a*/ 	.short	0x0000


	//----- nvinfo : EIATTR_MAXREG_COUNT
	.align		4
        /*001c*/ 	.byte	0x03, 0x1b
        /*001e*/ 	.short	0x00ff


	//----- nvinfo : EIATTR_MERCURY_ISA_VERSION
	.align		4
        /*0020*/ 	.byte	0x03, 0x5f
        /*0022*/ 	.short	0x0101


	//----- nvinfo : EIATTR_COOP_GROUP_MASK_REGIDS
	.align		4
        /*0024*/ 	.byte	0x04, 0x29
        /*0026*/ 	.short	(.L_1878 - .L_1877)


	//   ....[0]....
.L_1877:
        /*0028*/ 	.word	0xffffffff


	//   ....[1]....
        /*002c*/ 	.word	0xffffffff


	//   ....[2]....
        /*0030*/ 	.word	0xffffffff


	//   ....[3]....
        /*0034*/ 	.word	0xffffffff


	//   ....[4]....
        /*0038*/ 	.word	0xffffffff


	//   ....[5]....
        /*003c*/ 	.word	0xffffffff


	//   ....[6]....
        /*0040*/ 	.word	0xffffffff


	//   ....[7]....
        /*0044*/ 	.word	0xffffffff


	//   ....[8]....
        /*0048*/ 	.word	0xffffffff


	//   ....[9]....
        /*004c*/ 	.word	0xffffffff


	//   ....[10]....
        /*0050*/ 	.word	0x0500004c


	//   ....[11]....
        /*0054*/ 	.word	0x0500004c


	//   ....[12]....
        /*0058*/ 	.word	0x0500004c


	//   ....[13]....
        /*005c*/ 	.word	0x0500004c


	//   ....[14]....
        /*0060*/ 	.word	0x0500004c


	//   ....[15]....
        /*0064*/ 	.word	0x0500004c


	//   ....[16]....
        /*0068*/ 	.word	0x0500004c


	//   ....[17]....
        /*006c*/ 	.word	0x0500004c


	//   ....[18]....
        /*0070*/ 	.word	0x0500004c


	//   ....[19]....
        /*0074*/ 	.word	0x0500004c


	//----- nvinfo : EIATTR_COOP_GROUP_INSTR_OFFSETS
	.align		4
.L_1878:
        /*0078*/ 	.byte	0x04, 0x28
        /*007a*/ 	.short	(.L_1880 - .L_1879)


	//   ....[0]....
.L_1879:
        /*007c*/ 	.word	0x000066e0


	//   ....[1]....
        /*0080*/ 	.word	0x00006710


	//   ....[2]....
        /*0084*/ 	.word	0x00006730


	//   ....[3]....
        /*0088*/ 	.word	0x00006750


	//   ....[4]....
        /*008c*/ 	.word	0x00006770


	//   ....[5]....
        /*0090*/ 	.word	0x000068b0


	//   ....[6]....
        /*0094*/ 	.word	0x000068d0


	//   ....[7]....
        /*0098*/ 	.word	0x000068f0


	//   ....[8]....
        /*009c*/ 	.word	0x00006910


	//   ....[9]....
        /*00a0*/ 	.word	0x00006930


	//   ....[10]....
        /*00a4*/ 	.word	0x00006e30


	//   ....[11]....
        /*00a8*/ 	.word	0x00006ee0


	//   ....[12]....
        /*00ac*/ 	.word	0x00006f50


	//   ....[13]....
        /*00b0*/ 	.word	0x00006fc0


	//   ....[14]....
        /*00b4*/ 	.word	0x00007030


	//   ....[15]....
        /*00b8*/ 	.word	0x000071c0


	//   ....[16]....
        /*00bc*/ 	.word	0x00007230


	//   ....[17]....
        /*00c0*/ 	.word	0x000072a0


	//   ....[18]....
        /*00c4*/ 	.word	0x00007310


	//   ....[19]....
        /*00c8*/ 	.word	0x00007380


	//----- nvinfo : EIATTR_EXIT_INSTR_OFFSETS
	.align		4
.L_1880:
        /*00cc*/ 	.byte	0x04, 0x1c
        /*00ce*/ 	.short	(.L_1882 - .L_1881)


	//   ....[0]....
.L_1881:
        /*00d0*/ 	.word	0x00000700


	//   ....[1]....
        /*00d4*/ 	.word	0x00006dc0


	//----- nvinfo : EIATTR_MAX_THREADS
	.align		4
.L_1882:
        /*00d8*/ 	.byte	0x04, 0x05
        /*00da*/ 	.short	(.L_1884 - .L_1883)
.L_1883:
        /*00dc*/ 	.word	0x00000080
        /*00e0*/ 	.word	0x00000001
        /*00e4*/ 	.word	0x00000001


	//----- nvinfo : EIATTR_CRS_STACK_SIZE
	.align		4
.L_1884:
        /*00e8*/ 	.byte	0x04, 0x1e
        /*00ea*/ 	.short	(.L_1886 - .L_1885)
.L_1885:
        /*00ec*/ 	.word	0x00000000


	//----- nvinfo : EIATTR_CBANK_PARAM_SIZE
	.align		4
.L_1886:
        /*00f0*/ 	.byte	0x03, 0x19
        /*00f2*/ 	.short	0x00e8


	//----- nvinfo : EIATTR_PARAM_CBANK
	.align		4
        /*00f4*/ 	.byte	0x04, 0x0a
        /*00f6*/ 	.short	(.L_1888 - .L_1887)
	.align		4
.L_1887:
        /*00f8*/ 	.word	index@(.nv.constant0._ZN10layer_norm31ln_parallel_residual_fwd_kernelINS_13Kernel_traitsIfffffjLj256ELj1ELj4ELj1ELj16ENS_18Kernel_traits_baseILj256EfffffjLj128EEEEELb1ELb0ELb0EEEvNS_9FwdParamsE)
        /*00fc*/ 	.short	0x0210
        /*00fe*/ 	.short	0x00e8


	//----- nvinfo : EIATTR_SW_WAR
	.align		4
.L_1888:
        /*0100*/ 	.byte	0x04, 0x36
        /*0102*/ 	.short	(.L_1890 - .L_1889)
.L_1889:
        /*0104*/ 	.word	0x00000008
.L_1890:


//--------------------- .nv.info._ZN10layer_norm31ln_parallel_residual_fwd_kernelINS_13Kernel_traitsIfffffjLj256ELj1ELj4ELj1ELj16ENS_18Kernel_traits_baseILj256EfffffjLj128EEEEELb1ELb0ELb1EEEvNS_9FwdParamsE --------------------------
	.section	.nv.info._ZN10layer_norm31ln_parallel_residual_fwd_kernelINS_13Kernel_traitsIfffffjLj256ELj1ELj4ELj1ELj16ENS_18Kernel_traits_baseILj256EfffffjLj128EEEEELb1ELb0ELb1EEEvNS_9FwdParamsE,"",@"SHT_CUDA_INFO"
	.sectionflags	@""
	.align	4


	//----- nvinfo : EIATTR_CUDA_API_VERSION
	.align		4
        /*0000*/ 	.byte	0x04, 0x37
        /*0002*/ 	.short	(.L_1892 - .L_1891)
.L_1891:
        /*0004*/ 	.word	0x00000082


	//----- nvinfo : EIATTR_KPARAM_INFO
	.align		4
.L_1892:
        /*0008*/ 	.byte	0x04, 0x17
        /*000a*/ 	.short	(.L_1894 - .L_1893)
.L_1893:
        /*000c*/ 	.word	0x00000000
        /*0010*/ 	.short	0x0000
        /*0012*/ 	.short	0x0000
        /*0014*/ 	.byte	0x00, 0xf0, 0xa1, 0x03


	//----- nvinfo : EIATTR_SPARSE_MMA_MASK
	.align		4
.L_1894:
        /*0018*/ 	.byte	0x03, 0x50
        /*001a*/ 	.short	0x0000


	//----- nvinfo : EIATTR_MAXREG_COUNT
	.align		4
        /*001c*/ 	.byte	0x03, 0x1b
        /*001e*/ 	.short	0x00ff


	//----- nvinfo : EIATTR_MERCURY_ISA_VERSION
	.align		4
        /*0020*/ 	.byte	0x03, 0x5f
        /*0022*/ 	.short	0x0101


	//----- nvinfo : EIATTR_COOP_GROUP_MASK_REGIDS
	.align		4
        /*0024*/ 	.byte	0x04, 0x29
        /*0026*/ 	.short	(.L_1896 - .L_1895)


	//   ....[0]....
.L_1895:
        /*0028*/ 	.word	0xffffffff


	//   ....[1]....
        /*002c*/ 	.word	0xffffffff


	//   ....[2]....
        /*0030*/ 	.word	0xffffffff


	//   ....[3]....
        /*0034*/ 	.word	0xffffffff


	//   ....[4]....
        /*0038*/ 	.word	0xffffffff


	//   ....[5]....
        /*003c*/ 	.word	0xffffffff


	//   ....[6]....
        /*0040*/ 	.word	0xffffffff


	//   ....[7]....
        /*0044*/ 	.word	0xffffffff


	//   ....[8]....
        /*0048*/ 	.word	0xffffffff


	//   ....[9]....
        /*004c*/ 	.word	0xffffffff


	//   ....[10]....
        /*0050*/ 	.word	0x0500003a


	//   ....[11]....
        /*0054*/ 	.word	0x0500003a


	//   ....[12]....
        /*0058*/ 	.word	0x0500003a


	//   ....[13]....
        /*005c*/ 	.word	0x0500003a


	//   ....[14]....
        /*0060*/ 	.word	0x0500003a


	//   ....[15]....
        /*0064*/ 	.word	0x0500003a


	//   ....[16]....
        /*0068*/ 	.word	0x0500003a


	//   ....[17]....
        /*006c*/ 	.word	0x0500003a


	//   ....[18]....
        /*0070*/ 	.word	0x0500003a


	//   ....[19]....
        /*0074*/ 	.word	0x0500003a


	//----- nvinfo : EIATTR_COOP_GROUP_INSTR_OFFSETS
	.align		4
.L_1896:
        /*0078*/ 	.byte	0x04, 0x28
        /*007a*/ 	.short	(.L_1898 - .L_1897)


	//   ....[0]....
.L_1897:
        /*007c*/ 	.word	0x00006510


	//   ....[1]....
        /*0080*/ 	.word	0x00006540


	//   ....[2]....
        /*0084*/ 	.word	0x00006560


	//   ....[3]....
        /*0088*/ 	.word	0x00006580


	//   ....[4]....
        /*008c*/ 	.word	0x000065a0


	//   ....[5]....
        /*0090*/ 	.word	0x000066d0


	//   ....[6]....
        /*0094*/ 	.word	0x000066f0


	//   ....[7]....
        /*0098*/ 	.word	0x00006710


	//   ....[8]....
        /*009c*/ 	.word	0x00006730


	//   ....[9]....
        /*00a0*/ 	.word	0x00006750


	//   ....[10]....
        /*00a4*/ 	.word	0x00006c10


	//   ....[11]....
        /*00a8*/ 	.word	0x00006ca0


	//   ....[12]....
        /*00ac*/ 	.word	0x00006d00


	//   ....[13]....
        /*00b0*/ 	.word	0x00006d60


	//   ....[14]....
        /*00b4*/ 	.word	0x00006dc0


	//   ....[15]....
        /*00b8*/ 	.word	0x00006f30


	//   ....[16]....
        /*00bc*/ 	.word	0x00006f90


	//   ....[17]....
        /*00c0*/ 	.word	0x00006ff0


	//   ....[18]....
        /*00c4*/ 	.word	0x00007050


	//   ....[19]....
        /*00c8*/ 	.word	0x000070b0


	//----- nvinfo : EIATTR_EXIT_INSTR_OFFSETS
	.align		4
.L_1898:
        /*00cc*/ 	.byte	0x04, 0x1c
        /*00ce*/ 	.short	(.L_1900 - .L_1899)


	//   ....[0]....
.L_1899:
        /*00d0*/ 	.word	0x00000370


	//   ....[1]....
        /*00d4*/ 	.word	0x00006ba0


	//----- nvinfo : EIATTR_MAX_THREADS
	.align		4
.L_1900:
        /*00d8*/ 	.byte	0x04, 0x05
        /*00da*/ 	.short	(.L_1902 - .L_1901)
.L_1901:
        /*00dc*/ 	.word	0x00000080
        /*00e0*/ 	.word	0x00000001
        /*00e4*/ 	.word	0x00000001


	//----- nvinfo : EIATTR_CRS_STACK_SIZE
	.align		4
.L_1902:
        /*00e8*/ 	.byte	0x04, 0x1e
        /*00ea*/ 	.short	(.L_1904 - .L_1903)
.L_1903:
        /*00ec*/ 	.word	0x00000000


	//----- nvinfo : EIATTR_CBANK_PARAM_SIZE
	.align		4
.L_1904:
        /*00f0*/ 	.byte	0x03, 0x19
        /*00f2*/ 	.short	0x00e8


	//----- nvinfo : EIATTR_PARAM_CBANK
	.align		4
        /*00f4*/ 	.byte	0x04, 0x0a
        /*00f6*/ 	.short	(.L_1906 - .L_1905)
	.align		4
.L_1905:
        /*00f8*/ 	.word	index@(.nv.constant0._ZN10layer_norm31ln_parallel_residual_fwd_kernelINS_13Kernel_traitsIfffffjLj256ELj1ELj4ELj1ELj16ENS_18Kernel_traits_baseILj256EfffffjLj128EEEEELb1ELb0ELb1EEEvNS_9FwdParamsE)
        /*00fc*/ 	.short	0x0210
        /*00fe*/ 	.short	0x00e8


	//----- nvinfo : EIATTR_SW_WAR
	.align		4
.L_1906:
        /*0100*/ 	.byte	0x04, 0x36
        /*0102*/ 	.short	(.L_1908 - .L_1907)
.L_1907:
        /*0104*/ 	.word	0x00000008
.L_1908:


//--------------------- .nv.info._ZN10layer_norm31ln_parallel_residual_fwd_kernelINS_13Kernel_traitsIfffffjLj256ELj1ELj4ELj1ELj16ENS_18Kernel_traits_baseILj256EfffffjLj128EEEEELb1ELb1ELb0EEEvNS_9FwdParamsE --------------------------
	.section	.nv.info._ZN10layer_norm31ln_parallel_residual_fwd_kernelINS_13Kernel_traitsIfffffjLj256ELj1ELj4ELj1ELj16ENS_18Kernel_traits_baseILj256EfffffjLj128EEEEELb1ELb1ELb0EEEvNS_9FwdParamsE,"",@"SHT_CUDA_INFO"
	.sectionflags	@""
	.align	4


	//----- nvinfo : EIATTR_CUDA_API_VERSION
	.align		4
        /*0000*/ 	.byte	0x04, 0x37
        /*0002*/ 	.short	(.L_1910 - .L_1909)
.L_1909:
        /*0004*/ 	.word	0x00000082


	//----- nvinfo : EIATTR_KPARAM_INFO
	.align		4
.L_1910:
        /*0008*/ 	.byte	0x04, 0x17
        /*000a*/ 	.short	(.L_1912 - .L_1911)
.L_1911:
        /*000c*/ 	.word	0x00000000
        /*0010*/ 	.short	0x0000
        /*0012*/ 	.short	0x0000
        /*0014*/ 	.byte	0x00, 0xf0, 0xa1, 0x03


	//----- nvinfo : EIATTR_SPARSE_MMA_MASK
	.align		4
.L_1912:
        /*0018*/ 	.byte	0x03, 0x50
        /*001a*/ 	.short	0x0000


	//----- nvinfo : EIATTR_MAXREG_COUNT
	.align		4
        /*001c*/ 	.byte	0x03, 0x1b
        /*001e*/ 	.short	0x00ff


	//----- nvinfo : EIATTR_MERCURY_ISA_VERSION
	.align		4
        /*0020*/ 	.byte	0x03, 0x5f
        /*0022*/ 	.short	0x0101


	//----- nvinfo : EIATTR_COOP_GROUP_MASK_REGIDS
	.align		4
        /*0024*/ 	.byte	0x04, 0x29
        /*0026*/ 	.short	(.L_1914 - .L_1913)


	//   ....[0]....
.L_1913:
        /*0028*/ 	.word	0xffffffff


	//   ....[1]....
        /*002c*/ 	.word	0xffffffff


	//   ....[2]....
        /*0030*/ 	.word	0xffffffff


	//   ....[3]....
        /*0034*/ 	.word	0xffffffff


	//   ....[4]....
        /*0038*/ 	.word	0xffffffff


	//   ....[5]....
        /*003c*/ 	.word	0xffffffff


	//   ....[6]....
        /*0040*/ 	.word	0xffffffff


	//   ....[7]....
        /*0044*/ 	.word	0xffffffff


	//   ....[8]....
        /*0048*/ 	.word	0xffffffff


	//   ....[9]....
        /*004c*/ 	.word	0xffffffff


	//   ....[10]....
        /*0050*/ 	.word	0x05000029


	//   ....[11]....
        /*0054*/ 	.word	0x05000029


	//   ....[12]....
        /*0058*/ 	.word	0x05000029


	//   ....[13]....
        /*005c*/ 	.word	0x05000029


	//   ....[14]....
        /*0060*/ 	.word	0x05000029


	//   ....[15]....
        /*0064*/ 	.word	0x05000029


	//   ....[16]....
        /*0068*/ 	.word	0x05000029


	//   ....[17]....
        /*006c*/ 	.word	0x05000029


	//   ....[18]....
        /*0070*/ 	.word	0x05000029


	//   ....[19]....
        /*0074*/ 	.word	0x05000029


	//----- nvinfo : EIATTR_COOP_GROUP_INSTR_OFFSETS
	.align		4
.L_1914:
        /*0078*/ 	.byte	0x04, 0x28
        /*007a*/ 	.short	(.L_1916 - .L_1915)


	//   ....[0]....
.L_1915:
        /*007c*/ 	.word	0x000065e0


	//   ....[1]....
        /*0080*/ 	.word	0x00006610


	//   ....[2]....
        /*0084*/ 	.word	0x00006630


	//   ....[3]....
        /*0088*/ 	.word	0x00006650


	//   ....[4]....
        /*008c*/ 	.word	0x00006670


	//   ....[5]....
        /*0090*/ 	.word	0x000067b0


	//   ....[6]....
        /*0094*/ 	.word	0x000067d0


	//   ....[7]....
        /*0098*/ 	.word	0x000067f0


	//   ....[8]....
        /*009c*/ 	.word	0x00006810


	//   ....[9]....
        /*00a0*/ 	.word	0x00006830


	//   ....[10]....
        /*00a4*/ 	.word	0x00006c50


	//   ....[11]....
        /*00a8*/ 	.word	0x00006cf0


	//   ....[12]....
        /*00ac*/ 	.word	0x00006d50


	//   ....[13]....
        /*00b0*/ 	.word	0x00006db0


	//   ....[14]....
        /*00b4*/ 	.word	0x00006e10


	//   ....[15]....
        /*00b8*/ 	.word	0x00006fb0


	//   ....[16]....
        /*00bc*/ 	.word	0x00007010


	//   ....[17]....
        /*00c0*/ 	.word	0x00007070


	//   ....[18]....
        /*00c4*/ 	.word	0x000070d0


	//   ....[19]....
        /*00c8*/ 	.word	0x00007130


	//----- nvinfo : EIATTR_EXIT_INSTR_OFFSETS
	.align		4
.L_1916:
        /*00cc*/ 	.byte	0x04, 0x1c
        /*00ce*/ 	.short	(.L_1918 - .L_1917)


	//   ....[0]....
.L_1917:
        /*00d0*/ 	.word	0x00000550


	//   ....[1]....
        /*00d4*/ 	.word	0x00006be0


	//----- nvinfo : EIATTR_MAX_THREADS
	.align		4
.L_1918:
        /*00d8*/ 	.byte	0x04, 0x05
        /*00da*/ 	.short	(.L_1920 - .L_1919)
.L_1919:
        /*00dc*/ 	.word	0x00000080
        /*00e0*/ 	.word	0x00000001
        /*00e4*/ 	.word	0x00000001


	//----- nvinfo : EIATTR_CRS_STACK_SIZE
	.align		4
.L_1920:
        /*00e8*/ 	.byte	0x04, 0x1e
        /*00ea*/ 	.short	(.L_1922 - .L_1921)
.L_1921:
        /*00ec*/ 	.word	0x00000000


	//----- nvinfo : EIATTR_CBANK_PARAM_SIZE
	.align		4
.L_1922:
        /*00f0*/ 	.byte	0x03, 0x19
        /*00f2*/ 	.short	0x00e8


	//----- nvinfo : EIATTR_PARAM_CBANK
	.align		4
        /*00f4*/ 	.byte	0x04, 0x0a
        /*00f6*/ 	.short	(.L_1924 - .L_1923)
	.align		4
.L_1923:
        /*00f8*/ 	.word	index@(.nv.constant0._ZN10layer_norm31ln_parallel_residual_fwd_kernelINS_13Kernel_traitsIfffffjLj256ELj1ELj4ELj1ELj16ENS_18Kernel_traits_baseILj256EfffffjLj128EEEEELb1ELb1ELb0EEEvNS_9FwdParamsE)
        /*00fc*/ 	.short	0x0210
        /*00fe*/ 	.short	0x00e8


	//----- nvinfo : EIATTR_SW_WAR
	.align		4
.L_1924:
        /*0100*/ 	.byte	0x04, 0x36
        /*0102*/ 	.short	(.L_1926 - .L_1925)
.L_1925:
        /*0104*/ 	.word	0x00000008
.L_1926:


//--------------------- .nv.info._ZN10layer_norm31ln_parallel_residual_fwd_kernelINS_13Kernel_traitsIfffffjLj256ELj1ELj4ELj1ELj16ENS_18Kernel_traits_baseILj256EfffffjLj128EEEEELb1ELb1ELb1EEEvNS_9FwdParamsE --------------------------
	.section	.nv.info._ZN10layer_norm31ln_parallel_residual_fwd_kernelINS_13Kernel_traitsIfffffjLj256ELj1ELj4ELj1ELj16ENS_18Kernel_traits_baseILj256EfffffjLj128EEEEELb1ELb1ELb1EEEvNS_9FwdParamsE,"",@"SHT_CUDA_INFO"
	.sectionflags	@""
	.align	4


	//----- nvinfo : EIATTR_CUDA_API_VERSION
	.align		4
        /*0000*/ 	.byte	0x04, 0x37
        /*0002*/ 	.short	(.L_1928 - .L_1927)
.L_1927:
        /*0004*/ 	.word	0x00000082


	//----- nvinfo : EIATTR_KPARAM_INFO
	.align		4
.L_1928:
        /*0008*/ 	.byte	0x04, 0x17
        /*000a*/ 	.short	(.L_1930 - .L_1929)
.L_1929:
        /*000c*/ 	.word	0x00000000
        /*0010*/ 	.short	0x0000
        /*0012*/ 	.short	0x0000
        /*0014*/ 	.byte	0x00, 0xf0, 0xa1, 0x03


	//----- nvinfo : EIATTR_SPARSE_MMA_MASK
	.align		4
.L_1930:
        /*0018*/ 	.byte	0x03, 0x50
        /*001a*/ 	.short	0x0000


	//----- nvinfo : EIATTR_MAXREG_COUNT
	.align		4
        /*001c*/ 	.byte	0x03, 0x1b
        /*001e*/ 	.short	0x00ff


	//----- nvinfo : EIATTR_MERCURY_ISA_VERSION
	.align		4
        /*0020*/ 	.byte	0x03, 0x5f
        /*0022*/ 	.short	0x0101


	//----- nvinfo : EIATTR_COOP_GROUP_MASK_REGIDS
	.align		4
        /*0024*/ 	.byte	0x04, 0x29
        /*0026*/ 	.short	(.L_1932 - .L_1931)


	//   ....[0]....
.L_1931:
        /*0028*/ 	.word	0xffffffff


	//   ....[1]....
        /*002c*/ 	.word	0xffffffff


	//   ....[2]....
        /*0030*/ 	.word	0xffffffff


	//   ....[3]....
        /*0034*/ 	.word	0xffffffff


	//   ....[4]....
        /*0038*/ 	.word	0xffffffff


	//   ....[5]....
        /*003c*/ 	.word	0xffffffff


	//   ....[6]....
        /*0040*/ 	.word	0xffffffff


	//   ....[7]....
        /*0044*/ 	.word	0xffffffff


	//   ....[8]....
        /*0048*/ 	.word	0xffffffff


	//   ....[9]....
        /*004c*/ 	.word	0xffffffff


	//   ....[10]....
        /*0050*/ 	.word	0x05000033


	//   ....[11]....
        /*0054*/ 	.word	0x05000033


	//   ....[12]....
        /*0058*/ 	.word	0x05000033


	//   ....[13]....
        /*005c*/ 	.word	0x05000033


	//   ....[14]....
        /*0060*/ 	.word	0x05000033


	//   ....[15]....
        /*0064*/ 	.word	0x05000033


	//   ....[16]....
        /*0068*/ 	.word	0x05000033


	//   ....[17]....
        /*006c*/ 	.word	0x05000033


	//   ....[18]....
        /*0070*/ 	.word	0x05000033


	//   ....[19]....
        /*0074*/ 	.word	0x05000033


	//----- nvinfo : EIATTR_COOP_GROUP_INSTR_OFFSETS
	.align		4
.L_1932:
        /*0078*/ 	.byte	0x04, 0x28
        /*007a*/ 	.short	(.L_1934 - .L_1933)


	//   ....[0]....
.L_1933:
        /*007c*/ 	.word	0x00006400


	//   ....[1]....
        /*0080*/ 	.word	0x00006430


	//   ....[2]....
        /*0084*/ 	.word	0x00006450


	//   ....[3]....
        /*0088*/ 	.word	0x00006470


	//   ....[4]....
        /*008c*/ 	.word	0x00006490


	//   ....[5]....
        /*0090*/ 	.word	0x000065c0


	//   ....[6]....
        /*0094*/ 	.word	0x000065e0


	//   ....[7]....
        /*0098*/ 	.word	0x00006600


	//   ....[8]....
        /*009c*/ 	.word	0x00006620


	//   ....[9]....
        /*00a0*/ 	.word	0x00006640


	//   ....[10]....
        /*00a4*/ 	.word	0x000069e0


	//   ....[11]....
        /*00a8*/ 	.word	0x00006a70


	//   ....[12]....
        /*00ac*/ 	.word	0x00006ad0


	//   ....[13]....
        /*00b0*/ 	.word	0x00006b30


	//   ....[14]....
        /*00b4*/ 	.word	0x00006b90


	//   ....[15]....
        /*00b8*/ 	.word	0x00006d10


	//   ....[16]....
        /*00bc*/ 	.word	0x00006d60


	//   ....[17]....
        /*00c0*/ 	.word	0x00006dc0


	//   ....[18]....
        /*00c4*/ 	.word	0x00006e20


	//   ....[19]....
        /*00c8*/ 	.word	0x00006e80


	//----- nvinfo : EIATTR_EXIT_INSTR_OFFSETS
	.align		4
.L_1934:
        /*00cc*/ 	.byte	0x04, 0x1c
        /*00ce*/ 	.short	(.L_1936 - .L_1935)


	//   ....[0]....
.L_1935:
        /*00d0*/ 	.word	0x00000250


	//   ....[1]....
        /*00d4*/ 	.word	0x00006970


	//----- nvinfo : EIATTR_MAX_THREADS
	.align		4
.L_1936:
        /*00d8*/ 	.byte	0x04, 0x05
        /*00da*/ 	.short	(.L_1938 - .L_1937)
.L_1937:
        /*00dc*/ 	.word	0x00000080
        /*00e0*/ 	.word	0x00000001
        /*00e4*/ 	.word	0x00000001


	//----- nvinfo : EIATTR_CRS_STACK_SIZE
	.align		4
.L_1938:
        /*00e8*/ 	.byte	0x04, 0x1e
        /*00ea*/ 	.short	(.L_1940 - .L_1939)
.L_1939:
        /*00ec*/ 	.word	0x00000000


	//----- nvinfo : EIATTR_CBANK_PARAM_SIZE
	.align		4
.L_1940:
        /*00f0*/ 	.byte	0x03, 0x19
        /*00f2*/ 	.short	0x00e8


	//----- nvinfo : EIATTR_PARAM_CBANK
	.align		4
        /*00f4*/ 	.byte	0x04, 0x0a
        /*00f6*/ 	.short	(.L_1942 - .L_1941)
	.align		4
.L_1941:
        /*00f8*/ 	.word	index@(.nv.constant0._ZN10layer_norm31ln_parallel_residual_fwd_kernelINS_13Kernel_traitsIfffffjLj256ELj1ELj4ELj1ELj16ENS_18Kernel_traits_baseILj256EfffffjLj128EEEEELb1ELb1ELb1EEEvNS_9FwdParamsE)
        /*00fc*/ 	.short	0x0210
        /*00fe*/ 	.short	0x00e8


	//----- nvinfo : EIATTR_SW_WAR
	.align		4
.L_1942:
        /*0100*/ 	.byte	0x04, 0x36
        /*0102*/ 	.short	(.L_1944 - .L_1943)
.L_1943:
        /*0104*/ 	.word	0x00000008
.L_1944:


//--------------------- .nv.callgraph             --------------------------
	.section	.nv.callgraph,"",@"SHT_CUDA_CALLGRAPH"
	.align	4
	.sectionentsize	8
	.align		4
        /*0000*/ 	.word	0x00000000
	.align		4
        /*0004*/ 	.word	0xffffffff
	.align		4
        /*0008*/ 	.word	0x00000000
	.align		4
        /*000c*/ 	.word	0xfffffffe
	.align		4
        /*0010*/ 	.word	0x00000000
	.align		4
        /*0014*/ 	.word	0xfffffffd
	.align		4
        /*0018*/ 	.word	0x00000000
	.align		4
        /*001c*/ 	.word	0xfffffffc


//--------------------- .nv.constant4             --------------------------
	.section	.nv.constant4,"a",@progbits
	.align	8
	.align		8
.nv.constant4:
        /*0000*/ 	.dword	precalc_xorwow_matrix
	.align		8
        /*0008*/ 	.dword	precalc_xorwow_offset_matrix
	.align		8
        /*0010*/ 	.dword	mrg32k3aM1
	.align		8
        /*0018*/ 	.dword	mrg32k3aM2
	.align		8
        /*0020*/ 	.dword	mrg32k3aM1SubSeq
	.align		8
        /*0028*/ 	.dword	mrg32k3aM2SubSeq
	.align		8
        /*0030*/ 	.dword	mrg32k3aM1Seq
	.align		8
        /*0038*/ 	.dword	mrg32k3aM2Seq


//--------------------- .nv.constant3             --------------------------
	.section	.nv.constant3,"a",@progbits
	.align	8
.nv.constant3:
	.type		__cr_lgamma_table,@object
	.size		__cr_lgamma_table,(.L_8 - __cr_lgamma_table)
__cr_lgamma_table:
        /*0000*/ 	.byte	0x00, 0x00, 0x00, 0x00, 0x00, 0x00, 0x00, 0x00, 0x00, 0x00, 0x00, 0x00, 0x00, 0x00, 0x00, 0x00
        /*0010*/ 	.byte	0xef, 0x39, 0xfa, 0xfe, 0x42, 0x2e, 0xe6, 0x3f, 0x02, 0x20, 0x2a, 0xfa, 0x0b, 0xab, 0xfc, 0x3f
        /*0020*/ 	.byte	0xf9, 0x2c, 0x92, 0x7c, 0xa7, 0x6c, 0x09, 0x40, 0xc9, 0x79, 0x44, 0x3c, 0x64, 0x26, 0x13, 0x40
        /*0030*/ 	.byte	0xca, 0x01, 0xcf, 0x3a, 0x27, 0x51, 0x1a, 0x40, 0x30, 0xcc, 0x2d, 0xf3, 0xe1, 0x0c, 0x21, 0x40
        /*0040*/ 	.byte	0x0d, 0xb7, 0xfc, 0x82, 0x8e, 0x35, 0x25, 0x40
.L_8:


//--------------------- .text._ZN10layer_norm31ln_parallel_residual_fwd_kernelINS_13Kernel_traitsI13__nv_bfloat16S2_S2_S2_fjLj256ELj1ELj4ELj1ELj16ENS_18Kernel_traits_baseILj256ES2_S2_S2_S2_fjLj128EEEEELb0ELb0ELb0EEEvNS_9FwdParamsE --------------------------
	.section	.text._ZN10layer_norm31ln_parallel_residual_fwd_kernelINS_13Kernel_traitsI13__nv_bfloat16S2_S2_S2_fjLj256ELj1ELj4ELj1ELj16ENS_18Kernel_traits_baseILj256ES2_S2_S2_S2_fjLj128EEEEELb0ELb0ELb0EEEvNS_9FwdParamsE,"ax",@progbits
	.align	128
        .global         _ZN10layer_norm31ln_parallel_residual_fwd_kernelINS_13Kernel_traitsI13__nv_bfloat16S2_S2_S2_fjLj256ELj1ELj4ELj1ELj16ENS_18Kernel_traits_baseILj256ES2_S2_S2_S2_fjLj128EEEEELb0ELb0ELb0EEEvNS_9FwdParamsE
        .type           _ZN10layer_norm31ln_parallel_residual_fwd_kernelINS_13Kernel_traitsI13__nv_bfloat16S2_S2_S2_fjLj256ELj1ELj4ELj1ELj16ENS_18Kernel_traits_baseILj256ES2_S2_S2_S2_fjLj128EEEEELb0ELb0ELb0EEEvNS_9FwdParamsE,@function
        .size           _ZN10layer_norm31ln_parallel_residual_fwd_kernelINS_13Kernel_traitsI13__nv_bfloat16S2_S2_S2_fjLj256ELj1ELj4ELj1ELj16ENS_18Kernel_traits_baseILj256ES2_S2_S2_S2_fjLj128EEEEELb0ELb0ELb0EEEvNS_9FwdParamsE,(.L_x_7713 - _ZN10layer_norm31ln_parallel_residual_fwd_kernelINS_13Kernel_traitsI13__nv_bfloat16S2_S2_S2_fjLj256ELj1ELj4ELj1ELj16ENS_18Kernel_traits_baseILj256ES2_S2_S2_S2_fjLj128EEEEELb0ELb0ELb0EEEvNS_9FwdParamsE)
        .other          _ZN10layer_norm31ln_parallel_residual_fwd_kernelINS_13Kernel_traitsI13__nv_bfloat16S2_S2_S2_fjLj256ELj1ELj4ELj1ELj16ENS_18Kernel_traits_baseILj256ES2_S2_S2_S2_fjLj128EEEEELb0ELb0ELb0EEEvNS_9FwdParamsE,@"STO_CUDA_ENTRY STV_DEFAULT"
_ZN10layer_norm31ln_parallel_residual_fwd_kernelINS_13Kernel_traitsI13__nv_bfloat16S2_S2_S2_fjLj256ELj1ELj4ELj1ELj16ENS_18Kernel_traits_baseILj256ES2_S2_S2_S2_fjLj128EEEEELb0ELb0ELb0EEEvNS_9FwdParamsE:
.text._ZN10layer_norm31ln_parallel_residual_fwd_kernelINS_13Kernel_traitsI13__nv_bfloat16S2_S2_S2_fjLj256ELj1ELj4ELj1ELj16ENS_18Kernel_traits_baseILj256ES2_S2_S2_S2_fjLj128EEEEELb0ELb0ELb0EEEvNS_9FwdParamsE:
[----:B------:R-:W0:Y:S01]  /*0000*/  LDC R1, c[0x0][0x28] ;  /* 0x00000a00ff017b82 */ /* 0x000e220000000800 */
[----:B------:R-:W1:Y:S07]  /*0010*/  S2R R66, SR_TID.X ;  /* 0x0000000000427919 */ /* 0x000e6e0000002100 */
[----:B------:R-:W2:Y:S01]  /*0020*/  LDC R7, c[0x0][0x218] ;  /* 0x00008600ff077b82 */ /* 0x000ea20000000800 */
[----:B------:R-:W-:Y:S01]  /*0030*/  ULDC.64 UR4, c[0x0][0x208] ;  /* 0x0000820000047ab9 */ /* 0x000fe20000000a00 */
[----:B------:R-:W-:Y:S01]  /*0040*/  BSSY B0, `(.L_x_0) ;  /* 0x0000024000007945 */ /* 0x000fe20003800000 */
[----:B------:R-:W3:Y:S01]  /*0050*/  S2R R5, SR_CTAID.X ;  /* 0x0000000000057919 */ /* 0x000ee20000002500 */
[----:B0-----:R-:W-:Y:S01]  /*0060*/  VIADD R1, R1, 0xfffffff8 ;  /* 0xfffffff801017836 */ /* 0x001fe20000000000 */
[----:B--2---:R-:W-:-:S04]  /*0070*/  SHF.R.S32.HI R0, RZ, 0x1f, R7 ;  /* 0x0000001fff007819 */ /* 0x004fc80000011407 */
[----:B------:R-:W-:Y:S02]  /*0080*/  LEA.HI R0, R0, R7, RZ, 0x3 ;  /* 0x0000000700007211 */ /* 0x000fe400078f18ff */
[----:B-1----:R-:W-:-:S04]  /*0090*/  LOP3.LUT R3, R66, 0x1f, RZ, 0xc, !PT ;  /* 0x0000001f42037812 */ /* 0x002fc800078e0cff */
[----:B------:R-:W-:-:S04]  /*00a0*/  LEA.HI.SX32 R0, R0, R3, 0x1d ;  /* 0x0000000300007211 */ /* 0x000fc800078feaff */
[----:B------:R-:W-:Y:S02]  /*00b0*/  LOP3.LUT P3, RZ, R0, 0xffffffe0, RZ, 0xc0, !PT ;  /* 0xffffffe000ff7812 */ /* 0x000fe4000786c0ff */
[----:B------:R-:W-:Y:S02]  /*00c0*/  SHF.R.U32.HI R0, RZ, 0x5, R66 ;  /* 0x00000005ff007819 */ /* 0x000fe40000011642 */
[----:B------:R-:W-:-:S03]  /*00d0*/  LOP3.LUT R66, R66, 0x1f, RZ, 0xc0, !PT ;  /* 0x0000001f42427812 */ /* 0x000fc600078ec0ff */
[----:B---3--:R-:W-:-:S06]  /*00e0*/  IMAD R0, R5, 0x4, R0 ;  /* 0x0000000405007824 */ /* 0x008fcc00078e0200 */
[----:B------:R-:W-:Y:S05]  /*00f0*/  @!P3 BRA `(.L_x_1) ;  /* 0x000000000060b947 */ /* 0x000fea0003800000 */
[----:B------:R-:W-:Y:S01]  /*0100*/  ULDC.64 UR6, c[0x0][0x2c8] ;  /* 0x0000b20000067ab9 */ /* 0x000fe20000000a00 */
[----:B------:R-:W-:Y:S01]  /*0110*/  ULDC.64 UR8, c[0x0][0x2d0] ;  /* 0x0000b40000087ab9 */ /* 0x000fe20000000a00 */
[----:B------:R-:W-:Y:S01]  /*0120*/  ISETP.NE.U32.AND P0, PT, RZ, UR6, PT ;  /* 0x00000006ff007c0c */ /* 0x000fe2000bf05070 */
[----:B------:R-:W0:Y:S01]  /*0130*/  LDC.64 R2, c[0x0][0x260] ;  /* 0x00009800ff027b82 */ /* 0x000e220000000a00 */
[----:B------:R-:W-:Y:S02]  /*0140*/  ISETP.NE.U32.AND P1, PT, RZ, UR8, PT ;  /* 0x00000008ff007c0c */ /* 0x000fe4000bf25070 */
[----:B------:R-:W-:Y:S02]  /*0150*/  ISETP.NE.AND.EX P0, PT, RZ, UR7, PT, P0 ;  /* 0x00000007ff007c0c */ /* 0x000fe4000bf05300 */
[----:B------:R-:W-:Y:S02]  /*0160*/  ISETP.NE.AND.EX P1, PT, RZ, UR9, PT, P1 ;  /* 0x00000009ff007c0c */ /* 0x000fe4000bf25310 */
[----:B------:R-:W-:-:S09]  /*0170*/  SHF.L.U32 R12, R66, 0x4, RZ ;  /* 0x00000004420c7819 */ /* 0x000fd200000006ff */
[----:B------:R-:W-:Y:S02]  /*0180*/  @P0 LEA R16, P2, R66, UR6, 0x4 ;  /* 0x0000000642100c11 */ /* 0x000fe4000f8420ff */
[----:B------:R-:W-:-:S03]  /*0190*/  @P1 IADD3 R10, P4, R12, UR8, RZ ;  /* 0x000000080c0a1c10 */ /* 0x000fc6000ff9e0ff */
[----:B------:R-:W-:Y:S01]  /*01a0*/  @P0 IMAD.X R17, RZ, RZ, UR7, P2 ;  /* 0x00000007ff110e24 */ /* 0x000fe200090e06ff */
[----:B------:R-:W-:Y:S01]  /*01b0*/  ULDC.64 UR6, c[0x0][0x268] ;  /* 0x00009a0000067ab9 */ /* 0x000fe20000000a00 */
[----:B------:R-:W-:Y:S01]  /*01c0*/  @P1 IMAD.X R11, RZ, RZ, UR9, P4 ;  /* 0x00000009ff0b1e24 */ /* 0x000fe2000a0e06ff */
[----:B------:R-:W-:Y:S01]  /*01d0*/  IADD3 R12, P2, R12, UR6, RZ ;  /* 0x000000060c0c7c10 */ /* 0x000fe2000ff5e0ff */
[----:B0-----:R-:W-:Y:S01]  /*01e0*/  IMAD.WIDE.U32 R2, R66, 0x10, R2 ;  /* 0x0000001042027825 */ /* 0x001fe200078e0002 */
[----:B------:R0:W5:Y:S02]  /*01f0*/  @P0 LDG.E.128 R4, desc[UR4][R16.64] ;  /* 0x0000000410040981 */ /* 0x000164000c1e1d00 */
[----:B------:R-:W-:Y:S02]  /*0200*/  IADD3.X R13, RZ, UR7, RZ, P2, !PT ;  /* 0x00000007ff0d7c10 */ /* 0x000fe400097fe4ff */
[----:B------:R-:W5:Y:S04]  /*0210*/  @P1 LDG.E.128 R8, desc[UR4][R10.64] ;  /* 0x000000040a081981 */ /* 0x000f68000c1e1d00 */
[----:B------:R0:W5:Y:S04]  /*0220*/  LDG.E.128 R60, desc[UR4][R2.64] ;  /* 0x00000004023c7981 */ /* 0x000168000c1e1d00 */
[----:B------:R-:W5:Y:S01]  /*0230*/  LDG.E.128 R12, desc[UR4][R12.64] ;  /* 0x000000040c0c7981 */ /* 0x000f62000c1e1d00 */
[----:B------:R-:W-:-:S02]  /*0240*/  @!P0 CS2R R4, SRZ ;  /* 0x0000000000048805 */ /* 0x000fc4000001ff00 */
[----:B------:R-:W-:Y:S02]  /*0250*/  @!P0 CS2R R6, SRZ ;  /* 0x0000000000068805 */ /* 0x000fe4000001ff00 */
[----:B------:R-:W-:Y:S02]  /*0260*/  @!P1 CS2R R8, SRZ ;  /* 0x0000000000089805 */ /* 0x000fe4000001ff00 */
[----:B0-----:R-:W-:-:S07]  /*0270*/  @!P1 CS2R R10, SRZ ;  /* 0x00000000000a9805 */ /* 0x001fce000001ff00 */
.L_x_1:
[----:B------:R-:W-:Y:S05]  /*0280*/  BSYNC B0 ;  /* 0x0000000000007941 */ /* 0x000fea0003800000 */
.L_x_0:
[----:B------:R-:W-:Y:S02]  /*0290*/  ULDC UR6, c[0x0][0x214] ;  /* 0x0000850000067ab9 */ /* 0x000fe40000000800 */
[----:B------:R-:W-:-:S13]  /*02a0*/  ISETP.GE.AND P0, PT, R0, UR6, PT ;  /* 0x0000000600007c0c */ /* 0x000fda000bf06270 */
[----:B------:R-:W-:Y:S05]  /*02b0*/  @P0 EXIT ;  /* 0x000000000000094d */ /* 0x000fea0003800000 */
[----:B-----5:R-:W-:Y:S01]  /*02c0*/  PRMT R55, R62, 0x7632, R55 ;  /* 0x000076323e377816 */ /* 0x020fe20000000037 */
[----:B------:R-:W-:Y:S01]  /*02d0*/  IMAD.U32 R65, R60, 0x10000, RZ ;  /* 0x000100003c417824 */ /* 0x000fe200078e00ff */
[----:B------:R-:W-:Y:S01]  /*02e0*/  SHF.L.U32 R57, R62, 0x10, RZ ;  /* 0x000000103e397819 */ /* 0x000fe200000006ff */
[----:B------:R-:W-:Y:S01]  /*02f0*/  IMAD.U32 R2, R63, 0x10000, RZ ;  /* 0x000100003f027824 */ /* 0x000fe200078e00ff */
[----:B------:R-:W-:Y:S01]  /*0300*/  PRMT R32, R4, 0x7632, R32 ;  /* 0x0000763204207816 */ /* 0x000fe20000000020 */
[----:B------:R-:W-:Y:S01]  /*0310*/  ULDC.U8 UR6, c[0x0][0x2a0] ;  /* 0x0000a80000067ab9 */ /* 0x000fe20000000000 */
[----:B------:R-:W-:Y:S01]  /*0320*/  PRMT R34, R5, 0x7632, R34 ;  /* 0x0000763205227816 */ /* 0x000fe20000000022 */
[----:B------:R-:W-:Y:S01]  /*0330*/  ULDC UR9, c[0x0][0x218] ;  /* 0x0000860000097ab9 */ /* 0x000fe20000000800 */
[----:B------:R-:W-:Y:S01]  /*0340*/  PRMT R36, R6, 0x7632, R36 ;  /* 0x0000763206247816 */ /* 0x000fe20000000024 */
[----:B------:R-:W-:Y:S01]  /*0350*/  IMAD.U32 R32, R32, 0x10000, RZ ;  /* 0x0001000020207824 */ /* 0x000fe200078e00ff */
[----:B------:R-:W-:Y:S01]  /*0360*/  PRMT R39, R7, 0x7632, R39 ;  /* 0x0000763207277816 */ /* 0x000fe20000000027 */
[----:B------:R-:W-:Y:S01]  /*0370*/  IMAD.U32 R34, R34, 0x10000, RZ ;  /* 0x0001000022227824 */ /* 0x000fe200078e00ff */
[----:B------:R-:W-:Y:S01]  /*0380*/  PRMT R33, R8, 0x7632, R33 ;  /* 0x0000763208217816 */ /* 0x000fe20000000021 */
[----:B------:R-:W-:Y:S01]  /*0390*/  IMAD.U32 R36, R36, 0x10000, RZ ;  /* 0x0001000024247824 */ /* 0x000fe200078e00ff */
[C---:B------:R-:W-:Y:S01]  /*03a0*/  PRMT R35, R9.reuse, 0x7632, R35 ;  /* 0x0000763209237816 */ /* 0x040fe20000000023 */
        /* <DEDUP_REMOVED lines=11> */
[----:B------:R-:W-:Y:S01]  /*0460*/  SHF.L.U32 R3, R4, 0x10, RZ ;  /* 0x0000001004037819 */ /* 0x000fe200000006ff */
[----:B------:R-:W-:Y:S01]  /*0470*/  IMAD.U32 R4, R5, 0x10000, RZ ;  /* 0x0001000005047824 */ /* 0x000fe200078e00ff */
[----:B------:R-:W-:Y:S01]  /*0480*/  PRMT R62, R12, 0x7632, R62 ;  /* 0x000076320c3e7816 */ /* 0x000fe2000000003e */
[----:B------:R-:W-:Y:S01]  /*0490*/  IMAD.U32 R37, R37, 0x10000, RZ ;  /* 0x0001000025257824 */ /* 0x000fe200078e00ff */
[----:B------:R-:W-:Y:S01]  /*04a0*/  PRMT R58, R13, 0x7632, R58 ;  /* 0x000076320d3a7816 */ /* 0x000fe2000000003a */
[----:B------:R-:W-:Y:S01]  /*04b0*/  IMAD.U32 R39, R39, 0x10000, RZ ;  /* 0x0001000027277824 */ /* 0x000fe200078e00ff */
[----:B------:R-:W-:Y:S01]  /*04c0*/  PRMT R54, R14, 0x7632, R54 ;  /* 0x000076320e367816 */ /* 0x000fe20000000036 */
[----:B------:R-:W-:Y:S01]  /*04d0*/  IMAD.U32 R41, R41, 0x10000, RZ ;  /* 0x0001000029297824 */ /* 0x000fe200078e00ff */
[----:B------:R-:W-:Y:S01]  /*04e0*/  PRMT R40, R15, 0x7632, R40 ;  /* 0x000076320f287816 */ /* 0x000fe20000000028 */
[----:B------:R-:W-:Y:S01]  /*04f0*/  ULDC UR8, c[0x0][0x2d8] ;  /* 0x0000b60000087ab9 */ /* 0x000fe20000000800 */
[----:B------:R-:W-:Y:S01]  /*0500*/  SHF.L.U32 R5, R6, 0x10, RZ ;  /* 0x0000001006057819 */ /* 0x000fe200000006ff */
[----:B------:R-:W-:Y:S01]  /*0510*/  IMAD.U32 R6, R7, 0x10000, RZ ;  /* 0x0001000007067824 */ /* 0x000fe200078e00ff */
[----:B------:R-:W-:Y:S01]  /*0520*/  SHF.L.U32 R64, R12, 0x10, RZ ;  /* 0x000000100c407819 */ /* 0x000fe200000006ff */
[----:B------:R-:W-:Y:S01]  /*0530*/  IMAD.U32 R7, R15, 0x10000, RZ ;  /* 0x000100000f077824 */ /* 0x000fe200078e00ff */
[----:B------:R-:W-:-:S02]  /*0540*/  SHF.L.U32 R56, R14, 0x10, RZ ;  /* 0x000000100e387819 */ /* 0x000fc400000006ff */
[----:B------:R-:W-:Y:S02]  /*0550*/  SHF.L.U32 R8, R8, 0x10, RZ ;  /* 0x0000001008087819 */ /* 0x000fe400000006ff */
[----:B------:R-:W-:Y:S02]  /*0560*/  SHF.L.U32 R10, R10, 0x10, RZ ;  /* 0x000000100a0a7819 */ /* 0x000fe400000006ff */
[----:B------:R-:W-:Y:S02]  /*0570*/  SHF.L.U32 R63, R16, 0x10, RZ ;  /* 0x00000010103f7819 */ /* 0x000fe400000006ff */
[----:B------:R-:W-:Y:S02]  /*0580*/  SHF.L.U32 R62, R62, 0x10, RZ ;  /* 0x000000103e3e7819 */ /* 0x000fe400000006ff */
[----:B------:R-:W-:Y:S02]  /*0590*/  SHF.L.U32 R59, R59, 0x10, RZ ;  /* 0x000000103b3b7819 */ /* 0x000fe400000006ff */
[----:B------:R-:W-:-:S02]  /*05a0*/  SHF.L.U32 R58, R58, 0x10, RZ ;  /* 0x000000103a3a7819 */ /* 0x000fc400000006ff */
[----:B------:R-:W-:Y:S02]  /*05b0*/  SHF.L.U32 R55, R55, 0x10, RZ ;  /* 0x0000001037377819 */ /* 0x000fe400000006ff */
[----:B------:R-:W-:Y:S02]  /*05c0*/  SHF.L.U32 R54, R54, 0x10, RZ ;  /* 0x0000001036367819 */ /* 0x000fe400000006ff */
[----:B------:R-:W-:Y:S02]  /*05d0*/  SHF.L.U32 R38, R38, 0x10, RZ ;  /* 0x0000001026267819 */ /* 0x000fe400000006ff */
[----:B------:R-:W-:Y:S02]  /*05e0*/  SHF.L.U32 R40, R40, 0x10, RZ ;  /* 0x0000001028287819 */ /* 0x000fe400000006ff */
[----:B------:R-:W-:Y:S01]  /*05f0*/  ISETP.NE.AND P4, PT, RZ, UR6, PT ;  /* 0x00000006ff007c0c */ /* 0x000fe2000bf85270 */
[----:B------:R-:W-:-:S12]  /*0600*/  ULDC.64 UR6, c[0x0][0x228] ;  /* 0x00008a0000067ab9 */ /* 0x000fd80000000a00 */
.L_x_39:
[----:B------:R-:W-:Y:S01]  /*0610*/  IMAD R24, R0, UR9, RZ ;  /* 0x0000000900187c24 */ /* 0x000fe2000f8e02ff */
[----:B------:R-:W-:Y:S04]  /*0620*/  BSSY B0, `(.L_x_2) ;  /* 0x00000bb000007945 */ /* 0x000fe80003800000 */
[----:B------:R-:W-:-:S04]  /*0630*/  SHF.R.S32.HI R25, RZ, 0x1f, R24 ;  /* 0x0000001fff197819 */ /* 0x000fc80000011418 */
[----:B------:R-:W-:-:S04]  /*0640*/  LEA.HI R25, R25, R24, RZ, 0x3 ;  /* 0x0000001819197211 */ /* 0x000fc800078f18ff */
[----:B------:R-:W-:Y:S01]  /*0650*/  LEA.HI.SX32 R46, R25, R66, 0x1d ;  /* 0x00000042192e7211 */ /* 0x000fe200078feaff */
[----:B0----5:R-:W-:Y:S06]  /*0660*/  @!P3 BRA `(.L_x_3) ;  /* 0x0000000800d8b947 */ /* 0x021fec0003800000 */
[----:B------:R-:W0:Y:S01]  /*0670*/  LDC.64 R24, c[0x0][0x220] ;  /* 0x00008800ff187b82 */ /* 0x000e220000000a00 */
[----:B------:R-:W-:-:S04]  /*0680*/  ISETP.NE.U32.AND P1, PT, RZ, UR6, PT ;  /* 0x00000006ff007c0c */ /* 0x000fc8000bf25070 */
[----:B------:R-:W-:-:S03]  /*0690*/  ISETP.NE.AND.EX P1, PT, RZ, UR7, PT, P1 ;  /* 0x00000007ff007c0c */ /* 0x000fc6000bf25310 */
[----:B------:R-:W1:Y:S10]  /*06a0*/  LDC.64 R28, c[0x0][0x230] ;  /* 0x00008c00ff1c7b82 */ /* 0x000e740000000a00 */
[C---:B------:R-:W-:Y:S01]  /*06b0*/  @P1 LEA R30, P2, R46.reuse, UR6, 0x4 ;  /* 0x000000062e1e1c11 */ /* 0x040fe2000f8420ff */
[----:B0-----:R-:W-:-:S06]  /*06c0*/  IMAD.WIDE.U32 R24, R46, 0x10, R24 ;  /* 0x000000102e187825 */ /* 0x001fcc00078e0018 */
[----:B------:R-:W2:Y:S01]  /*06d0*/  LDG.E.128 R24, desc[UR4][R24.64] ;  /* 0x0000000418187981 */ /* 0x000ea2000c1e1d00 */
[----:B-1----:R-:W-:Y:S02]  /*06e0*/  ISETP.NE.U32.AND P0, PT, R28, RZ, PT ;  /* 0x000000ff1c00720c */ /* 0x002fe40003f05070 */
[----:B------:R-:W-:Y:S02]  /*06f0*/  @P1 LEA.HI.X R31, R46, UR7, RZ, 0x4, P2 ;  /* 0x000000072e1f1c11 */ /* 0x000fe400090f24ff */
[----:B------:R-:W-:-:S03]  /*0700*/  ISETP.NE.AND.EX P0, PT, R29, RZ, PT, P0 ;  /* 0x000000ff1d00720c */ /* 0x000fc60003f05300 */
[----:B------:R-:W5:Y:S01]  /*0710*/  @P1 LDG.E.128 R12, desc[UR4][R30.64] ;  /* 0x000000041e0c1981 */ /* 0x000f62000c1e1d00 */
[----:B------:R-:W-:-:S04]  /*0720*/  ISETP.NE.U32.AND P1, PT, RZ, UR6, PT ;  /* 0x00000006ff007c0c */ /* 0x000fc8000bf25070 */
[----:B------:R-:W-:-:S05]  /*0730*/  ISETP.NE.AND.EX P1, PT, RZ, UR7, PT, P1 ;  /* 0x00000007ff007c0c */ /* 0x000fca000bf25310 */
[----:B------:R-:W-:-:S04]  /*0740*/  @P0 LEA R42, P5, R46, R28, 0x4 ;  /* 0x0000001c2e2a0211 */ /* 0x000fc800078a20ff */
[----:B------:R-:W-:-:S05]  /*0750*/  @P0 LEA.HI.X R43, R46, R29, RZ, 0x4, P5 ;  /* 0x0000001d2e2b0211 */ /* 0x000fca00028f24ff */
[----:B------:R2:W5:Y:S02]  /*0760*/  @P0 LDG.E.128 R16, desc[UR4][R42.64] ;  /* 0x000000042a100981 */ /* 0x000564000c1e1d00 */
[C---:B--2---:R-:W-:Y:S02]  /*0770*/  SHF.L.U32 R42, R24.reuse, 0x10, RZ ;  /* 0x00000010182a7819 */ /* 0x044fe400000006ff */
[----:B------:R-:W-:Y:S01]  /*0780*/  PRMT R44, R24, 0x7632, R44 ;  /* 0x00007632182c7816 */ /* 0x000fe2000000002c */
[----:B------:R-:W-:Y:S06]  /*0790*/  @P1 BRA `(.L_x_4) ;  /* 0x0000000000281947 */ /* 0x000fec0003800000 */
[----:B------:R-:W-:-:S04]  /*07a0*/  ISETP.NE.U32.AND P2, PT, R28, RZ, PT ;  /* 0x000000ff1c00720c */ /* 0x000fc80003f45070 */
[----:B------:R-:W-:-:S13]  /*07b0*/  ISETP.NE.AND.EX P2, PT, R29, RZ, PT, P2 ;  /* 0x000000ff1d00720c */ /* 0x000fda0003f45320 */
[----:B------:R-:W-:Y:S05]  /*07c0*/  @P2 BRA `(.L_x_5) ;  /* 0x0000000000102947 */ /* 0x000fea0003800000 */
[----:B------:R-:W-:-:S04]  /*07d0*/  LOP3.LUT P2, RZ, R28, UR6, RZ, 0xfc, !PT ;  /* 0x000000061cff7c12 */ /* 0x000fc8000f84fcff */
[----:B------:R-:W-:-:S13]  /*07e0*/  LOP3.LUT P2, RZ, R29, UR7, RZ, 0xfc, P2 ;  /* 0x000000071dff7c12 */ /* 0x000fda000904fcff */
[----:B------:R-:W-:Y:S05]  /*07f0*/  @P2 BRA `(.L_x_6) ;  /* 0x0000000000202947 */ /* 0x000fea0003800000 */
[----:B------:R-:W-:Y:S05]  /*0800*/  BRA `(.L_x_7) ;  /* 0x0000000000247947 */ /* 0x000fea0003800000 */
.L_x_5:
[----:B-----5:R-:W-:-:S04]  /*0810*/  IMAD.U32 R31, R16, 0x10000, RZ ;  /* 0x00010000101f7824 */ /* 0x020fc800078e00ff */
[----:B------:R-:W-:Y:S01]  /*0820*/  FADD.FTZ R42, R31, R42 ;  /* 0x0000002a1f2a7221 */ /* 0x000fe20000010000 */
[----:B------:R-:W-:Y:S06]  /*0830*/  BRA `(.L_x_6) ;  /* 0x0000000000107947 */ /* 0x000fec0003800000 */
.L_x_4:
[----:B-----5:R-:W-:Y:S01]  /*0840*/  SHF.L.U32 R31, R12, 0x10, RZ ;  /* 0x000000100c1f7819 */ /* 0x020fe200000006ff */
[----:B------:R-:W-:-:S04]  /*0850*/  @P0 IMAD.U32 R43, R16, 0x10000, RZ ;  /* 0x00010000102b0824 */ /* 0x000fc800078e00ff */
[----:B------:R-:W-:-:S04]  /*0860*/  FADD.FTZ R42, R31, R42 ;  /* 0x0000002a1f2a7221 */ /* 0x000fc80000010000 */
[----:B------:R-:W-:-:S07]  /*0870*/  @P0 FADD.FTZ R42, R43, R42 ;  /* 0x0000002a2b2a0221 */ /* 0x000fce0000010000 */
.L_x_6:
[----:B------:R-:W-:-:S04]  /*0880*/  F2FP.BF16.F32.PACK_AB R24, RZ, R42 ;  /* 0x0000002aff18723e */ /* 0x000fc800000010ff */
[----:B------:R-:W-:-:S07]  /*0890*/  PRMT R20, R24, 0x7610, R20 ;  /* 0x0000761018147816 */ /* 0x000fce0000000014 */
.L_x_7:
[----:B------:R-:W-:Y:S01]  /*08a0*/  SHF.L.U32 R43, R44, 0x10, RZ ;  /* 0x000000102c2b7819 */ /* 0x000fe200000006ff */
        /* <DEDUP_REMOVED lines=8> */
.L_x_9:
[----:B-----5:R-:W-:-:S05]  /*0930*/  PRMT R24, R16, 0x7632, R24 ;  /* 0x0000763210187816 */ /* 0x020fca0000000018 */
[----:B------:R-:W-:-:S04]  /*0940*/  IMAD.U32 R24, R24, 0x10000, RZ ;  /* 0x0001000018187824 */ /* 0x000fc800078e00ff */
[----:B------:R-:W-:Y:S01]  /*0950*/  FADD.FTZ R43, R24, R43 ;  /* 0x0000002b182b7221 */ /* 0x000fe20000010000 */
[----:B------:R-:W-:Y:S06]  /*0960*/  BRA `(.L_x_10) ;  /* 0x0000000000187947 */ /* 0x000fec0003800000 */
.L_x_8:
[----:B-----5:R-:W-:Y:S02]  /*0970*/  PRMT R24, R12, 0x7632, R24 ;  /* 0x000076320c187816 */ /* 0x020fe40000000018 */
[----:B------:R-:W-:Y:S02]  /*0980*/  @P0 PRMT R30, R16, 0x7632, R30 ;  /* 0x00007632101e0816 */ /* 0x000fe4000000001e */
[----:B------:R-:W-:-:S03]  /*0990*/  SHF.L.U32 R24, R24, 0x10, RZ ;  /* 0x0000001018187819 */ /* 0x000fc600000006ff */
[----:B------:R-:W-:Y:S02]  /*09a0*/  @P0 IMAD.U32 R30, R30, 0x10000, RZ ;  /* 0x000100001e1e0824 */ /* 0x000fe400078e00ff */
[----:B------:R-:W-:-:S04]  /*09b0*/  FADD.FTZ R43, R24, R43 ;  /* 0x0000002b182b7221 */ /* 0x000fc80000010000 */
[----:B------:R-:W-:-:S07]  /*09c0*/  @P0 FADD.FTZ R43, R30, R43 ;  /* 0x0000002b1e2b0221 */ /* 0x000fce0000010000 */
.L_x_10:
[----:B------:R-:W-:-:S04]  /*09d0*/  F2FP.BF16.F32.PACK_AB R24, RZ, R43 ;  /* 0x0000002bff18723e */ /* 0x000fc800000010ff */
[----:B------:R-:W-:-:S07]  /*09e0*/  PRMT R20, R20, 0x5410, R24 ;  /* 0x0000541014147816 */ /* 0x000fce0000000018 */
.L_x_11:
[C---:B------:R-:W-:Y:S02]  /*09f0*/  SHF.L.U32 R48, R25.reuse, 0x10, RZ ;  /* 0x0000001019307819 */ /* 0x040fe400000006ff */
        /* <DEDUP_REMOVED lines=9> */
.L_x_13:
[----:B-----5:R-:W-:-:S04]  /*0a90*/  IMAD.U32 R31, R17, 0x10000, RZ ;  /* 0x00010000111f7824 */ /* 0x020fc800078e00ff */
[----:B------:R-:W-:Y:S01]  /*0aa0*/  FADD.FTZ R48, R31, R48 ;  /* 0x000000301f307221 */ /* 0x000fe20000010000 */
[----:B------:R-:W-:Y:S06]  /*0ab0*/  BRA `(.L_x_14) ;  /* 0x0000000000107947 */ /* 0x000fec0003800000 */
.L_x_12:
[----:B-----5:R-:W-:Y:S01]  /*0ac0*/  SHF.L.U32 R31, R13, 0x10, RZ ;  /* 0x000000100d1f7819 */ /* 0x020fe200000006ff */
[----:B------:R-:W-:-:S04]  /*0ad0*/  @P0 IMAD.U32 R45, R17, 0x10000, RZ ;  /* 0x00010000112d0824 */ /* 0x000fc800078e00ff */
[----:B------:R-:W-:-:S04]  /*0ae0*/  FADD.FTZ R48, R31, R48 ;  /* 0x000000301f307221 */ /* 0x000fc80000010000 */
[----:B------:R-:W-:-:S07]  /*0af0*/  @P0 FADD.FTZ R48, R45, R48 ;  /* 0x000000302d300221 */ /* 0x000fce0000010000 */
.L_x_14:
[----:B------:R-:W-:-:S04]  /*0b00*/  F2FP.BF16.F32.PACK_AB R24, RZ, R48 ;  /* 0x00000030ff18723e */ /* 0x000fc800000010ff */
[----:B------:R-:W-:-:S07]  /*0b10*/  PRMT R21, R24, 0x7610, R21 ;  /* 0x0000761018157816 */ /* 0x000fce0000000015 */
.L_x_15:
        /* <DEDUP_REMOVED lines=9> */
.L_x_17:
[----:B-----5:R-:W-:-:S05]  /*0bb0*/  PRMT R24, R17, 0x7632, R24 ;  /* 0x0000763211187816 */ /* 0x020fca0000000018 */
[----:B------:R-:W-:-:S04]  /*0bc0*/  IMAD.U32 R25, R24, 0x10000, RZ ;  /* 0x0001000018197824 */ /* 0x000fc800078e00ff */
[----:B------:R-:W-:Y:S01]  /*0bd0*/  FADD.FTZ R50, R25, R50 ;  /* 0x0000003219327221 */ /* 0x000fe20000010000 */
[----:B------:R-:W-:Y:S06]  /*0be0*/  BRA `(.L_x_18) ;  /* 0x0000000000187947 */ /* 0x000fec0003800000 */
.L_x_16:
[----:B-----5:R-:W-:Y:S02]  /*0bf0*/  PRMT R24, R13, 0x7632, R24 ;  /* 0x000076320d187816 */ /* 0x020fe40000000018 */
[----:B------:R-:W-:Y:S02]  /*0c00*/  @P0 PRMT R30, R17, 0x7632, R30 ;  /* 0x00007632111e0816 */ /* 0x000fe4000000001e */
[----:B------:R-:W-:-:S03]  /*0c10*/  SHF.L.U32 R25, R24, 0x10, RZ ;  /* 0x0000001018197819 */ /* 0x000fc600000006ff */
[----:B------:R-:W-:Y:S02]  /*0c20*/  @P0 IMAD.U32 R31, R30, 0x10000, RZ ;  /* 0x000100001e1f0824 */ /* 0x000fe400078e00ff */
[----:B------:R-:W-:-:S04]  /*0c30*/  FADD.FTZ R50, R25, R50 ;  /* 0x0000003219327221 */ /* 0x000fc80000010000 */
[----:B------:R-:W-:-:S07]  /*0c40*/  @P0 FADD.FTZ R50, R31, R50 ;  /* 0x000000321f320221 */ /* 0x000fce0000010000 */
.L_x_18:
[----:B------:R-:W-:-:S04]  /*0c50*/  F2FP.BF16.F32.PACK_AB R24, RZ, R50 ;  /* 0x00000032ff18723e */ /* 0x000fc800000010ff */
[----:B------:R-:W-:-:S07]  /*0c60*/  PRMT R21, R21, 0x5410, R24 ;  /* 0x0000541015157816 */ /* 0x000fce0000000018 */
.L_x_19:
        /* <DEDUP_REMOVED lines=10> */
.L_x_21:
[----:B-----5:R-:W-:-:S04]  /*0d10*/  IMAD.U32 R24, R18, 0x10000, RZ ;  /* 0x0001000012187824 */ /* 0x020fc800078e00ff */
[----:B------:R-:W-:Y:S01]  /*0d20*/  FADD.FTZ R49, R24, R49 ;  /* 0x0000003118317221 */ /* 0x000fe20000010000 */
[----:B------:R-:W-:Y:S06]  /*0d30*/  BRA `(.L_x_22) ;  /* 0x0000000000107947 */ /* 0x000fec0003800000 */
.L_x_20:
[----:B-----5:R-:W-:Y:S01]  /*0d40*/  SHF.L.U32 R24, R14, 0x10, RZ ;  /* 0x000000100e187819 */ /* 0x020fe200000006ff */
[----:B------:R-:W-:-:S04]  /*0d50*/  @P0 IMAD.U32 R30, R18, 0x10000, RZ ;  /* 0x00010000121e0824 */ /* 0x000fc800078e00ff */
[----:B------:R-:W-:-:S04]  /*0d60*/  FADD.FTZ R49, R24, R49 ;  /* 0x0000003118317221 */ /* 0x000fc80000010000 */
[----:B------:R-:W-:-:S07]  /*0d70*/  @P0 FADD.FTZ R49, R30, R49 ;  /* 0x000000311e310221 */ /* 0x000fce0000010000 */
.L_x_22:
[----:B------:R-:W-:-:S04]  /*0d80*/  F2FP.BF16.F32.PACK_AB R24, RZ, R49 ;  /* 0x00000031ff18723e */ /* 0x000fc800000010ff */
[----:B------:R-:W-:-:S07]  /*0d90*/  PRMT R22, R24, 0x7610, R22 ;  /* 0x0000761018167816 */ /* 0x000fce0000000016 */
.L_x_23:
        /* <DEDUP_REMOVED lines=9> */
.L_x_25:
[----:B-----5:R-:W-:-:S05]  /*0e30*/  PRMT R24, R18, 0x7632, R24 ;  /* 0x0000763212187816 */ /* 0x020fca0000000018 */
[----:B------:R-:W-:-:S04]  /*0e40*/  IMAD.U32 R25, R24, 0x10000, RZ ;  /* 0x0001000018197824 */ /* 0x000fc800078e00ff */
[----:B------:R-:W-:Y:S01]  /*0e50*/  FADD.FTZ R52, R25, R52 ;  /* 0x0000003419347221 */ /* 0x000fe20000010000 */
[----:B------:R-:W-:Y:S06]  /*0e60*/  BRA `(.L_x_26) ;  /* 0x0000000000187947 */ /* 0x000fec0003800000 */
.L_x_24:
[----:B-----5:R-:W-:Y:S02]  /*0e70*/  PRMT R24, R14, 0x7632, R24 ;  /* 0x000076320e187816 */ /* 0x020fe40000000018 */
[----:B------:R-:W-:Y:S02]  /*0e80*/  @P0 PRMT R26, R18, 0x7632, R26 ;  /* 0x00007632121a0816 */ /* 0x000fe4000000001a */
[----:B------:R-:W-:-:S03]  /*0e90*/  SHF.L.U32 R25, R24, 0x10, RZ ;  /* 0x0000001018197819 */ /* 0x000fc600000006ff */
[----:B------:R-:W-:Y:S02]  /*0ea0*/  @P0 IMAD.U32 R31, R26, 0x10000, RZ ;  /* 0x000100001a1f0824 */ /* 0x000fe400078e00ff */
[----:B------:R-:W-:-:S04]  /*0eb0*/  FADD.FTZ R52, R25, R52 ;  /* 0x0000003419347221 */ /* 0x000fc80000010000 */
[----:B------:R-:W-:-:S07]  /*0ec0*/  @P0 FADD.FTZ R52, R31, R52 ;  /* 0x000000341f340221 */ /* 0x000fce0000010000 */
.L_x_26:
[----:B------:R-:W-:-:S04]  /*0ed0*/  F2FP.BF16.F32.PACK_AB R24, RZ, R52 ;  /* 0x00000034ff18723e */ /* 0x000fc800000010ff */
[----:B------:R-:W-:-:S07]  /*0ee0*/  PRMT R22, R22, 0x5410, R24 ;  /* 0x0000541016167816 */ /* 0x000fce0000000018 */
.L_x_27:
        /* <DEDUP_REMOVED lines=10> */
.L_x_29:
[----:B-----5:R-:W-:-:S04]  /*0f90*/  IMAD.U32 R24, R19, 0x10000, RZ ;  /* 0x0001000013187824 */ /* 0x020fc800078e00ff */
[----:B------:R-:W-:Y:S01]  /*0fa0*/  FADD.FTZ R51, R24, R51 ;  /* 0x0000003318337221 */ /* 0x000fe20000010000 */
[----:B------:R-:W-:Y:S06]  /*0fb0*/  BRA `(.L_x_30) ;  /* 0x0000000000107947 */ /* 0x000fec0003800000 */
.L_x_28:
[----:B-----5:R-:W-:Y:S01]  /*0fc0*/  SHF.L.U32 R24, R15, 0x10, RZ ;  /* 0x000000100f187819 */ /* 0x020fe200000006ff */
[----:B------:R-:W-:-:S04]  /*0fd0*/  @P0 IMAD.U32 R26, R19, 0x10000, RZ ;  /* 0x00010000131a0824 */ /* 0x000fc800078e00ff */
[----:B------:R-:W-:-:S04]  /*0fe0*/  FADD.FTZ R51, R24, R51 ;  /* 0x0000003318337221 */ /* 0x000fc80000010000 */
[----:B------:R-:W-:-:S07]  /*0ff0*/  @P0 FADD.FTZ R51, R26, R51 ;  /* 0x000000331a330221 */ /* 0x000fce0000010000 */
.L_x_30:
[----:B------:R-:W-:-:S04]  /*1000*/  F2FP.BF16.F32.PACK_AB R24, RZ, R51 ;  /* 0x00000033ff18723e */ /* 0x000fc800000010ff */
[----:B------:R-:W-:-:S07]  /*1010*/  PRMT R23, R24, 0x7610, R23 ;  /* 0x0000761018177816 */ /* 0x000fce0000000017 */
.L_x_31:
        /* <DEDUP_REMOVED lines=9> */
.L_x_33:
[----:B-----5:R-:W-:-:S05]  /*10b0*/  PRMT R24, R19, 0x7632, R24 ;  /* 0x0000763213187816 */ /* 0x020fca0000000018 */
[----:B------:R-:W-:-:S04]  /*10c0*/  IMAD.U32 R24, R24, 0x10000, RZ ;  /* 0x0001000018187824 */ /* 0x000fc800078e00ff */
[----:B------:R-:W-:Y:S01]  /*10d0*/  FADD.FTZ R53, R24, R53 ;  /* 0x0000003518357221 */ /* 0x000fe20000010000 */
[----:B------:R-:W-:Y:S06]  /*10e0*/  BRA `(.L_x_34) ;  /* 0x0000000000187947 */ /* 0x000fec0003800000 */
.L_x_32:
[----:B-----5:R-:W-:Y:S02]  /*10f0*/  PRMT R24, R15, 0x7632, R24 ;  /* 0x000076320f187816 */ /* 0x020fe40000000018 */
[----:B------:R-:W-:Y:S02]  /*1100*/  @P0 PRMT R25, R19, 0x7632, R25 ;  /* 0x0000763213190816 */ /* 0x000fe40000000019 */
[----:B------:R-:W-:-:S03]  /*1110*/  SHF.L.U32 R24, R24, 0x10, RZ ;  /* 0x0000001018187819 */ /* 0x000fc600000006ff */
[----:B------:R-:W-:Y:S02]  /*1120*/  @P0 IMAD.U32 R26, R25, 0x10000, RZ ;  /* 0x00010000191a0824 */ /* 0x000fe400078e00ff */
[----:B------:R-:W-:-:S04]  /*1130*/  FADD.FTZ R53, R24, R53 ;  /* 0x0000003518357221 */ /* 0x000fc80000010000 */
[----:B------:R-:W-:-:S07]  /*1140*/  @P0 FADD.FTZ R53, R26, R53 ;  /* 0x000000351a350221 */ /* 0x000fce0000010000 */
.L_x_34:
[----:B------:R-:W-:-:S04]  /*1150*/  F2FP.BF16.F32.PACK_AB R24, RZ, R53 ;  /* 0x00000035ff18723e */ /* 0x000fc800000010ff */
[----:B------:R-:W-:-:S07]  /*1160*/  PRMT R23, R23, 0x5410, R24 ;  /* 0x0000541017177816 */ /* 0x000fce0000000018 */
.L_x_35:
[----:B------:R-:W-:-:S04]  /*1170*/  LOP3.LUT P0, RZ, R28, UR6, RZ, 0xfc, !PT ;  /* 0x000000061cff7c12 */ /* 0x000fc8000f80fcff */
[----:B------:R-:W-:-:S13]  /*1180*/  LOP3.LUT P0, RZ, R29, UR7, RZ, 0xfc, P0 ;  /* 0x000000071dff7c12 */ /* 0x000fda000800fcff */
[----:B------:R-:W0:Y:S02]  /*1190*/  @P0 LDC.64 R24, c[0x0][0x238] ;  /* 0x00008e00ff180b82 */ /* 0x000e240000000a00 */
[----:B0-----:R-:W-:-:S04]  /*11a0*/  @P0 LEA R24, P1, R46, R24, 0x4 ;  /* 0x000000182e180211 */ /* 0x001fc800078220ff */
[----:B------:R-:W-:-:S05]  /*11b0*/  @P0 LEA.HI.X R25, R46, R25, RZ, 0x4, P1 ;  /* 0x000000192e190211 */ /* 0x000fca00008f24ff */
[----:B------:R0:W-:Y:S04]  /*11c0*/  @P0 STG.E.128 desc[UR4][R24.64], R20 ;  /* 0x0000001418000986 */ /* 0x0001e8000c101d04 */
.L_x_3:
[----:B------:R-:W-:Y:S05]  /*11d0*/  BSYNC B0 ;  /* 0x0000000000007941 */ /* 0x000fea0003800000 */
.L_x_2:
[----:B0-----:R-:W-:Y:S01]  /*11e0*/  FADD.FTZ R24, RZ, R42 ;  /* 0x0000002aff187221 */ /* 0x001fe20000010000 */
[----:B------:R-:W-:Y:S01]  /*11f0*/  UMOV UR10, 0xffffffff ;  /* 0xffffffff000a7882 */ /* 0x000fe20000000000 */
[----:B------:R-:W-:Y:S02]  /*1200*/  ISETP.NE.AND P0, PT, R66, RZ, PT ;  /* 0x000000ff4200720c */ /* 0x000fe40003f05270 */
[----:B------:R-:W-:-:S04]  /*1210*/  FADD.FTZ R25, R43, R24 ;  /* 0x000000182b197221 */ /* 0x000fc80000010000 */
[----:B------:R-:W-:-:S04]  /*1220*/  FADD.FTZ R25, R48, R25 ;  /* 0x0000001930197221 */ /* 0x000fc80000010000 */
[----:B------:R-:W-:-:S04]  /*1230*/  FADD.FTZ R24, R50, R25 ;  /* 0x0000001932187221 */ /* 0x000fc80000010000 */
[----:B------:R-:W-:-:S04]  /*1240*/  FADD.FTZ R25, R49, R24 ;  /* 0x0000001831197221 */ /* 0x000fc80000010000 */
[----:B------:R-:W-:-:S04]  /*1250*/  FADD.FTZ R24, R52, R25 ;  /* 0x0000001934187221 */ /* 0x000fc80000010000 */
[----:B------:R-:W-:-:S04]  /*1260*/  FADD.FTZ R24, R51, R24 ;  /* 0x0000001833187221 */ /* 0x000fc80000010000 */
[----:B------:R-:W-:-:S05]  /*1270*/  FADD.FTZ R24, R53, R24 ;  /* 0x0000001835187221 */ /* 0x000fca0000010000 */
[----:B------:R-:W-:Y:S01]  /*1280*/  FSEL R24, R24, RZ, P3 ;  /* 0x000000ff18187208 */ /* 0x000fe20001800000 */
[----:B------:R-:W-:Y:S06]  /*1290*/  BRA.DIV UR10, `(.L_x_36) ;  /* 0x000000060aac7947 */ /* 0x000fec000b800000 */
[----:B------:R-:W0:Y:S02]  /*12a0*/  SHFL.BFLY PT, R25, R24, 0x1, 0x1f ;  /* 0x0c201f0018197f89 */ /* 0x000e2400000e0000 */
[----:B0-----:R-:W-:-:S05]  /*12b0*/  FADD.FTZ R30, R24, R25 ;  /* 0x00000019181e7221 */ /* 0x001fca0000010000 */
[----:B------:R-:W0:Y:S02]  /*12c0*/  SHFL.BFLY PT, R29, R30, 0x2, 0x1f ;  /* 0x0c401f001e1d7f89 */ /* 0x000e2400000e0000 */
[----:B0-----:R-:W-:-:S05]  /*12d0*/  FADD.FTZ R31, R30, R29 ;  /* 0x0000001d1e1f7221 */ /* 0x001fca0000010000 */
[----:B------:R-:W0:Y:S02]  /*12e0*/  SHFL.BFLY PT, R28, R31, 0x4, 0x1f ;  /* 0x0c801f001f1c7f89 */ /* 0x000e2400000e0000 */
[----:B0-----:R-:W-:Y:S02]  /*12f0*/  FADD.FTZ R44, R31, R28 ;  /* 0x0000001c1f2c7221 */ /* 0x001fe40000010000 */
[----:B------:R-:W0:Y:S03]  /*1300*/  LDC R28, c[0x0][0x290] ;  /* 0x0000a400ff1c7b82 */ /* 0x000e260000000800 */
[----:B------:R-:W1:Y:S02]  /*1310*/  SHFL.BFLY PT, R29, R44, 0x8, 0x1f ;  /* 0x0d001f002c1d7f89 */ /* 0x000e6400000e0000 */
[----:B-1----:R-:W-:-:S05]  /*1320*/  FADD.FTZ R45, R44, R29 ;  /* 0x0000001d2c2d7221 */ /* 0x002fca0000010000 */
[----:B------:R-:W1:Y:S02]  /*1330*/  SHFL.BFLY PT, R68, R45, 0x10, 0x1f ;  /* 0x0e001f002d447f89 */ /* 0x000e6400000e0000 */
[----:B-1----:R-:W-:-:S04]  /*1340*/  FADD.FTZ R29, R45, R68 ;  /* 0x000000442d1d7221 */ /* 0x002fc80000010000 */
[----:B0-----:R-:W-:-:S04]  /*1350*/  FMUL.FTZ R29, R29, R28 ;  /* 0x0000001c1d1d7220 */ /* 0x001fc80000410000 */
[--C-:B------:R-:W-:Y:S01]  /*1360*/  FADD.FTZ R24, R42, -R29.reuse ;  /* 0x8000001d2a187221 */ /* 0x100fe20000010000 */
[--C-:B------:R-:W-:Y:S01]  /*1370*/  FADD.FTZ R25, R43, -R29.reuse ;  /* 0x8000001d2b197221 */ /* 0x100fe20000010000 */
[----:B------:R-:W-:Y:S02]  /*1380*/  FADD.FTZ R27, R48, -R29 ;  /* 0x8000001d301b7221 */ /* 0x000fe40000010000 */
[----:B------:R-:W-:-:S04]  /*1390*/  FFMA.FTZ R24, R24, R24, RZ ;  /* 0x0000001818187223 */ /* 0x000fc800000100ff */
[----:B------:R-:W-:Y:S01]  /*13a0*/  FFMA.FTZ R24, R25, R25, R24 ;  /* 0x0000001919187223 */ /* 0x000fe20000010018 */
[----:B------:R-:W-:-:S03]  /*13b0*/  FADD.FTZ R25, R50, -R29 ;  /* 0x8000001d32197221 */ /* 0x000fc60000010000 */
        /* <DEDUP_REMOVED lines=8> */
[----:B------:R-:W-:-:S04]  /*1440*/  FFMA.FTZ R24, R27, R27, R24 ;  /* 0x0000001b1b187223 */ /* 0x000fc80000010018 */
[----:B------:R-:W-:-:S05]  /*1450*/  FFMA.FTZ R24, R25, R25, R24 ;  /* 0x0000001919187223 */ /* 0x000fca0000010018 */
[----:B------:R-:W-:-:S05]  /*1460*/  FSEL R24, R24, RZ, P3 ;  /* 0x000000ff18187208 */ /* 0x000fca0001800000 */
[----:B------:R-:W0:Y:S02]  /*1470*/  SHFL.BFLY PT, R31, R24, 0x1, 0x1f ;  /* 0x0c201f00181f7f89 */ /* 0x000e2400000e0000 */
[----:B0-----:R-:W-:-:S05]  /*1480*/  FADD.FTZ R31, R24, R31 ;  /* 0x0000001f181f7221 */ /* 0x001fca0000010000 */
[----:B------:R-:W0:Y:S02]  /*1490*/  SHFL.BFLY PT, R30, R31, 0x2, 0x1f ;  /* 0x0c401f001f1e7f89 */ /* 0x000e2400000e0000 */
[----:B0-----:R-:W-:-:S05]  /*14a0*/  FADD.FTZ R30, R31, R30 ;  /* 0x0000001e1f1e7221 */ /* 0x001fca0000010000 */
[----:B------:R-:W0:Y:S02]  /*14b0*/  SHFL.BFLY PT, R45, R30, 0x4, 0x1f ;  /* 0x0c801f001e2d7f89 */ /* 0x000e2400000e0000 */
[----:B0-----:R-:W-:-:S05]  /*14c0*/  FADD.FTZ R45, R30, R45 ;  /* 0x0000002d1e2d7221 */ /* 0x001fca0000010000 */
[----:B------:R-:W0:Y:S02]  /*14d0*/  SHFL.BFLY PT, R44, R45, 0x8, 0x1f ;  /* 0x0d001f002d2c7f89 */ /* 0x000e2400000e0000 */
[----:B0-----:R-:W-:-:S05]  /*14e0*/  FADD.FTZ R44, R45, R44 ;  /* 0x0000002c2d2c7221 */ /* 0x001fca0000010000 */
[----:B------:R0:W1:Y:S02]  /*14f0*/  SHFL.BFLY PT, R47, R44, 0x10, 0x1f ;  /* 0x0e001f002c2f7f89 */ /* 0x00006400000e0000 */
.L_x_51:
[----:B------:R-:W-:Y:S01]  /*1500*/  FMUL.FTZ R30, R29, R29 ;  /* 0x0000001d1d1e7220 */ /* 0x000fe20000410000 */
[----:B-1----:R-:W-:Y:S01]  /*1510*/  FADD.FTZ R47, R44, R47 ;  /* 0x0000002f2c2f7221 */ /* 0x002fe20000010000 */
[----:B------:R-:W1:Y:S01]  /*1520*/  @!P0 LDC.64 R26, c[0x0][0x250] ;  /* 0x00009400ff1a8b82 */ /* 0x000e620000000a00 */
[----:B------:R-:W-:Y:S02]  /*1530*/  BSSY B0, `(.L_x_37) ;  /* 0x000003c000007945 */ /* 0x000fe40003800000 */
[----:B------:R-:W-:Y:S01]  /*1540*/  FSEL R31, R30, RZ, P4 ;  /* 0x000000ff1e1f7208 */ /* 0x000fe20002000000 */
[----:B------:R-:W-:-:S04]  /*1550*/  FFMA.FTZ R28, R47, R28, UR8 ;  /* 0x000000082f1c7e23 */ /* 0x000fc8000801001c */
[----:B------:R-:W2:Y:S01]  /*1560*/  @!P0 LDC.64 R24, c[0x0][0x258] ;  /* 0x00009600ff188b82 */ /* 0x000ea20000000a00 */
[----:B------:R-:W-:-:S06]  /*1570*/  FADD.FTZ R31, R28, R31 ;  /* 0x0000001f1c1f7221 */ /* 0x000fcc0000010000 */
[----:B------:R-:W3:Y:S01]  /*1580*/  MUFU.RSQ R31, R31 ;  /* 0x0000001f001f7308 */ /* 0x000ee20000001400 */
[----:B-1----:R-:W-:-:S05]  /*1590*/  @!P0 IMAD.WIDE R26, R0, 0x4, R26 ;  /* 0x00000004001a8825 */ /* 0x002fca00078e021a */
[----:B------:R1:W-:Y:S01]  /*15a0*/  @!P0 STG.E desc[UR4][R26.64], R29 ;  /* 0x0000001d1a008986 */ /* 0x0003e2000c101904 */
[----:B--2---:R-:W-:-:S05]  /*15b0*/  @!P0 IMAD.WIDE R24, R0, 0x4, R24 ;  /* 0x0000000400188825 */ /* 0x004fca00078e0218 */
[----:B---3--:R1:W-:Y:S01]  /*15c0*/  @!P0 STG.E desc[UR4][R24.64], R31 ;  /* 0x0000001f18008986 */ /* 0x0083e2000c101904 */
[----:B------:R-:W-:Y:S05]  /*15d0*/  @!P3 BRA `(.L_x_38) ;  /* 0x0000000000c4b947 */ /* 0x000fea0003800000 */
[----:B0-----:R-:W-:Y:S01]  /*15e0*/  FSEL R44, R29, RZ, !P4 ;  /* 0x000000ff1d2c7208 */ /* 0x001fe20006000000 */
[----:B-----5:R0:W-:Y:S04]  /*15f0*/  STL.64 [R1], R12 ;  /* 0x0000000c01007387 */ /* 0x0201e80000100a00 */
[--C-:B------:R-:W-:Y:S01]  /*1600*/  FADD.FTZ R30, R49, -R44.reuse ;  /* 0x8000002c311e7221 */ /* 0x100fe20000010000 */
[--C-:B-1----:R-:W-:Y:S01]  /*1610*/  FADD.FTZ R25, R52, -R44.reuse ;  /* 0x8000002c34197221 */ /* 0x102fe20000010000 */
[--C-:B------:R-:W-:Y:S01]  /*1620*/  FADD.FTZ R26, R43, -R44.reuse ;  /* 0x8000002c2b1a7221 */ /* 0x100fe20000010000 */
[--C-:B------:R-:W-:Y:S01]  /*1630*/  FADD.FTZ R28, R42, -R44.reuse ;  /* 0x8000002c2a1c7221 */ /* 0x100fe20000010000 */
[C---:B------:R-:W-:Y:S01]  /*1640*/  FMUL.FTZ R30, R31.reuse, R30 ;  /* 0x0000001e1f1e7220 */ /* 0x040fe20000410000 */
[----:B------:R-:W-:Y:S01]  /*1650*/  FMUL.FTZ R25, R31, R25 ;  /* 0x000000191f197220 */ /* 0x000fe20000410000 */
[--C-:B------:R-:W-:Y:S01]  /*1660*/  FADD.FTZ R29, R48, -R44.reuse ;  /* 0x8000002c301d7221 */ /* 0x100fe20000010000 */
[--C-:B------:R-:W-:Y:S01]  /*1670*/  FADD.FTZ R68, R50, -R44.reuse ;  /* 0x8000002c32447221 */ /* 0x100fe20000010000 */
[--C-:B------:R-:W-:Y:S01]  /*1680*/  FADD.FTZ R24, R51, -R44.reuse ;  /* 0x8000002c33187221 */ /* 0x100fe20000010000 */
[----:B------:R-:W-:Y:S01]  /*1690*/  FMUL.FTZ R67, R31, R26 ;  /* 0x0000001a1f437220 */ /* 0x000fe20000410000 */
[----:B------:R-:W-:Y:S01]  /*16a0*/  FADD.FTZ R44, R53, -R44 ;  /* 0x8000002c352c7221 */ /* 0x000fe20000010000 */
[----:B------:R-:W-:Y:S01]  /*16b0*/  FFMA.FTZ R26, R57, R30, R5 ;  /* 0x0000001e391a7223 */ /* 0x000fe20000010005 */
[----:B------:R-:W-:Y:S01]  /*16c0*/  FFMA.FTZ R45, R55, R25, R36 ;  /* 0x00000019372d7223 */ /* 0x000fe20000010024 */
[----:B0-----:R-:W0:Y:S01]  /*16d0*/  LDC.64 R12, c[0x0][0x2c0] ;  /* 0x0000b000ff0c7b82 */ /* 0x001e220000000a00 */
[C---:B------:R-:W-:Y:S01]  /*16e0*/  FMUL.FTZ R47, R31.reuse, R44 ;  /* 0x0000002c1f2f7220 */ /* 0x040fe20000410000 */
[C---:B------:R-:W-:Y:S01]  /*16f0*/  FMUL.FTZ R27, R31.reuse, R24 ;  /* 0x000000181f1b7220 */ /* 0x040fe20000410000 */
[----:B------:R-:W-:Y:S01]  /*1700*/  FMUL.FTZ R28, R31, R28 ;  /* 0x0000001c1f1c7220 */ /* 0x000fe20000410000 */
[----:B------:R-:W-:Y:S01]  /*1710*/  F2FP.BF16.F32.PACK_AB R26, R45, R26 ;  /* 0x0000001a2d1a723e */ /* 0x000fe200000010ff */
[C---:B------:R-:W-:Y:S01]  /*1720*/  FMUL.FTZ R29, R31.reuse, R29 ;  /* 0x0000001d1f1d7220 */ /* 0x040fe20000410000 */
[----:B------:R-:W-:Y:S01]  /*1730*/  FMUL.FTZ R68, R31, R68 ;  /* 0x000000441f447220 */ /* 0x000fe20000410000 */
[-C--:B------:R-:W-:Y:S01]  /*1740*/  FFMA.FTZ R24, R2, R27.reuse, R6 ;  /* 0x0000001b02187223 */ /* 0x080fe20000010006 */
[----:B------:R-:W1:Y:S01]  /*1750*/  LDC.64 R44, c[0x0][0x2b8] ;  /* 0x0000ae00ff2c7b82 */ /* 0x000e620000000a00 */
[----:B------:R-:W-:Y:S01]  /*1760*/  FFMA.FTZ R31, R7, R27, R11 ;  /* 0x0000001b071f7223 */ /* 0x000fe2000001000b */
[-C--:B------:R-:W-:Y:S01]  /*1770*/  FFMA.FTZ R27, R38, R47.reuse, R39 ;  /* 0x0000002f261b7223 */ /* 0x080fe20000010027 */
[----:B------:R-:W-:Y:S01]  /*1780*/  FFMA.FTZ R30, R56, R30, R10 ;  /* 0x0000001e381e7223 */ /* 0x000fe2000001000a */
[----:B------:R-:W-:Y:S01]  /*1790*/  FFMA.FTZ R47, R40, R47, R41 ;  /* 0x0000002f282f7223 */ /* 0x000fe20000010029 */
[----:B------:R-:W-:Y:S01]  /*17a0*/  FFMA.FTZ R25, R54, R25, R37 ;  /* 0x0000001936197223 */ /* 0x000fe20000010025 */
[----:B------:R-:W-:Y:S01]  /*17b0*/  FFMA.FTZ R69, R63, R67, R32 ;  /* 0x000000433f457223 */ /* 0x000fe20000010020 */
[----:B------:R-:W-:Y:S01]  /*17c0*/  F2FP.BF16.F32.PACK_AB R27, R27, R24 ;  /* 0x000000181b1b723e */ /* 0x000fe200000010ff */
[----:B------:R-:W-:Y:S01]  /*17d0*/  FFMA.FTZ R24, R65, R28, R3 ;  /* 0x0000001c41187223 */ /* 0x000fe20000010003 */
[----:B------:R-:W-:Y:S01]  /*17e0*/  F2FP.BF16.F32.PACK_AB R31, R47, R31 ;  /* 0x0000001f2f1f723e */ /* 0x000fe200000010ff */
[----:B------:R-:W-:Y:S01]  /*17f0*/  FFMA.FTZ R47, R59, R68, R34 ;  /* 0x000000443b2f7223 */ /* 0x000fe20000010022 */
[----:B------:R-:W-:Y:S01]  /*1800*/  F2FP.BF16.F32.PACK_AB R30, R25, R30 ;  /* 0x0000001e191e723e */ /* 0x000fe200000010ff */
[-C--:B------:R-:W-:Y:S01]  /*1810*/  FFMA.FTZ R25, R61, R29.reuse, R4 ;  /* 0x0000001d3d197223 */ /* 0x080fe20000010004 */
[----:B------:R-:W-:Y:S01]  /*1820*/  FFMA.FTZ R28, R64, R28, R8 ;  /* 0x0000001c401c7223 */ /* 0x000fe20000010008 */
[----:B------:R-:W-:Y:S01]  /*1830*/  FFMA.FTZ R29, R60, R29, R9 ;  /* 0x0000001d3c1d7223 */ /* 0x000fe20000010009 */
[----:B------:R-:W-:Y:S01]  /*1840*/  FFMA.FTZ R68, R58, R68, R35 ;  /* 0x000000443a447223 */ /* 0x000fe20000010023 */
[----:B------:R-:W-:Y:S01]  /*1850*/  FFMA.FTZ R67, R62, R67, R33 ;  /* 0x000000433e437223 */ /* 0x000fe20000010021 */
[----:B------:R-:W-:-:S02]  /*1860*/  F2FP.BF16.F32.PACK_AB R25, R47, R25 ;  /* 0x000000192f19723e */ /* 0x000fc400000010ff */
[----:B------:R-:W-:Y:S01]  /*1870*/  F2FP.BF16.F32.PACK_AB R24, R69, R24 ;  /* 0x000000184518723e */ /* 0x000fe200000010ff */
[----:B-1----:R-:W-:-:S04]  /*1880*/  IMAD.WIDE.U32 R44, R46, 0x10, R44 ;  /* 0x000000102e2c7825 */ /* 0x002fc800078e002c */
[----:B0-----:R-:W-:Y:S02]  /*1890*/  IMAD.WIDE.U32 R46, R46, 0x10, R12 ;  /* 0x000000102e2e7825 */ /* 0x001fe400078e000c */
[----:B------:R2:W5:Y:S01]  /*18a0*/  LDL.LU.64 R12, [R1] ;  /* 0x00000000010c7983 */ /* 0x0005620000300a00 */
[----:B------:R-:W-:Y:S02]  /*18b0*/  F2FP.BF16.F32.PACK_AB R29, R68, R29 ;  /* 0x0000001d441d723e */ /* 0x000fe400000010ff */
[----:B------:R-:W-:Y:S01]  /*18c0*/  F2FP.BF16.F32.PACK_AB R28, R67, R28 ;  /* 0x0000001c431c723e */ /* 0x000fe200000010ff */
[----:B------:R2:W-:Y:S04]  /*18d0*/  STG.E.128 desc[UR4][R44.64], R24 ;  /* 0x000000182c007986 */ /* 0x0005e8000c101d04 */
[----:B------:R2:W-:Y:S02]  /*18e0*/  STG.E.128 desc[UR4][R46.64], R28 ;  /* 0x0000001c2e007986 */ /* 0x0005e4000c101d04 */
.L_x_38:
[----:B------:R-:W-:Y:S05]  /*18f0*/  BSYNC B0 ;  /* 0x0000000000007941 */ /* 0x000fea0003800000 */
.L_x_37:
[----:B-12---:R-:W1:Y:S02]  /*1900*/  LDC.64 R24, c[0x0][0x210] ;  /* 0x00008400ff187b82 */ /* 0x006e640000000a00 */
[----:B-1----:R-:W-:-:S04]  /*1910*/  LEA R0, R24, R0, 0x2 ;  /* 0x0000000018007211 */ /* 0x002fc800078e10ff */
[----:B------:R-:W-:-:S13]  /*1920*/  ISETP.GE.AND P0, PT, R0, R25, PT ;  /* 0x000000190000720c */ /* 0x000fda0003f06270 */
[----:B------:R-:W-:Y:S05]  /*1930*/  @!P0 BRA `(.L_x_39) ;  /* 0xffffffec00348947 */ /* 0x000fea000383ffff */
[----:B------:R-:W-:Y:S05]  /*1940*/  EXIT ;  /* 0x000000000000794d */ /* 0x000fea0003800000 */
.L_x_36:
[----:B------:R-:W-:Y:S01]  /*1950*/  HFMA2.MMA R27, -RZ, RZ, 0, 5.9604644775390625e-08 ;  /* 0x00000001ff1b7435 */ /* 0x000fe200000001ff */
[----:B------:R-:W-:Y:S01]  /*1960*/  BSSY B0, `(.L_x_40) ;  /* 0x0000007000007945 */ /* 0x000fe20003800000 */
[----:B------:R-:W-:Y:S01]  /*1970*/  IMAD.MOV.U32 R67, RZ, RZ, R24 ;  /* 0x000000ffff437224 */ /* 0x000fe200078e0018 */
[----:B------:R-:W-:Y:S01]  /*1980*/  MOV R25, 0xffffffff ;  /* 0xffffffff00197802 */ /* 0x000fe20000000f00 */
[----:B------:R-:W-:-:S07]  /*1990*/  IMAD.MOV.U32 R26, RZ, RZ, 0x1f ;  /* 0x0000001fff1a7424 */ /* 0x000fce00078e00ff */
[----:B-----5:R-:W-:Y:S05]  /*19a0*/  WARPSYNC.COLLECTIVE R25, `(.L_x_41) ;  /* 0x0000000019087348 */ /* 0x020fea0003c00000 */
[----:B------:R0:W1:Y:S02]  /*19b0*/  SHFL.BFLY P1, R47, R67, R27, R26 ;  /* 0x0c00001b432f7389 */ /* 0x000064000002001a */
[----:B01---5:R-:W-:Y:S01]  /*19c0*/  ENDCOLLECTIVE ;  /* 0x000000000000791b */ /* 0x023fe20003800000 */
.L_x_41:
[----:B------:R-:W-:Y:S05]  /*19d0*/  BSYNC B0 ;  /* 0x0000000000007941 */ /* 0x000fea0003800000 */
.L_x_40:
[----:B------:R-:W-:Y:S01]  /*19e0*/  IMAD.MOV.U32 R25, RZ, RZ, R47 ;  /* 0x000000ffff197224 */ /* 0x000fe200078e002f */
[----:B------:R-:W-:Y:S01]  /*19f0*/  HFMA2.MMA R26, -RZ, RZ, 0, 1.847743988037109375e-06 ;  /* 0x0000001fff1a7435 */ /* 0x000fe200000001ff */
[----:B------:R-:W-:Y:S02]  /*1a00*/  IMAD.MOV.U32 R27, RZ, RZ, 0x2 ;  /* 0x00000002ff1b7424 */ /* 0x000fe400078e00ff */
[----:B------:R-:W-:Y:S01]  /*1a10*/  FADD.FTZ R30, R24, R25 ;  /* 0x00000019181e7221 */ /* 0x000fe20000010000 */
[----:B------:R-:W-:-:S04]  /*1a20*/  IMAD.MOV.U32 R25, RZ, RZ, -0x1 ;  /* 0xffffffffff197424 */ /* 0x000fc800078e00ff */
[----:B------:R-:W-:-:S07]  /*1a30*/  MOV R67, R30 ;  /* 0x0000001e00437202 */ /* 0x000fce0000000f00 */
[----:B------:R-:W-:Y:S05]  /*1a40*/  WARPSYNC.COLLECTIVE R25, `(.L_x_42) ;  /* 0x0000000019087348 */ /* 0x000fea0003c00000 */
[----:B------:R0:W1:Y:S02]  /*1a50*/  SHFL.BFLY P1, R47, R67, R27, R26 ;  /* 0x0c00001b432f7389 */ /* 0x000064000002001a */
[----:B01----:R-:W-:Y:S01]  /*1a60*/  ENDCOLLECTIVE ;  /* 0x000000000000791b */ /* 0x003fe20003800000 */
.L_x_42:
[----:B------:R-:W-:Y:S01]  /*1a70*/  HFMA2.MMA R27, -RZ, RZ, 0, 2.384185791015625e-07 ;  /* 0x00000004ff1b7435 */ /* 0x000fe200000001ff */
[----:B------:R-:W-:-:S05]  /*1a80*/  MOV R29, R47 ;  /* 0x0000002f001d7202 */ /* 0x000fca0000000f00 */
[----:B------:R-:W-:-:S04]  /*1a90*/  FADD.FTZ R31, R30, R29 ;  /* 0x0000001d1e1f7221 */ /* 0x000fc80000010000 */
[----:B------:R-:W-:-:S07]  /*1aa0*/  IMAD.MOV.U32 R67, RZ, RZ, R31 ;  /* 0x000000ffff437224 */ /* 0x000fce00078e001f */
[----:B------:R-:W-:Y:S05]  /*1ab0*/  WARPSYNC.COLLECTIVE R25, `(.L_x_43) ;  /* 0x0000000019087348 */ /* 0x000fea0003c00000 */
[----:B------:R0:W1:Y:S02]  /*1ac0*/  SHFL.BFLY P1, R47, R67, R27, R26 ;  /* 0x0c00001b432f7389 */ /* 0x000064000002001a */
[----:B01----:R-:W-:Y:S01]  /*1ad0*/  ENDCOLLECTIVE ;  /* 0x000000000000791b */ /* 0x003fe20003800000 */
.L_x_43:
[----:B------:R-:W-:Y:S02]  /*1ae0*/  IMAD.MOV.U32 R27, RZ, RZ, 0x8 ;  /* 0x00000008ff1b7424 */ /* 0x000fe400078e00ff */
[----:B------:R-:W-:-:S04]  /*1af0*/  IMAD.MOV.U32 R28, RZ, RZ, R47 ;  /* 0x000000ffff1c7224 */ /* 0x000fc800078e002f */
[----:B------:R-:W-:Y:S02]  /*1b00*/  FADD.FTZ R44, R31, R28 ;  /* 0x0000001c1f2c7221 */ /* 0x000fe40000010000 */
[----:B------:R-:W0:Y:S03]  /*1b10*/  LDC R28, c[0x0][0x290] ;  /* 0x0000a400ff1c7b82 */ /* 0x000e260000000800 */
[----:B------:R-:W-:-:S07]  /*1b20*/  MOV R67, R44 ;  /* 0x0000002c00437202 */ /* 0x000fce0000000f00 */
[----:B0-----:R-:W-:Y:S05]  /*1b30*/  WARPSYNC.COLLECTIVE R25, `(.L_x_44) ;  /* 0x0000000019087348 */ /* 0x001fea0003c00000 */
[----:B------:R1:W2:Y:S02]  /*1b40*/  SHFL.BFLY P1, R47, R67, R27, R26 ;  /* 0x0c00001b432f7389 */ /* 0x0002a4000002001a */
[----:B012---:R-:W-:Y:S01]  /*1b50*/  ENDCOLLECTIVE ;  /* 0x000000000000791b */ /* 0x007fe20003800000 */
.L_x_44:
[----:B------:R-:W-:Y:S01]  /*1b60*/  HFMA2.MMA R27, -RZ, RZ, 0, 9.5367431640625e-07 ;  /* 0x00000010ff1b7435 */ /* 0x000fe200000001ff */
[----:B------:R-:W-:-:S05]  /*1b70*/  MOV R29, R47 ;  /* 0x0000002f001d7202 */ /* 0x000fca0000000f00 */
[----:B------:R-:W-:-:S04]  /*1b80*/  FADD.FTZ R45, R44, R29 ;  /* 0x0000001d2c2d7221 */ /* 0x000fc80000010000 */
[----:B------:R-:W-:-:S07]  /*1b90*/  IMAD.MOV.U32 R67, RZ, RZ, R45 ;  /* 0x000000ffff437224 */ /* 0x000fce00078e002d */
[----:B------:R-:W-:Y:S05]  /*1ba0*/  WARPSYNC.COLLECTIVE R25, `(.L_x_45) ;  /* 0x0000000019087348 */ /* 0x000fea0003c00000 */
[----:B------:R0:W1:Y:S02]  /*1bb0*/  SHFL.BFLY P1, R47, R67, R27, R26 ;  /* 0x0c00001b432f7389 */ /* 0x000064000002001a */
[----:B01----:R-:W-:Y:S01]  /*1bc0*/  ENDCOLLECTIVE ;  /* 0x000000000000791b */ /* 0x003fe20003800000 */
.L_x_45:
[----:B------:R-:W-:Y:S02]  /*1bd0*/  IMAD.MOV.U32 R27, RZ, RZ, 0x1 ;  /* 0x00000001ff1b7424 */ /* 0x000fe400078e00ff */
[----:B------:R-:W-:-:S04]  /*1be0*/  IMAD.MOV.U32 R68, RZ, RZ, R47 ;  /* 0x000000ffff447224 */ /* 0x000fc800078e002f */
[----:B------:R-:W-:-:S04]  /*1bf0*/  FADD.FTZ R29, R45, R68 ;  /* 0x000000442d1d7221 */ /* 0x000fc80000010000 */
[----:B------:R-:W-:-:S04]  /*1c00*/  FMUL.FTZ R29, R29, R28 ;  /* 0x0000001c1d1d7220 */ /* 0x000fc80000410000 */
[--C-:B------:R-:W-:Y:S01]  /*1c10*/  FADD.FTZ R24, R42, -R29.reuse ;  /* 0x8000001d2a187221 */ /* 0x100fe20000010000 */
[--C-:B------:R-:W-:Y:S01]  /*1c20*/  FADD.FTZ R31, R43, -R29.reuse ;  /* 0x8000001d2b1f7221 */ /* 0x100fe20000010000 */
[----:B------:R-:W-:Y:S02]  /*1c30*/  FADD.FTZ R25, R50, -R29 ;  /* 0x8000001d32197221 */ /* 0x000fe40000010000 */
[----:B------:R-:W-:-:S04]  /*1c40*/  FFMA.FTZ R24, R24, R24, RZ ;  /* 0x0000001818187223 */ /* 0x000fc800000100ff */
[----:B------:R-:W-:Y:S01]  /*1c50*/  FFMA.FTZ R24, R31, R31, R24 ;  /* 0x0000001f1f187223 */ /* 0x000fe20000010018 */
[----:B------:R-:W-:-:S04]  /*1c60*/  FADD.FTZ R31, R48, -R29 ;  /* 0x8000001d301f7221 */ /* 0x000fc80000010000 */
[----:B------:R-:W-:-:S04]  /*1c70*/  FFMA.FTZ R24, R31, R31, R24 ;  /* 0x0000001f1f187223 */ /* 0x000fc80000010018 */
[----:B------:R-:W-:Y:S01]  /*1c80*/  FFMA.FTZ R24, R25, R25, R24 ;  /* 0x0000001919187223 */ /* 0x000fe20000010018 */
[----:B------:R-:W-:-:S04]  /*1c90*/  FADD.FTZ R25, R49, -R29 ;  /* 0x8000001d31197221 */ /* 0x000fc80000010000 */
[----:B------:R-:W-:Y:S01]  /*1ca0*/  FFMA.FTZ R24, R25, R25, R24 ;  /* 0x0000001919187223 */ /* 0x000fe20000010018 */
[----:B------:R-:W-:-:S04]  /*1cb0*/  FADD.FTZ R25, R52, -R29 ;  /* 0x8000001d34197221 */ /* 0x000fc80000010000 */
[----:B------:R-:W-:Y:S01]  /*1cc0*/  FFMA.FTZ R24, R25, R25, R24 ;  /* 0x0000001919187223 */ /* 0x000fe20000010018 */
[----:B------:R-:W-:-:S04]  /*1cd0*/  FADD.FTZ R25, R51, -R29 ;  /* 0x8000001d33197221 */ /* 0x000fc80000010000 */
[----:B------:R-:W-:Y:S01]  /*1ce0*/  FFMA.FTZ R24, R25, R25, R24 ;  /* 0x0000001919187223 */ /* 0x000fe20000010018 */
[----:B------:R-:W-:-:S04]  /*1cf0*/  FADD.FTZ R25, R53, -R29 ;  /* 0x8000001d35197221 */ /* 0x000fc80000010000 */
[----:B------:R-:W-:Y:S01]  /*1d00*/  FFMA.FTZ R24, R25, R25, R24 ;  /* 0x0000001919187223 */ /* 0x000fe20000010018 */
[----:B------:R-:W-:-:S04]  /*1d10*/  MOV R25, 0xffffffff ;  /* 0xffffffff00197802 */ /* 0x000fc80000000f00 */
[----:B------:R-:W-:-:S04]  /*1d20*/  FSEL R24, R24, RZ, P3 ;  /* 0x000000ff18187208 */ /* 0x000fc80001800000 */
[----:B------:R-:W-:-:S07]  /*1d30*/  MOV R67, R24 ;  /* 0x0000001800437202 */ /* 0x000fce0000000f00 */
[----:B------:R-:W-:Y:S05]  /*1d40*/  WARPSYNC.COLLECTIVE R25, `(.L_x_46) ;  /* 0x0000000019087348 */ /* 0x000fea0003c00000 */
[----:B------:R0:W1:Y:S02]  /*1d50*/  SHFL.BFLY P1, R47, R67, R27, R26 ;  /* 0x0c00001b432f7389 */ /* 0x000064000002001a */
[----:B01----:R-:W-:Y:S01]  /*1d60*/  ENDCOLLECTIVE ;  /* 0x000000000000791b */ /* 0x003fe20003800000 */
.L_x_46:
[----:B------:R-:W-:Y:S02]  /*1d70*/  IMAD.MOV.U32 R27, RZ, RZ, 0x2 ;  /* 0x00000002ff1b7424 */ /* 0x000fe400078e00ff */
[----:B------:R-:W-:-:S04]  /*1d80*/  IMAD.MOV.U32 R31, RZ, RZ, R47 ;  /* 0x000000ffff1f7224 */ /* 0x000fc800078e002f */
[----:B------:R-:W-:-:S05]  /*1d90*/  FADD.FTZ R31, R24, R31 ;  /* 0x0000001f181f7221 */ /* 0x000fca0000010000 */
[----:B------:R-:W-:-:S07]  /*1da0*/  MOV R67, R31 ;  /* 0x0000001f00437202 */ /* 0x000fce0000000f00 */
[----:B------:R-:W-:Y:S05]  /*1db0*/  WARPSYNC.COLLECTIVE R25, `(.L_x_47) ;  /* 0x0000000019087348 */ /* 0x000fea0003c00000 */
[----:B------:R0:W1:Y:S02]  /*1dc0*/  SHFL.BFLY P1, R47, R67, R27, R26 ;  /* 0x0c00001b432f7389 */ /* 0x000064000002001a */
[----:B01----:R-:W-:Y:S01]  /*1dd0*/  ENDCOLLECTIVE ;  /* 0x000000000000791b */ /* 0x003fe20003800000 */
.L_x_47:
[----:B------:R-:W-:Y:S01]  /*1de0*/  HFMA2.MMA R27, -RZ, RZ, 0, 2.384185791015625e-07 ;  /* 0x00000004ff1b7435 */ /* 0x000fe200000001ff */
[----:B------:R-:W-:-:S05]  /*1df0*/  MOV R30, R47 ;  /* 0x0000002f001e7202 */ /* 0x000fca0000000f00 */
[----:B------:R-:W-:-:S04]  /*1e00*/  FADD.FTZ R30, R31, R30 ;  /* 0x0000001e1f1e7221 */ /* 0x000fc80000010000 */
[----:B------:R-:W-:-:S07]  /*1e10*/  IMAD.MOV.U32 R67, RZ, RZ, R30 ;  /* 0x000000ffff437224 */ /* 0x000fce00078e001e */
[----:B------:R-:W-:Y:S05]  /*1e20*/  WARPSYNC.COLLECTIVE R25, `(.L_x_48) ;  /* 0x0000000019087348 */ /* 0x000fea0003c00000 */
[----:B------:R0:W1:Y:S02]  /*1e30*/  SHFL.BFLY P1, R47, R67, R27, R26 ;  /* 0x0c00001b432f7389 */ /* 0x000064000002001a */
[----:B01----:R-:W-:Y:S01]  /*1e40*/  ENDCOLLECTIVE ;  /* 0x000000000000791b */ /* 0x003fe20003800000 */
.L_x_48:
[----:B------:R-:W-:Y:S02]  /*1e50*/  IMAD.MOV.U32 R27, RZ, RZ, 0x8 ;  /* 0x00000008ff1b7424 */ /* 0x000fe400078e00ff */
[----:B------:R-:W-:-:S04]  /*1e60*/  IMAD.MOV.U32 R45, RZ, RZ, R47 ;  /* 0x000000ffff2d7224 */ /* 0x000fc800078e002f */
[----:B------:R-:W-:-:S05]  /*1e70*/  FADD.FTZ R45, R30, R45 ;  /* 0x0000002d1e2d7221 */ /* 0x000fca0000010000 */
[----:B------:R-:W-:-:S07]  /*1e80*/  MOV R67, R45 ;  /* 0x0000002d00437202 */ /* 0x000fce0000000f00 */
[----:B------:R-:W-:Y:S05]  /*1e90*/  WARPSYNC.COLLECTIVE R25, `(.L_x_49) ;  /* 0x0000000019087348 */ /* 0x000fea0003c00000 */
[----:B------:R0:W1:Y:S02]  /*1ea0*/  SHFL.BFLY P1, R47, R67, R27, R26 ;  /* 0x0c00001b432f7389 */ /* 0x000064000002001a */
[----:B01----:R-:W-:Y:S01]  /*1eb0*/  ENDCOLLECTIVE ;  /* 0x000000000000791b */ /* 0x003fe20003800000 */
.L_x_49:
[----:B------:R-:W-:Y:S01]  /*1ec0*/  HFMA2.MMA R27, -RZ, RZ, 0, 9.5367431640625e-07 ;  /* 0x00000010ff1b7435 */ /* 0x000fe200000001ff */
[----:B------:R-:W-:-:S05]  /*1ed0*/  MOV R44, R47 ;  /* 0x0000002f002c7202 */ /* 0x000fca0000000f00 */
[----:B------:R-:W-:-:S04]  /*1ee0*/  FADD.FTZ R44, R45, R44 ;  /* 0x0000002c2d2c7221 */ /* 0x000fc80000010000 */
[----:B------:R-:W-:-:S07]  /*1ef0*/  IMAD.MOV.U32 R67, RZ, RZ, R44 ;  /* 0x000000ffff437224 */ /* 0x000fce00078e002c */
[----:B------:R-:W-:Y:S05]  /*1f00*/  WARPSYNC.COLLECTIVE R25, `(.L_x_50) ;  /* 0x0000000019087348 */ /* 0x000fea0003c00000 */
[----:B------:R0:W1:Y:S02]  /*1f10*/  SHFL.BFLY P1, R47, R67, R27, R26 ;  /* 0x0c00001b432f7389 */ /* 0x000064000002001a */
[----:B01----:R-:W-:Y:S01]  /*1f20*/  ENDCOLLECTIVE ;  /* 0x000000000000791b */ /* 0x003fe20003800000 */
.L_x_50:
[----:B------:R-:W-:Y:S05]  /*1f30*/  BRA `(.L_x_51) ;  /* 0xfffffff400707947 */ /* 0x000fea000383ffff */
.L_x_52:
[----:B------:R-:W-:-:S00]  /*1f40*/  BRA `(.L_x_52) ;  /* 0xfffffffc00fc7947 */ /* 0x000fc0000383ffff */
[----:B------:R-:W-:-:S00]  /*1f50*/  NOP ;  /* 0x0000000000007918 */ /* 0x000fc00000000000 */
        /* <DEDUP_REMOVED lines=10> */
.L_x_7713:


//--------------------- .text._ZN10layer_norm31ln_parallel_residual_fwd_kernelINS_13Kernel_traitsI13__nv_bfloat16S2_S2_S2_fjLj256ELj1ELj4ELj1ELj16ENS_18Kernel_traits_baseILj256ES2_S2_S2_S2_fjLj128EEEEELb0ELb0ELb1EEEvNS_9FwdParamsE --------------------------
	.section	.text._ZN10layer_norm31ln_parallel_residual_fwd_kernelINS_13Kernel_traitsI13__nv_bfloat16S2_S2_S2_fjLj256ELj1ELj4ELj1ELj16ENS_18Kernel_traits_baseILj256ES2_S2_S2_S2_fjLj128EEEEELb0ELb0ELb1EEEvNS_9FwdParamsE,"ax",@progbits
	.align	128
        .global         _ZN10layer_norm31ln_parallel_residual_fwd_kernelINS_13Kernel_traitsI13__nv_bfloat16S2_S2_S2_fjLj256ELj1ELj4ELj1ELj16ENS_18Kernel_traits_baseILj256ES2_S2_S2_S2_fjLj128EEEEELb0ELb0ELb1EEEvNS_9FwdParamsE
        .type           _ZN10layer_norm31ln_parallel_residual_fwd_kernelINS_13Kernel_traitsI13__nv_bfloat16S2_S2_S2_fjLj256ELj1ELj4ELj1ELj16ENS_18Kernel_traits_baseILj256ES2_S2_S2_S2_fjLj128EEEEELb0ELb0ELb1EEEvNS_9FwdParamsE,@function
        .size           _ZN10layer_norm31ln_parallel_residual_fwd_kernelINS_13Kernel_traitsI13__nv_bfloat16S2_S2_S2_fjLj256ELj1ELj4ELj1ELj16ENS_18Kernel_traits_baseILj256ES2_S2_S2_S2_fjLj128EEEEELb0ELb0ELb1EEEvNS_9FwdParamsE,(.L_x_7714 - _ZN10layer_norm31ln_parallel_residual_fwd_kernelINS_13Kernel_traitsI13__nv_bfloat16S2_S2_S2_fjLj256ELj1ELj4ELj1ELj16ENS_18Kernel_traits_baseILj256ES2_S2_S2_S2_fjLj128EEEEELb0ELb0ELb1EEEvNS_9FwdParamsE)
        .other          _ZN10layer_norm31ln_parallel_residual_fwd_kernelINS_13Kernel_traitsI13__nv_bfloat16S2_S2_S2_fjLj256ELj1ELj4ELj1ELj16ENS_18Kernel_traits_baseILj256ES2_S2_S2_S2_fjLj128EEEEELb0ELb0ELb1EEEvNS_9FwdParamsE,@"STO_CUDA_ENTRY STV_DEFAULT"
_ZN10layer_norm31ln_parallel_residual_fwd_kernelINS_13Kernel_traitsI13__nv_bfloat16S2_S2_S2_fjLj256ELj1ELj4ELj1ELj16ENS_18Kernel_traits_baseILj256ES2_S2_S2_S2_fjLj128EEEEELb0ELb0ELb1EEEvNS_9FwdParamsE:
.text._ZN10layer_norm31ln_parallel_residual_fwd_kernelINS_13Kernel_traitsI13__nv_bfloat16S2_S2_S2_fjLj256ELj1ELj4ELj1ELj16ENS_18Kernel_traits_baseILj256ES2_S2_S2_S2_fjLj128EEEEELb0ELb0ELb1EEEvNS_9FwdParamsE:
[----:B------:R-:W-:Y:S01]  /*0000*/  LDC R1, c[0x0][0x28] ;  /* 0x00000a00ff017b82 */ /* 0x000fe20000000800 */
[----:B------:R-:W0:Y:S01]  /*0010*/  S2R R2, SR_TID.X ;  /* 0x0000000000027919 */ /* 0x000e220000002100 */
[----:B------:R-:W-:Y:S01]  /*0020*/  ULDC.64 UR4, c[0x0][0x2c8] ;  /* 0x0000b20000047ab9 */ /* 0x000fe20000000a00 */
[----:B------:R-:W-:Y:S01]  /*0030*/  ULDC.64 UR8, c[0x0][0x2d0] ;  /* 0x0000b40000087ab9 */ /* 0x000fe20000000a00 */
[----:B------:R-:W-:Y:S01]  /*0040*/  ISETP.NE.U32.AND P1, PT, RZ, UR4, PT ;  /* 0x00000004ff007c0c */ /* 0x000fe2000bf25070 */
[----:B------:R-:W-:Y:S01]  /*0050*/  ULDC.64 UR6, c[0x0][0x268] ;  /* 0x00009a0000067ab9 */ /* 0x000fe20000000a00 */
[----:B------:R-:W-:Y:S01]  /*0060*/  ISETP.NE.U32.AND P2, PT, RZ, UR8, PT ;  /* 0x00000008ff007c0c */ /* 0x000fe2000bf45070 */
[----:B------:R-:W1:Y:S01]  /*0070*/  S2R R3, SR_CTAID.X ;  /* 0x0000000000037919 */ /* 0x000e620000002500 */
[----:B------:R-:W-:Y:S01]  /*0080*/  ISETP.NE.AND.EX P1, PT, RZ, UR5, PT, P1 ;  /* 0x00000005ff007c0c */ /* 0x000fe2000bf25310 */
[----:B------:R-:W2:Y:S01]  /*0090*/  LDC.64 R20, c[0x0][0x228] ;  /* 0x00008a00ff147b82 */ /* 0x000ea20000000a00 */
[----:B------:R-:W-:Y:S01]  /*00a0*/  ISETP.NE.AND.EX P2, PT, RZ, UR9, PT, P2 ;  /* 0x00000009ff007c0c */ /* 0x000fe2000bf45320 */
[----:B------:R-:W-:Y:S01]  /*00b0*/  ULDC UR10, c[0x0][0x214] ;  /* 0x00008500000a7ab9 */ /* 0x000fe20000000800 */
[----:B0-----:R-:W-:-:S09]  /*00c0*/  LOP3.LUT R0, R2, 0x1f, RZ, 0xc0, !PT ;  /* 0x0000001f02007812 */ /* 0x001fd200078ec0ff */
[C---:B------:R-:W-:Y:S01]  /*00d0*/  @P1 LEA R4, P0, R0.reuse, UR4, 0x4 ;  /* 0x0000000400041c11 */ /* 0x040fe2000f8020ff */
[----:B------:R-:W-:Y:S01]  /*00e0*/  IMAD.SHL.U32 R8, R0, 0x10, RZ ;  /* 0x0000001000087824 */ /* 0x000fe200078e00ff */
[----:B------:R-:W-:Y:S02]  /*00f0*/  SHF.R.U32.HI R0, RZ, 0x5, R2 ;  /* 0x00000005ff007819 */ /* 0x000fe40000011602 */
[----:B------:R-:W-:Y:S01]  /*0100*/  @P1 IADD3.X R5, RZ, UR5, RZ, P0, !PT ;  /* 0x00000005ff051c10 */ /* 0x000fe200087fe4ff */
[----:B------:R-:W-:Y:S01]  /*0110*/  ULDC.64 UR4, c[0x0][0x208] ;  /* 0x0000820000047ab9 */ /* 0x000fe20000000a00 */
[C---:B------:R-:W-:Y:S02]  /*0120*/  IADD3 R16, P0, R8.reuse, UR6, RZ ;  /* 0x0000000608107c10 */ /* 0x040fe4000ff1e0ff */
[----:B------:R-:W-:Y:S02]  /*0130*/  @P2 IADD3 R8, P3, R8, UR8, RZ ;  /* 0x0000000808082c10 */ /* 0x000fe4000ff7e0ff */
[----:B------:R-:W5:Y:S01]  /*0140*/  @P1 LDG.E.128 R4, desc[UR4][R4.64] ;  /* 0x0000000404041981 */ /* 0x000f62000c1e1d00 */
[----:B-1----:R-:W-:Y:S01]  /*0150*/  IMAD R0, R3, 0x4, R0 ;  /* 0x0000000403007824 */ /* 0x002fe200078e0200 */
[----:B------:R-:W-:Y:S01]  /*0160*/  SHF.L.U32 R2, R2, 0x4, RZ ;  /* 0x0000000402027819 */ /* 0x000fe200000006ff */
[----:B------:R-:W-:Y:S01]  /*0170*/  @P2 IMAD.X R9, RZ, RZ, UR9, P3 ;  /* 0x00000009ff092e24 */ /* 0x000fe200098e06ff */
[----:B------:R-:W-:Y:S01]  /*0180*/  IADD3.X R17, RZ, UR7, RZ, P0, !PT ;  /* 0x00000007ff117c10 */ /* 0x000fe200087fe4ff */
[----:B------:R-:W-:Y:S01]  /*0190*/  ULDC.64 UR8, c[0x0][0x260] ;  /* 0x0000980000087ab9 */ /* 0x000fe20000000a00 */
[----:B------:R-:W-:Y:S01]  /*01a0*/  ISETP.GE.AND P3, PT, R0, UR10, PT ;  /* 0x0000000a00007c0c */ /* 0x000fe2000bf66270 */
[----:B------:R-:W-:Y:S01]  /*01b0*/  ULDC.64 UR6, c[0x0][0x230] ;  /* 0x00008c0000067ab9 */ /* 0x000fe20000000a00 */
[----:B------:R-:W-:Y:S01]  /*01c0*/  LOP3.LUT R2, R2, 0x1f0, RZ, 0xc0, !PT ;  /* 0x000001f002027812 */ /* 0x000fe200078ec0ff */
[----:B------:R-:W5:Y:S01]  /*01d0*/  @P2 LDG.E.128 R8, desc[UR4][R8.64] ;  /* 0x0000000408082981 */ /* 0x000f62000c1e1d00 */
[----:B--2---:R-:W-:-:S02]  /*01e0*/  LOP3.LUT P0, RZ, R20, UR6, RZ, 0xfc, !PT ;  /* 0x0000000614ff7c12 */ /* 0x004fc4000f80fcff */
[----:B------:R-:W-:Y:S02]  /*01f0*/  IADD3 R12, P4, R2, UR8, RZ ;  /* 0x00000008020c7c10 */ /* 0x000fe4000ff9e0ff */
[----:B------:R-:W-:Y:S02]  /*0200*/  LOP3.LUT P0, RZ, R21, UR7, RZ, 0xfc, P0 ;  /* 0x0000000715ff7c12 */ /* 0x000fe4000800fcff */
[----:B------:R-:W-:-:S03]  /*0210*/  IADD3.X R13, RZ, UR9, RZ, P4, !PT ;  /* 0x00000009ff0d7c10 */ /* 0x000fc6000a7fe4ff */
[----:B------:R-:W-:Y:S08]  /*0220*/  @P3 EXIT ;  /* 0x000000000000394d */ /* 0x000ff00003800000 */
[----:B------:R-:W2:Y:S04]  /*0230*/  LDG.E.128 R16, desc[UR4][R16.64] ;  /* 0x0000000410107981 */ /* 0x000ea8000c1e1d00 */
[----:B------:R-:W3:Y:S01]  /*0240*/  LDG.E.128 R12, desc[UR4][R12.64] ;  /* 0x000000040c0c7981 */ /* 0x000ee2000c1e1d00 */
[----:B-----5:R-:W-:Y:S02]  /*0250*/  @!P1 CS2R R4, SRZ ;  /* 0x0000000000049805 */ /* 0x020fe4000001ff00 */
[----:B------:R-:W-:Y:S02]  /*0260*/  @!P1 CS2R R6, SRZ ;  /* 0x0000000000069805 */ /* 0x000fe4000001ff00 */
[----:B------:R-:W-:Y:S02]  /*0270*/  @!P2 CS2R R8, SRZ ;  /* 0x000000000008a805 */ /* 0x000fe4000001ff00 */
[----:B------:R-:W-:-:S02]  /*0280*/  @!P2 CS2R R10, SRZ ;  /* 0x00000000000aa805 */ /* 0x000fc4000001ff00 */
[----:B------:R-:W-:Y:S01]  /*0290*/  ISETP.NE.U32.AND P3, PT, R20, RZ, PT ;  /* 0x000000ff1400720c */ /* 0x000fe20003f65070 */
[----:B------:R-:W-:Y:S01]  /*02a0*/  ULDC.U8 UR6, c[0x0][0x2a0] ;  /* 0x0000a80000067ab9 */ /* 0x000fe20000000000 */
[C---:B------:R-:W-:Y:S01]  /*02b0*/  PRMT R32, R4.reuse, 0x7632, R32 ;  /* 0x0000763204207816 */ /* 0x040fe20000000020 */
[----:B------:R-:W-:Y:S01]  /*02c0*/  IMAD.U32 R2, R4, 0x10000, RZ ;  /* 0x0001000004027824 */ /* 0x000fe200078e00ff */
[----:B------:R-:W-:Y:S01]  /*02d0*/  PRMT R34, R5, 0x7632, R34 ;  /* 0x0000763205227816 */ /* 0x000fe20000000022 */
[C---:B------:R-:W-:Y:S01]  /*02e0*/  IMAD.U32 R4, R6.reuse, 0x10000, RZ ;  /* 0x0001000006047824 */ /* 0x040fe200078e00ff */
[----:B------:R-:W-:Y:S01]  /*02f0*/  PRMT R36, R6, 0x7632, R36 ;  /* 0x0000763206247816 */ /* 0x000fe20000000024 */
[----:B------:R-:W-:Y:S01]  /*0300*/  IMAD.U32 R6, R8, 0x10000, RZ ;  /* 0x0001000008067824 */ /* 0x000fe200078e00ff */
[----:B------:R-:W-:Y:S01]  /*0310*/  PRMT R44, R7, 0x7632, R44 ;  /* 0x00007632072c7816 */ /* 0x000fe2000000002c */
[----:B------:R-:W-:Y:S01]  /*0320*/  BSSY B0, `(.L_x_53) ;  /* 0x000014a000007945 */ /* 0x000fe20003800000 */
        /* <DEDUP_REMOVED lines=9> */
[----:B------:R-:W-:Y:S01]  /*03c0*/  IMAD.U32 R44, R44, 0x10000, RZ ;  /* 0x000100002c2c7824 */ /* 0x000fe200078e00ff */
[----:B------:R-:W-:Y:S01]  /*03d0*/  SHF.L.U32 R5, R7, 0x10, RZ ;  /* 0x0000001007057819 */ /* 0x000fe200000006ff */
[----:B------:R-:W-:Y:S01]  /*03e0*/  ULDC UR7, c[0x0][0x218] ;  /* 0x0000860000077ab9 */ /* 0x000fe20000000800 */
[----:B------:R-:W-:Y:S01]  /*03f0*/  SHF.L.U32 R7, R9, 0x10, RZ ;  /* 0x0000001009077819 */ /* 0x000fe200000006ff */
[----:B------:R-:W-:Y:S01]  /*0400*/  ULDC UR8, c[0x0][0x2d8] ;  /* 0x0000b60000087ab9 */ /* 0x000fe20000000800 */
[----:B------:R-:W-:Y:S01]  /*0410*/  SHF.L.U32 R9, R11, 0x10, RZ ;  /* 0x000000100b097819 */ /* 0x000fe200000006ff */
[----:B------:R-:W-:Y:S01]  /*0420*/  ULDC.64 UR16, c[0x0][0x230] ;  /* 0x00008c0000107ab9 */ /* 0x000fe20000000a00 */
[----:B------:R-:W-:Y:S01]  /*0430*/  ISETP.NE.AND.EX P1, PT, R21, RZ, PT, P3 ;  /* 0x000000ff1500720c */ /* 0x000fe20003f25330 */
[----:B------:R-:W-:Y:S01]  /*0440*/  ULDC.64 UR14, c[0x0][0x228] ;  /* 0x00008a00000e7ab9 */ /* 0x000fe20000000a00 */
[----:B------:R-:W-:Y:S01]  /*0450*/  ISETP.NE.AND P5, PT, RZ, UR6, PT ;  /* 0x00000006ff007c0c */ /* 0x000fe2000bfa5270 */
[----:B------:R-:W-:Y:S01]  /*0460*/  ULDC.64 UR10, c[0x0][0x2b8] ;  /* 0x0000ae00000a7ab9 */ /* 0x000fe20000000a00 */
[----:B------:R-:W-:Y:S01]  /*0470*/  SHF.L.U32 R33, R33, 0x10, RZ ;  /* 0x0000001021217819 */ /* 0x000fe200000006ff */
[----:B------:R-:W-:Y:S01]  /*0480*/  ULDC.64 UR12, c[0x0][0x2c0] ;  /* 0x0000b000000c7ab9 */ /* 0x000fe20000000a00 */
[----:B------:R-:W-:-:S02]  /*0490*/  SHF.L.U32 R35, R35, 0x10, RZ ;  /* 0x0000001023237819 */ /* 0x000fc400000006ff */
[----:B------:R-:W-:Y:S02]  /*04a0*/  SHF.L.U32 R37, R37, 0x10, RZ ;  /* 0x0000001025257819 */ /* 0x000fe400000006ff */
[----:B------:R-:W-:Y:S02]  /*04b0*/  SHF.L.U32 R45, R45, 0x10, RZ ;  /* 0x000000102d2d7819 */ /* 0x000fe400000006ff */
[C---:B--2---:R-:W-:Y:S01]  /*04c0*/  PRMT R55, R16.reuse, 0x7632, R55 ;  /* 0x0000763210377816 */ /* 0x044fe20000000037 */
[----:B------:R-:W-:Y:S01]  /*04d0*/  IMAD.U32 R61, R16, 0x10000, RZ ;  /* 0x00010000103d7824 */ /* 0x000fe200078e00ff */
[C---:B------:R-:W-:Y:S01]  /*04e0*/  PRMT R49, R18.reuse, 0x7632, R49 ;  /* 0x0000763212317816 */ /* 0x040fe20000000031 */
[----:B------:R-:W-:Y:S01]  /*04f0*/  IMAD.U32 R57, R18, 0x10000, RZ ;  /* 0x0001000012397824 */ /* 0x000fe200078e00ff */
[C---:B---3--:R-:W-:Y:S01]  /*0500*/  PRMT R53, R13.reuse, 0x7632, R53 ;  /* 0x000076320d357816 */ /* 0x048fe20000000035 */
[----:B------:R-:W-:Y:S01]  /*0510*/  IMAD.U32 R54, R13, 0x10000, RZ ;  /* 0x000100000d367824 */ /* 0x000fe200078e00ff */
[C---:B------:R-:W-:Y:S01]  /*0520*/  PRMT R56, R12.reuse, 0x7632, R56 ;  /* 0x000076320c387816 */ /* 0x040fe20000000038 */
        /* <DEDUP_REMOVED lines=16> */
[----:B------:R-:W-:-:S07]  /*0630*/  SHF.L.U32 R47, R47, 0x10, RZ ;  /* 0x000000102f2f7819 */ /* 0x000fce00000006ff */
.L_x_87:
[----:B------:R-:W0:Y:S01]  /*0640*/  S2R R58, SR_TID.X ;  /* 0x00000000003a7919 */ /* 0x000e220000002100 */
[----:B------:R-:W1:Y:S01]  /*0650*/  LDC.64 R24, c[0x0][0x220] ;  /* 0x00008800ff187b82 */ /* 0x000e620000000a00 */
[----:B------:R-:W-:Y:S01]  /*0660*/  IMAD R26, R0, UR7, RZ ;  /* 0x00000007001a7c24 */ /* 0x000fe2000f8e02ff */
[----:B------:R-:W-:-:S04]  /*0670*/  ISETP.NE.U32.AND P2, PT, RZ, UR16, PT ;  /* 0x00000010ff007c0c */ /* 0x000fc8000bf45070 */
[----:B------:R-:W-:Y:S02]  /*0680*/  SHF.R.S32.HI R27, RZ, 0x1f, R26 ;  /* 0x0000001fff1b7819 */ /* 0x000fe4000001141a */
[----:B------:R-:W-:Y:S02]  /*0690*/  ISETP.NE.AND.EX P2, PT, RZ, UR17, PT, P2 ;  /* 0x00000011ff007c0c */ /* 0x000fe4000bf45320 */
[----:B------:R-:W-:Y:S02]  /*06a0*/  LEA.HI R27, R27, R26, RZ, 0x3 ;  /* 0x0000001a1b1b7211 */ /* 0x000fe400078f18ff */
[----:B0-----:R-:W-:-:S04]  /*06b0*/  LOP3.LUT R58, R58, 0x1f, RZ, 0xc0, !PT ;  /* 0x0000001f3a3a7812 */ /* 0x001fc800078ec0ff */
[----:B------:R-:W-:-:S05]  /*06c0*/  LEA.HI.SX32 R40, R27, R58, 0x1d ;  /* 0x0000003a1b287211 */ /* 0x000fca00078feaff */
[C---:B------:R-:W-:Y:S01]  /*06d0*/  @P2 LEA R30, P4, R40.reuse, UR16, 0x4 ;  /* 0x00000010281e2c11 */ /* 0x040fe2000f8820ff */
[C---:B-1----:R-:W-:Y:S01]  /*06e0*/  IMAD.WIDE.U32 R24, R40.reuse, 0x10, R24 ;  /* 0x0000001028187825 */ /* 0x042fe200078e0018 */
[C---:B------:R-:W-:Y:S02]  /*06f0*/  @P1 LEA R28, P3, R40.reuse, UR14, 0x4 ;  /* 0x0000000e281c1c11 */ /* 0x040fe4000f8620ff */
[C---:B------:R-:W-:Y:S02]  /*0700*/  @P2 LEA.HI.X R31, R40.reuse, UR17, RZ, 0x4, P4 ;  /* 0x00000011281f2c11 */ /* 0x040fe4000a0f24ff */
[----:B------:R-:W-:Y:S01]  /*0710*/  @P1 LEA.HI.X R29, R40, UR15, RZ, 0x4, P3 ;  /* 0x0000000f281d1c11 */ /* 0x000fe200098f24ff */
[----:B------:R-:W2:Y:S04]  /*0720*/  LDG.E.128 R24, desc[UR4][R24.64] ;  /* 0x0000000418187981 */ /* 0x000ea8000c1e1d00 */
[----:B-----5:R-:W5:Y:S01]  /*0730*/  @P2 LDG.E.128 R16, desc[UR4][R30.64] ;  /* 0x000000041e102981 */ /* 0x020f62000c1e1d00 */
[----:B------:R-:W-:-:S03]  /*0740*/  ISETP.NE.U32.AND P3, PT, RZ, UR14, PT ;  /* 0x0000000eff007c0c */ /* 0x000fc6000bf65070 */
[----:B------:R2:W5:Y:S01]  /*0750*/  @P1 LDG.E.128 R12, desc[UR4][R28.64] ;  /* 0x000000041c0c1981 */ /* 0x000562000c1e1d00 */
[----:B------:R-:W-:Y:S01]  /*0760*/  ISETP.NE.AND.EX P3, PT, RZ, UR15, PT, P3 ;  /* 0x0000000fff007c0c */ /* 0x000fe2000bf65330 */
[C---:B--2---:R-:W-:Y:S01]  /*0770*/  IMAD.U32 R28, R24.reuse, 0x10000, RZ ;  /* 0x00010000181c7824 */ /* 0x044fe200078e00ff */
[----:B------:R-:W-:-:S11]  /*0780*/  PRMT R39, R24, 0x7632, R39 ;  /* 0x0000763218277816 */ /* 0x000fd60000000027 */
[----:B------:R-:W-:Y:S05]  /*0790*/  @P3 BRA `(.L_x_54) ;  /* 0x0000000000203947 */ /* 0x000fea0003800000 */
[----:B------:R-:W-:-:S04]  /*07a0*/  ISETP.NE.U32.AND P4, PT, RZ, UR16, PT ;  /* 0x00000010ff007c0c */ /* 0x000fc8000bf85070 */
[----:B------:R-:W-:-:S13]  /*07b0*/  ISETP.NE.AND.EX P4, PT, RZ, UR17, PT, P4 ;  /* 0x00000011ff007c0c */ /* 0x000fda000bf85340 */
[----:B------:R-:W-:Y:S05]  /*07c0*/  @P4 BRA `(.L_x_55) ;  /* 0x0000000000084947 */ /* 0x000fea0003800000 */
[----:B------:R-:W-:Y:S05]  /*07d0*/  @P0 BRA `(.L_x_56) ;  /* 0x0000000000200947 */ /* 0x000fea0003800000 */
[----:B------:R-:W-:Y:S05]  /*07e0*/  BRA `(.L_x_57) ;  /* 0x0000000000247947 */ /* 0x000fea0003800000 */
.L_x_55:
[----:B-----5:R-:W-:-:S05]  /*07f0*/  SHF.L.U32 R29, R16, 0x10, RZ ;  /* 0x00000010101d7819 */ /* 0x020fca00000006ff */
[----:B------:R-:W-:Y:S01]  /*0800*/  FADD.FTZ R28, R28, R29 ;  /* 0x0000001d1c1c7221 */ /* 0x000fe20000010000 */
[----:B------:R-:W-:Y:S06]  /*0810*/  BRA `(.L_x_56) ;  /* 0x0000000000107947 */ /* 0x000fec0003800000 */
.L_x_54:
[----:B-----5:R-:W-:Y:S01]  /*0820*/  IMAD.U32 R29, R12, 0x10000, RZ ;  /* 0x000100000c1d7824 */ /* 0x020fe200078e00ff */
[----:B------:R-:W-:-:S03]  /*0830*/  @P2 SHF.L.U32 R31, R16, 0x10, RZ ;  /* 0x00000010101f2819 */ /* 0x000fc600000006ff */
[----:B------:R-:W-:-:S04]  /*0840*/  FADD.FTZ R28, R28, R29 ;  /* 0x0000001d1c1c7221 */ /* 0x000fc80000010000 */
[----:B------:R-:W-:-:S07]  /*0850*/  @P2 FADD.FTZ R28, R28, R31 ;  /* 0x0000001f1c1c2221 */ /* 0x000fce0000010000 */
.L_x_56:
[----:B------:R-:W-:-:S04]  /*0860*/  F2FP.BF16.F32.PACK_AB R24, RZ, R28 ;  /* 0x0000001cff18723e */ /* 0x000fc800000010ff */
[----:B------:R-:W-:-:S07]  /*0870*/  PRMT R20, R24, 0x7610, R20 ;  /* 0x0000761018147816 */ /* 0x000fce0000000014 */
.L_x_57:
[----:B------:R-:W-:Y:S01]  /*0880*/  IMAD.U32 R39, R39, 0x10000, RZ ;  /* 0x0001000027277824 */ /* 0x000fe200078e00ff */
[----:B------:R-:W-:Y:S06]  /*0890*/  @P3 BRA `(.L_x_58) ;  /* 0x0000000000243947 */ /* 0x000fec0003800000 */
[----:B------:R-:W-:-:S04]  /*08a0*/  ISETP.NE.U32.AND P4, PT, RZ, UR16, PT ;  /* 0x00000010ff007c0c */ /* 0x000fc8000bf85070 */
[----:B------:R-:W-:-:S13]  /*08b0*/  ISETP.NE.AND.EX P4, PT, RZ, UR17, PT, P4 ;  /* 0x00000011ff007c0c */ /* 0x000fda000bf85340 */
[----:B------:R-:W-:Y:S05]  /*08c0*/  @P4 BRA `(.L_x_59) ;  /* 0x0000000000084947 */ /* 0x000fea0003800000 */
[----:B------:R-:W-:Y:S05]  /*08d0*/  @P0 BRA `(.L_x_60) ;  /* 0x00000000002c0947 */ /* 0x000fea0003800000 */
[----:B------:R-:W-:Y:S05]  /*08e0*/  BRA `(.L_x_61) ;  /* 0x0000000000307947 */ /* 0x000fea0003800000 */
.L_x_59:
[----:B-----5:R-:W-:-:S04]  /*08f0*/  PRMT R24, R16, 0x7632, R24 ;  /* 0x0000763210187816 */ /* 0x020fc80000000018 */
[----:B------:R-:W-:-:S05]  /*0900*/  SHF.L.U32 R24, R24, 0x10, RZ ;  /* 0x0000001018187819 */ /* 0x000fca00000006ff */
[----:B------:R-:W-:Y:S01]  /*0910*/  FADD.FTZ R39, R39, R24 ;  /* 0x0000001827277221 */ /* 0x000fe20000010000 */
[----:B------:R-:W-:Y:S06]  /*0920*/  BRA `(.L_x_60) ;  /* 0x0000000000187947 */ /* 0x000fec0003800000 */
.L_x_58:
[----:B-----5:R-:W-:Y:S02]  /*0930*/  PRMT R24, R12, 0x7632, R24 ;  /* 0x000076320c187816 */ /* 0x020fe40000000018 */
[----:B------:R-:W-:-:S03]  /*0940*/  @P2 PRMT R29, R16, 0x7632, R29 ;  /* 0x00007632101d2816 */ /* 0x000fc6000000001d */
[----:B------:R-:W-:Y:S01]  /*0950*/  IMAD.U32 R24, R24, 0x10000, RZ ;  /* 0x0001000018187824 */ /* 0x000fe200078e00ff */
[----:B------:R-:W-:-:S03]  /*0960*/  @P2 SHF.L.U32 R30, R29, 0x10, RZ ;  /* 0x000000101d1e2819 */ /* 0x000fc600000006ff */
[----:B------:R-:W-:-:S04]  /*0970*/  FADD.FTZ R39, R39, R24 ;  /* 0x0000001827277221 */ /* 0x000fc80000010000 */
[----:B------:R-:W-:-:S07]  /*0980*/  @P2 FADD.FTZ R39, R39, R30 ;  /* 0x0000001e27272221 */ /* 0x000fce0000010000 */
.L_x_60:
[----:B------:R-:W-:-:S04]  /*0990*/  F2FP.BF16.F32.PACK_AB R24, RZ, R39 ;  /* 0x00000027ff18723e */ /* 0x000fc800000010ff */
[----:B------:R-:W-:-:S07]  /*09a0*/  PRMT R20, R20, 0x5410, R24 ;  /* 0x0000541014147816 */ /* 0x000fce0000000018 */
.L_x_61:
[C---:B------:R-:W-:Y:S01]  /*09b0*/  IMAD.U32 R38, R25.reuse, 0x10000, RZ ;  /* 0x0001000019267824 */ /* 0x040fe200078e00ff */
[----:B------:R-:W-:Y:S01]  /*09c0*/  PRMT R25, R25, 0x7632, R25 ;  /* 0x0000763219197816 */ /* 0x000fe20000000019 */
[----:B------:R-:W-:Y:S06]  /*09d0*/  @P3 BRA `(.L_x_62) ;  /* 0x0000000000203947 */ /* 0x000fec0003800000 */
[----:B------:R-:W-:-:S04]  /*09e0*/  ISETP.NE.U32.AND P4, PT, RZ, UR16, PT ;  /* 0x00000010ff007c0c */ /* 0x000fc8000bf85070 */
[----:B------:R-:W-:-:S13]  /*09f0*/  ISETP.NE.AND.EX P4, PT, RZ, UR17, PT, P4 ;  /* 0x00000011ff007c0c */ /* 0x000fda000bf85340 */
[----:B------:R-:W-:Y:S05]  /*0a00*/  @P4 BRA `(.L_x_63) ;  /* 0x0000000000084947 */ /* 0x000fea0003800000 */
[----:B------:R-:W-:Y:S05]  /*0a10*/  @P0 BRA `(.L_x_64) ;  /* 0x0000000000200947 */ /* 0x000fea0003800000 */
[----:B------:R-:W-:Y:S05]  /*0a20*/  BRA `(.L_x_65) ;  /* 0x0000000000247947 */ /* 0x000fea0003800000 */
.L_x_63:
[----:B-----5:R-:W-:-:S05]  /*0a30*/  SHF.L.U32 R29, R17, 0x10, RZ ;  /* 0x00000010111d7819 */ /* 0x020fca00000006ff */
[----:B------:R-:W-:Y:S01]  /*0a40*/  FADD.FTZ R38, R38, R29 ;  /* 0x0000001d26267221 */ /* 0x000fe20000010000 */
[----:B------:R-:W-:Y:S06]  /*0a50*/  BRA `(.L_x_64) ;  /* 0x0000000000107947 */ /* 0x000fec0003800000 */
.L_x_62:
[----:B-----5:R-:W-:Y:S01]  /*0a60*/  IMAD.U32 R29, R13, 0x10000, RZ ;  /* 0x000100000d1d7824 */ /* 0x020fe200078e00ff */
[----:B------:R-:W-:-:S03]  /*0a70*/  @P2 SHF.L.U32 R31, R17, 0x10, RZ ;  /* 0x00000010111f2819 */ /* 0x000fc600000006ff */
[----:B------:R-:W-:-:S04]  /*0a80*/  FADD.FTZ R38, R38, R29 ;  /* 0x0000001d26267221 */ /* 0x000fc80000010000 */
[----:B------:R-:W-:-:S07]  /*0a90*/  @P2 FADD.FTZ R38, R38, R31 ;  /* 0x0000001f26262221 */ /* 0x000fce0000010000 */
.L_x_64:
[----:B------:R-:W-:-:S04]  /*0aa0*/  F2FP.BF16.F32.PACK_AB R24, RZ, R38 ;  /* 0x00000026ff18723e */ /* 0x000fc800000010ff */
[----:B------:R-:W-:-:S07]  /*0ab0*/  PRMT R21, R24, 0x7610, R21 ;  /* 0x0000761018157816 */ /* 0x000fce0000000015 */
.L_x_65:
[----:B------:R-:W-:Y:S01]  /*0ac0*/  IMAD.U32 R41, R25, 0x10000, RZ ;  /* 0x0001000019297824 */ /* 0x000fe200078e00ff */
[----:B------:R-:W-:Y:S06]  /*0ad0*/  @P3 BRA `(.L_x_66) ;  /* 0x0000000000243947 */ /* 0x000fec0003800000 */
[----:B------:R-:W-:-:S04]  /*0ae0*/  ISETP.NE.U32.AND P4, PT, RZ, UR16, PT ;  /* 0x00000010ff007c0c */ /* 0x000fc8000bf85070 */
[----:B------:R-:W-:-:S13]  /*0af0*/  ISETP.NE.AND.EX P4, PT, RZ, UR17, PT, P4 ;  /* 0x00000011ff007c0c */ /* 0x000fda000bf85340 */
[----:B------:R-:W-:Y:S05]  /*0b00*/  @P4 BRA `(.L_x_67) ;  /* 0x0000000000084947 */ /* 0x000fea0003800000 */
[----:B------:R-:W-:Y:S05]  /*0b10*/  @P0 BRA `(.L_x_68) ;  /* 0x00000000002c0947 */ /* 0x000fea0003800000 */
[----:B------:R-:W-:Y:S05]  /*0b20*/  BRA `(.L_x_69) ;  /* 0x0000000000307947 */ /* 0x000fea0003800000 */
.L_x_67:
[----:B-----5:R-:W-:-:S04]  /*0b30*/  PRMT R24, R17, 0x7632, R24 ;  /* 0x0000763211187816 */ /* 0x020fc80000000018 */
[----:B------:R-:W-:-:S05]  /*0b40*/  SHF.L.U32 R24, R24, 0x10, RZ ;  /* 0x0000001018187819 */ /* 0x000fca00000006ff */
[----:B------:R-:W-:Y:S01]  /*0b50*/  FADD.FTZ R41, R41, R24 ;  /* 0x0000001829297221 */ /* 0x000fe20000010000 */
[----:B------:R-:W-:Y:S06]  /*0b60*/  BRA `(.L_x_68) ;  /* 0x0000000000187947 */ /* 0x000fec0003800000 */
.L_x_66:
[----:B-----5:R-:W-:Y:S02]  /*0b70*/  PRMT R24, R13, 0x7632, R24 ;  /* 0x000076320d187816 */ /* 0x020fe40000000018 */
[----:B------:R-:W-:-:S03]  /*0b80*/  @P2 PRMT R25, R17, 0x7632, R25 ;  /* 0x0000763211192816 */ /* 0x000fc60000000019 */
[----:B------:R-:W-:Y:S01]  /*0b90*/  IMAD.U32 R24, R24, 0x10000, RZ ;  /* 0x0001000018187824 */ /* 0x000fe200078e00ff */
[----:B------:R-:W-:-:S03]  /*0ba0*/  @P2 SHF.L.U32 R30, R25, 0x10, RZ ;  /* 0x00000010191e2819 */ /* 0x000fc600000006ff */
[----:B------:R-:W-:-:S04]  /*0bb0*/  FADD.FTZ R41, R41, R24 ;  /* 0x0000001829297221 */ /* 0x000fc80000010000 */
[----:B------:R-:W-:-:S07]  /*0bc0*/  @P2 FADD.FTZ R41, R41, R30 ;  /* 0x0000001e29292221 */ /* 0x000fce0000010000 */
.L_x_68:
[----:B------:R-:W-:-:S04]  /*0bd0*/  F2FP.BF16.F32.PACK_AB R24, RZ, R41 ;  /* 0x00000029ff18723e */ /* 0x000fc800000010ff */
[----:B------:R-:W-:-:S07]  /*0be0*/  PRMT R21, R21, 0x5410, R24 ;  /* 0x0000541015157816 */ /* 0x000fce0000000018 */
.L_x_69:
        /* <DEDUP_REMOVED lines=8> */
.L_x_71:
[----:B-----5:R-:W-:-:S05]  /*0c70*/  SHF.L.U32 R24, R18, 0x10, RZ ;  /* 0x0000001012187819 */ /* 0x020fca00000006ff */
[----:B------:R-:W-:Y:S01]  /*0c80*/  FADD.FTZ R29, R29, R24 ;  /* 0x000000181d1d7221 */ /* 0x000fe20000010000 */
[----:B------:R-:W-:Y:S06]  /*0c90*/  BRA `(.L_x_72) ;  /* 0x0000000000107947 */ /* 0x000fec0003800000 */
.L_x_70:
[----:B-----5:R-:W-:Y:S01]  /*0ca0*/  IMAD.U32 R24, R14, 0x10000, RZ ;  /* 0x000100000e187824 */ /* 0x020fe200078e00ff */
[----:B------:R-:W-:-:S03]  /*0cb0*/  @P2 SHF.L.U32 R30, R18, 0x10, RZ ;  /* 0x00000010121e2819 */ /* 0x000fc600000006ff */
[----:B------:R-:W-:-:S04]  /*0cc0*/  FADD.FTZ R29, R29, R24 ;  /* 0x000000181d1d7221 */ /* 0x000fc80000010000 */
[----:B------:R-:W-:-:S07]  /*0cd0*/  @P2 FADD.FTZ R29, R29, R30 ;  /* 0x0000001e1d1d2221 */ /* 0x000fce0000010000 */
.L_x_72:
[----:B------:R-:W-:-:S04]  /*0ce0*/  F2FP.BF16.F32.PACK_AB R24, RZ, R29 ;  /* 0x0000001dff18723e */ /* 0x000fc800000010ff */
[----:B------:R-:W-:-:S07]  /*0cf0*/  PRMT R22, R24, 0x7610, R22 ;  /* 0x0000761018167816 */ /* 0x000fce0000000016 */
.L_x_73:
[----:B------:R-:W-:Y:S01]  /*0d00*/  IMAD.U32 R31, R26, 0x10000, RZ ;  /* 0x000100001a1f7824 */ /* 0x000fe200078e00ff */
[----:B------:R-:W-:Y:S06]  /*0d10*/  @P3 BRA `(.L_x_74) ;  /* 0x0000000000243947 */ /* 0x000fec0003800000 */
[----:B------:R-:W-:-:S04]  /*0d20*/  ISETP.NE.U32.AND P4, PT, RZ, UR16, PT ;  /* 0x00000010ff007c0c */ /* 0x000fc8000bf85070 */
[----:B------:R-:W-:-:S13]  /*0d30*/  ISETP.NE.AND.EX P4, PT, RZ, UR17, PT, P4 ;  /* 0x00000011ff007c0c */ /* 0x000fda000bf85340 */
[----:B------:R-:W-:Y:S05]  /*0d40*/  @P4 BRA `(.L_x_75) ;  /* 0x0000000000084947 */ /* 0x000fea0003800000 */
[----:B------:R-:W-:Y:S05]  /*0d50*/  @P0 BRA `(.L_x_76) ;  /* 0x00000000002c0947 */ /* 0x000fea0003800000 */
[----:B------:R-:W-:Y:S05]  /*0d60*/  BRA `(.L_x_77) ;  /* 0x0000000000307947 */ /* 0x000fea0003800000 */
.L_x_75:
[----:B-----5:R-:W-:-:S04]  /*0d70*/  PRMT R24, R18, 0x7632, R24 ;  /* 0x0000763212187816 */ /* 0x020fc80000000018 */
[----:B------:R-:W-:-:S05]  /*0d80*/  SHF.L.U32 R24, R24, 0x10, RZ ;  /* 0x0000001018187819 */ /* 0x000fca00000006ff */
[----:B------:R-:W-:Y:S01]  /*0d90*/  FADD.FTZ R31, R31, R24 ;  /* 0x000000181f1f7221 */ /* 0x000fe20000010000 */
[----:B------:R-:W-:Y:S06]  /*0da0*/  BRA `(.L_x_76) ;  /* 0x0000000000187947 */ /* 0x000fec0003800000 */
.L_x_74:
[----:B-----5:R-:W-:Y:S02]  /*0db0*/  PRMT R24, R14, 0x7632, R24 ;  /* 0x000076320e187816 */ /* 0x020fe40000000018 */
[----:B------:R-:W-:-:S03]  /*0dc0*/  @P2 PRMT R25, R18, 0x7632, R25 ;  /* 0x0000763212192816 */ /* 0x000fc60000000019 */
[----:B------:R-:W-:Y:S01]  /*0dd0*/  IMAD.U32 R24, R24, 0x10000, RZ ;  /* 0x0001000018187824 */ /* 0x000fe200078e00ff */
[----:B------:R-:W-:-:S03]  /*0de0*/  @P2 SHF.L.U32 R26, R25, 0x10, RZ ;  /* 0x00000010191a2819 */ /* 0x000fc600000006ff */
[----:B------:R-:W-:-:S04]  /*0df0*/  FADD.FTZ R31, R31, R24 ;  /* 0x000000181f1f7221 */ /* 0x000fc80000010000 */
[----:B------:R-:W-:-:S07]  /*0e00*/  @P2 FADD.FTZ R31, R31, R26 ;  /* 0x0000001a1f1f2221 */ /* 0x000fce0000010000 */
.L_x_76:
[----:B------:R-:W-:-:S04]  /*0e10*/  F2FP.BF16.F32.PACK_AB R24, RZ, R31 ;  /* 0x0000001fff18723e */ /* 0x000fc800000010ff */
[----:B------:R-:W-:-:S07]  /*0e20*/  PRMT R22, R22, 0x5410, R24 ;  /* 0x0000541016167816 */ /* 0x000fce0000000018 */
.L_x_77:
        /* <DEDUP_REMOVED lines=8> */
.L_x_79:
[----:B-----5:R-:W-:-:S05]  /*0eb0*/  SHF.L.U32 R25, R19, 0x10, RZ ;  /* 0x0000001013197819 */ /* 0x020fca00000006ff */
[----:B------:R-:W-:Y:S01]  /*0ec0*/  FADD.FTZ R30, R30, R25 ;  /* 0x000000191e1e7221 */ /* 0x000fe20000010000 */
[----:B------:R-:W-:Y:S06]  /*0ed0*/  BRA `(.L_x_80) ;  /* 0x0000000000107947 */ /* 0x000fec0003800000 */
.L_x_78:
[----:B-----5:R-:W-:Y:S01]  /*0ee0*/  IMAD.U32 R25, R15, 0x10000, RZ ;  /* 0x000100000f197824 */ /* 0x020fe200078e00ff */
[----:B------:R-:W-:-:S03]  /*0ef0*/  @P2 SHF.L.U32 R43, R19, 0x10, RZ ;  /* 0x00000010132b2819 */ /* 0x000fc600000006ff */
[----:B------:R-:W-:-:S04]  /*0f00*/  FADD.FTZ R30, R30, R25 ;  /* 0x000000191e1e7221 */ /* 0x000fc80000010000 */
[----:B------:R-:W-:-:S07]  /*0f10*/  @P2 FADD.FTZ R30, R30, R43 ;  /* 0x0000002b1e1e2221 */ /* 0x000fce0000010000 */
.L_x_80:
[----:B------:R-:W-:-:S04]  /*0f20*/  F2FP.BF16.F32.PACK_AB R24, RZ, R30 ;  /* 0x0000001eff18723e */ /* 0x000fc800000010ff */
[----:B------:R-:W-:-:S07]  /*0f30*/  PRMT R23, R24, 0x7610, R23 ;  /* 0x0000761018177816 */ /* 0x000fce0000000017 */
.L_x_81:
[----:B------:R-:W-:Y:S01]  /*0f40*/  IMAD.U32 R42, R27, 0x10000, RZ ;  /* 0x000100001b2a7824 */ /* 0x000fe200078e00ff */
[----:B------:R-:W-:Y:S06]  /*0f50*/  @P3 BRA `(.L_x_82) ;  /* 0x0000000000243947 */ /* 0x000fec0003800000 */
[----:B------:R-:W-:-:S04]  /*0f60*/  ISETP.NE.U32.AND P2, PT, RZ, UR16, PT ;  /* 0x00000010ff007c0c */ /* 0x000fc8000bf45070 */
[----:B------:R-:W-:-:S13]  /*0f70*/  ISETP.NE.AND.EX P2, PT, RZ, UR17, PT, P2 ;  /* 0x00000011ff007c0c */ /* 0x000fda000bf45320 */
[----:B------:R-:W-:Y:S05]  /*0f80*/  @P2 BRA `(.L_x_83) ;  /* 0x0000000000082947 */ /* 0x000fea0003800000 */
[----:B------:R-:W-:Y:S05]  /*0f90*/  @P0 BRA `(.L_x_84) ;  /* 0x00000000002c0947 */ /* 0x000fea0003800000 */
[----:B------:R-:W-:Y:S05]  /*0fa0*/  BRA `(.L_x_85) ;  /* 0x0000000000307947 */ /* 0x000fea0003800000 */
.L_x_83:
[----:B-----5:R-:W-:-:S04]  /*0fb0*/  PRMT R24, R19, 0x7632, R24 ;  /* 0x0000763213187816 */ /* 0x020fc80000000018 */
[----:B------:R-:W-:-:S05]  /*0fc0*/  SHF.L.U32 R25, R24, 0x10, RZ ;  /* 0x0000001018197819 */ /* 0x000fca00000006ff */
[----:B------:R-:W-:Y:S01]  /*0fd0*/  FADD.FTZ R42, R42, R25 ;  /* 0x000000192a2a7221 */ /* 0x000fe20000010000 */
[----:B------:R-:W-:Y:S06]  /*0fe0*/  BRA `(.L_x_84) ;  /* 0x0000000000187947 */ /* 0x000fec0003800000 */
.L_x_82:
[----:B-----5:R-:W-:Y:S02]  /*0ff0*/  PRMT R24, R15, 0x7632, R24 ;  /* 0x000076320f187816 */ /* 0x020fe40000000018 */
[----:B------:R-:W-:-:S03]  /*1000*/  @P2 PRMT R26, R19, 0x7632, R26 ;  /* 0x00007632131a2816 */ /* 0x000fc6000000001a */
[----:B------:R-:W-:Y:S01]  /*1010*/  IMAD.U32 R25, R24, 0x10000, RZ ;  /* 0x0001000018197824 */ /* 0x000fe200078e00ff */
[----:B------:R-:W-:-:S03]  /*1020*/  @P2 SHF.L.U32 R27, R26, 0x10, RZ ;  /* 0x000000101a1b2819 */ /* 0x000fc600000006ff */
[----:B------:R-:W-:-:S04]  /*1030*/  FADD.FTZ R42, R42, R25 ;  /* 0x000000192a2a7221 */ /* 0x000fc80000010000 */
[----:B------:R-:W-:-:S07]  /*1040*/  @P2 FADD.FTZ R42, R42, R27 ;  /* 0x0000001b2a2a2221 */ /* 0x000fce0000010000 */
.L_x_84:
[----:B------:R-:W-:-:S04]  /*1050*/  F2FP.BF16.F32.PACK_AB R24, RZ, R42 ;  /* 0x0000002aff18723e */ /* 0x000fc800000010ff */
[----:B------:R-:W-:-:S07]  /*1060*/  PRMT R23, R23, 0x5410, R24 ;  /* 0x0000541017177816 */ /* 0x000fce0000000018 */
.L_x_85:
[----:B------:R-:W0:Y:S01]  /*1070*/  @P0 LDC.64 R24, c[0x0][0x238] ;  /* 0x00008e00ff180b82 */ /* 0x000e220000000a00 */
[----:B------:R-:W-:Y:S01]  /*1080*/  FADD.FTZ R26, RZ, R28 ;  /* 0x0000001cff1a7221 */ /* 0x000fe20000010000 */
[----:B------:R-:W-:-:S03]  /*1090*/  UMOV UR6, 0xffffffff ;  /* 0xffffffff00067882 */ /* 0x000fc60000000000 */
[----:B------:R-:W-:-:S04]  /*10a0*/  FADD.FTZ R27, R26, R39 ;  /* 0x000000271a1b7221 */ /* 0x000fc80000010000 */
[----:B------:R-:W-:-:S04]  /*10b0*/  FADD.FTZ R26, R27, R38 ;  /* 0x000000261b1a7221 */ /* 0x000fc80000010000 */
[----:B------:R-:W-:-:S04]  /*10c0*/  FADD.FTZ R26, R26, R41 ;  /* 0x000000291a1a7221 */ /* 0x000fc80000010000 */
[----:B------:R-:W-:-:S04]  /*10d0*/  FADD.FTZ R26, R26, R29 ;  /* 0x0000001d1a1a7221 */ /* 0x000fc80000010000 */
[----:B------:R-:W-:Y:S01]  /*10e0*/  FADD.FTZ R27, R26, R31 ;  /* 0x0000001f1a1b7221 */ /* 0x000fe20000010000 */
[----:B0-----:R-:W-:-:S03]  /*10f0*/  @P0 LEA R24, P2, R40, R24, 0x4 ;  /* 0x0000001828180211 */ /* 0x001fc600078420ff */
[----:B------:R-:W-:Y:S01]  /*1100*/  FADD.FTZ R27, R27, R30 ;  /* 0x0000001e1b1b7221 */ /* 0x000fe20000010000 */
[----:B------:R-:W-:Y:S02]  /*1110*/  @P0 LEA.HI.X R25, R40, R25, RZ, 0x4, P2 ;  /* 0x0000001928190211 */ /* 0x000fe400010f24ff */
[----:B------:R-:W-:Y:S01]  /*1120*/  ISETP.NE.AND P2, PT, R58, RZ, PT ;  /* 0x000000ff3a00720c */ /* 0x000fe20003f45270 */
[----:B------:R-:W-:Y:S02]  /*1130*/  FADD.FTZ R58, R27, R42 ;  /* 0x0000002a1b3a7221 */ /* 0x000fe40000010000 */
[----:B------:R0:W-:Y:S01]  /*1140*/  @P0 STG.E.128 desc[UR4][R24.64], R20 ;  /* 0x0000001418000986 */ /* 0x0001e2000c101d04 */
[----:B------:R-:W-:Y:S09]  /*1150*/  BRA.DIV UR6, `(.L_x_86) ;  /* 0x0000000606a07947 */ /* 0x000ff2000b800000 */
[----:B------:R-:W0:Y:S02]  /*1160*/  SHFL.BFLY PT, R26, R58, 0x1, 0x1f ;  /* 0x0c201f003a1a7f89 */ /* 0x000e2400000e0000 */
[----:B0-----:R-:W-:-:S05]  /*1170*/  FADD.FTZ R24, R58, R26 ;  /* 0x0000001a3a187221 */ /* 0x001fca0000010000 */
        /* <DEDUP_REMOVED lines=8> */
[----:B-1----:R-:W-:-:S04]  /*1200*/  FADD.FTZ R27, R59, R58 ;  /* 0x0000003a3b1b7221 */ /* 0x002fc80000010000 */
[----:B0-----:R-:W-:-:S04]  /*1210*/  FMUL.FTZ R58, R27, R24 ;  /* 0x000000181b3a7220 */ /* 0x001fc80000410000 */
[C---:B------:R-:W-:Y:S01]  /*1220*/  FADD.FTZ R25, -R58.reuse, R28 ;  /* 0x0000001c3a197221 */ /* 0x040fe20000010100 */
[----:B------:R-:W-:-:S03]  /*1230*/  FADD.FTZ R27, -R58, R39 ;  /* 0x000000273a1b7221 */ /* 0x000fc60000010100 */
[----:B------:R-:W-:Y:S01]  /*1240*/  FFMA.FTZ R26, R25, R25, RZ ;  /* 0x00000019191a7223 */ /* 0x000fe200000100ff */
[----:B------:R-:W-:-:S03]  /*1250*/  FADD.FTZ R25, -R58, R38 ;  /* 0x000000263a197221 */ /* 0x000fc60000010100 */
[----:B------:R-:W-:Y:S01]  /*1260*/  FFMA.FTZ R27, R27, R27, R26 ;  /* 0x0000001b1b1b7223 */ /* 0x000fe2000001001a */
        /* <DEDUP_REMOVED lines=9> */
[----:B------:R-:W-:-:S04]  /*1300*/  FFMA.FTZ R25, R25, R25, R26 ;  /* 0x0000001919197223 */ /* 0x000fc8000001001a */
[----:B------:R-:W-:-:S05]  /*1310*/  FFMA.FTZ R25, R27, R27, R25 ;  /* 0x0000001b1b197223 */ /* 0x000fca0000010019 */
        /* <DEDUP_REMOVED lines=9> */
.L_x_99:
[----:B-1----:R-:W-:Y:S01]  /*13b0*/  FADD.FTZ R43, R25, R59 ;  /* 0x0000003b192b7221 */ /* 0x002fe20000010000 */
[----:B------:R-:W-:Y:S01]  /*13c0*/  FMUL.FTZ R59, R58, R58 ;  /* 0x0000003a3a3b7220 */ /* 0x000fe20000410000 */
[----:B------:R-:W1:Y:S02]  /*13d0*/  @!P2 LDC.64 R26, c[0x0][0x250] ;  /* 0x00009400ff1aab82 */ /* 0x000e640000000a00 */
[----:B------:R-:W-:Y:S02]  /*13e0*/  FFMA.FTZ R43, R43, R24, UR8 ;  /* 0x000000082b2b7e23 */ /* 0x000fe40008010018 */
[----:B------:R-:W-:-:S04]  /*13f0*/  FSEL R59, R59, RZ, P5 ;  /* 0x000000ff3b3b7208 */ /* 0x000fc80002800000 */
[----:B0-----:R-:W0:Y:S01]  /*1400*/  @!P2 LDC.64 R24, c[0x0][0x258] ;  /* 0x00009600ff18ab82 */ /* 0x001e220000000a00 */
[----:B------:R-:W-:Y:S01]  /*1410*/  FADD.FTZ R43, R43, R59 ;  /* 0x0000003b2b2b7221 */ /* 0x000fe20000010000 */
[----:B------:R-:W-:-:S05]  /*1420*/  FSEL R59, R58, RZ, !P5 ;  /* 0x000000ff3a3b7208 */ /* 0x000fca0006800000 */
[----:B------:R-:W2:Y:S01]  /*1430*/  MUFU.RSQ R43, R43 ;  /* 0x0000002b002b7308 */ /* 0x000ea20000001400 */
[C---:B------:R-:W-:Y:S01]  /*1440*/  FADD.FTZ R29, -R59.reuse, R29 ;  /* 0x0000001d3b1d7221 */ /* 0x040fe20000010100 */
[C---:B------:R-:W-:Y:S01]  /*1450*/  FADD.FTZ R31, -R59.reuse, R31 ;  /* 0x0000001f3b1f7221 */ /* 0x040fe20000010100 */
[C---:B------:R-:W-:Y:S01]  /*1460*/  FADD.FTZ R38, -R59.reuse, R38 ;  /* 0x000000263b267221 */ /* 0x040fe20000010100 */
[C---:B------:R-:W-:Y:S01]  /*1470*/  FADD.FTZ R41, -R59.reuse, R41 ;  /* 0x000000293b297221 */ /* 0x040fe20000010100 */
[C---:B------:R-:W-:Y:S01]  /*1480*/  FADD.FTZ R39, -R59.reuse, R39 ;  /* 0x000000273b277221 */ /* 0x040fe20000010100 */
[C---:B------:R-:W-:Y:S01]  /*1490*/  FADD.FTZ R30, -R59.reuse, R30 ;  /* 0x0000001e3b1e7221 */ /* 0x040fe20000010100 */
[C---:B------:R-:W-:Y:S01]  /*14a0*/  FADD.FTZ R28, -R59.reuse, R28 ;  /* 0x0000001c3b1c7221 */ /* 0x040fe20000010100 */
[----:B------:R-:W-:Y:S01]  /*14b0*/  FADD.FTZ R42, -R59, R42 ;  /* 0x0000002a3b2a7221 */ /* 0x000fe20000010100 */
[----:B-1----:R-:W-:-:S05]  /*14c0*/  @!P2 IMAD.WIDE R26, R0, 0x4, R26 ;  /* 0x00000004001aa825 */ /* 0x002fca00078e021a */
[----:B------:R1:W-:Y:S01]  /*14d0*/  @!P2 STG.E desc[UR4][R26.64], R58 ;  /* 0x0000003a1a00a986 */ /* 0x0003e2000c101904 */
[----:B0-----:R-:W-:-:S04]  /*14e0*/  @!P2 IMAD.WIDE R24, R0, 0x4, R24 ;  /* 0x000000040018a825 */ /* 0x001fc800078e0218 */
[C---:B--2---:R-:W-:Y:S01]  /*14f0*/  FMUL.FTZ R42, R43.reuse, R42 ;  /* 0x0000002a2b2a7220 */ /* 0x044fe20000410000 */
[C---:B------:R-:W-:Y:S01]  /*1500*/  FMUL.FTZ R28, R43.reuse, R28 ;  /* 0x0000001c2b1c7220 */ /* 0x040fe20000410000 */
[----:B------:R0:W-:Y:S01]  /*1510*/  @!P2 STG.E desc[UR4][R24.64], R43 ;  /* 0x0000002b1800a986 */ /* 0x0001e2000c101904 */
[C---:B-1----:R-:W-:Y:S01]  /*1520*/  FMUL.FTZ R58, R43.reuse, R29 ;  /* 0x0000001d2b3a7220 */ /* 0x042fe20000410000 */
[C---:B------:R-:W-:Y:S01]  /*1530*/  FMUL.FTZ R27, R43.reuse, R38 ;  /* 0x000000262b1b7220 */ /* 0x040fe20000410000 */
[C---:B------:R-:W-:Y:S01]  /*1540*/  FMUL.FTZ R38, R43.reuse, R41 ;  /* 0x000000292b267220 */ /* 0x040fe20000410000 */
[----:B------:R-:W-:Y:S01]  /*1550*/  FMUL.FTZ R41, R43, R39 ;  /* 0x000000272b297220 */ /* 0x000fe20000410000 */
[----:B------:R-:W-:Y:S02]  /*1560*/  FFMA.FTZ R26, R51, R58, R4 ;  /* 0x0000003a331a7223 */ /* 0x000fe40000010004 */
[-C--:B------:R-:W-:Y:S01]  /*1570*/  FFMA.FTZ R59, R53, R38.reuse, R34 ;  /* 0x00000026353b7223 */ /* 0x080fe20000010022 */
[----:B------:R-:W-:Y:S01]  /*1580*/  FFMA.FTZ R38, R52, R38, R35 ;  /* 0x0000002634267223 */ /* 0x000fe20000010023 */
[C---:B0-----:R-:W-:Y:S01]  /*1590*/  FMUL.FTZ R24, R43.reuse, R31 ;  /* 0x0000001f2b187220 */ /* 0x041fe20000410000 */
[----:B------:R-:W-:Y:S01]  /*15a0*/  FMUL.FTZ R31, R43, R30 ;  /* 0x0000001e2b1f7220 */ /* 0x000fe20000410000 */
[----:B------:R-:W-:Y:S01]  /*15b0*/  FFMA.FTZ R30, R57, R58, R8 ;  /* 0x0000003a391e7223 */ /* 0x000fe20000010008 */
[----:B------:R-:W-:Y:S01]  /*15c0*/  FFMA.FTZ R25, R54, R27, R3 ;  /* 0x0000001b36197223 */ /* 0x000fe20000010003 */
[-C--:B------:R-:W-:Y:S01]  /*15d0*/  FFMA.FTZ R29, R50, R24.reuse, R36 ;  /* 0x00000018321d7223 */ /* 0x080fe20000010024 */
[----:B------:R-:W-:Y:S01]  /*15e0*/  FFMA.FTZ R39, R49, R24, R37 ;  /* 0x0000001831277223 */ /* 0x000fe20000010025 */
[C---:B------:R-:W-:Y:S01]  /*15f0*/  FFMA.FTZ R43, R42.reuse, R47, R44 ;  /* 0x0000002f2a2b7223 */ /* 0x040fe2000001002c */
[----:B------:R-:W-:Y:S01]  /*1600*/  FFMA.FTZ R42, R42, R46, R45 ;  /* 0x0000002e2a2a7223 */ /* 0x000fe2000001002d */
[----:B------:R-:W-:Y:S01]  /*1610*/  F2FP.BF16.F32.PACK_AB R25, R59, R25 ;  /* 0x000000193b19723e */ /* 0x000fe200000010ff */
[----:B------:R-:W-:Y:S01]  /*1620*/  FFMA.FTZ R58, R28, R48, R2 ;  /* 0x000000301c3a7223 */ /* 0x000fe20000010002 */
[----:B------:R-:W-:Y:S01]  /*1630*/  F2FP.BF16.F32.PACK_AB R26, R29, R26 ;  /* 0x0000001a1d1a723e */ /* 0x000fe200000010ff */
[----:B------:R-:W-:Y:S01]  /*1640*/  FFMA.FTZ R29, R60, R27, R7 ;  /* 0x0000001b3c1d7223 */ /* 0x000fe20000010007 */
[----:B------:R-:W-:Y:S01]  /*1650*/  F2FP.BF16.F32.PACK_AB R30, R39, R30 ;  /* 0x0000001e271e723e */ /* 0x000fe200000010ff */
[C---:B------:R-:W-:Y:S01]  /*1660*/  FFMA.FTZ R27, R31.reuse, R11, R5 ;  /* 0x0000000b1f1b7223 */ /* 0x040fe20000010005 */
[----:B------:R-:W-:Y:S01]  /*1670*/  FFMA.FTZ R31, R31, R10, R9 ;  /* 0x0000000a1f1f7223 */ /* 0x000fe20000010009 */
[----:B------:R-:W-:Y:S01]  /*1680*/  FFMA.FTZ R59, R56, R41, R32 ;  /* 0x00000029383b7223 */ /* 0x000fe20000010020 */
[----:B------:R-:W-:Y:S01]  /*1690*/  F2FP.BF16.F32.PACK_AB R29, R38, R29 ;  /* 0x0000001d261d723e */ /* 0x000fe200000010ff */
[----:B------:R-:W-:Y:S01]  /*16a0*/  FFMA.FTZ R28, R61, R28, R6 ;  /* 0x0000001c3d1c7223 */ /* 0x000fe20000010006 */
[----:B------:R-:W0:Y:S01]  /*16b0*/  LDC.64 R38, c[0x0][0x210] ;  /* 0x00008400ff267b82 */ /* 0x000e220000000a00 */
[----:B------:R-:W-:Y:S01]  /*16c0*/  F2FP.BF16.F32.PACK_AB R31, R42, R31 ;  /* 0x0000001f2a1f723e */ /* 0x000fe200000010ff */
[----:B------:R-:W-:Y:S01]  /*16d0*/  IMAD.SHL.U32 R42, R40, 0x10, RZ ;  /* 0x00000010282a7824 */ /* 0x000fe200078e00ff */
[----:B------:R-:W-:Y:S01]  /*16e0*/  F2FP.BF16.F32.PACK_AB R27, R43, R27 ;  /* 0x0000001b2b1b723e */ /* 0x000fe200000010ff */
[----:B------:R-:W-:Y:S01]  /*16f0*/  FFMA.FTZ R41, R55, R41, R33 ;  /* 0x0000002937297223 */ /* 0x000fe20000010021 */
[----:B------:R-:W-:-:S02]  /*1700*/  SHF.R.U32.HI R43, RZ, 0x1c, R40 ;  /* 0x0000001cff2b7819 */ /* 0x000fc40000011628 */
[C---:B------:R-:W-:Y:S02]  /*1710*/  IADD3 R40, P2, R42.reuse, UR10, RZ ;  /* 0x0000000a2a287c10 */ /* 0x040fe4000ff5e0ff */
[----:B------:R-:W-:Y:S02]  /*1720*/  IADD3 R42, P3, R42, UR12, RZ ;  /* 0x0000000c2a2a7c10 */ /* 0x000fe4000ff7e0ff */
[----:B------:R-:W-:Y:S02]  /*1730*/  F2FP.BF16.F32.PACK_AB R28, R41, R28 ;  /* 0x0000001c291c723e */ /* 0x000fe400000010ff */
[----:B------:R-:W-:Y:S02]  /*1740*/  F2FP.BF16.F32.PACK_AB R24, R59, R58 ;  /* 0x0000003a3b18723e */ /* 0x000fe400000010ff */
[C---:B------:R-:W-:Y:S02]  /*1750*/  IADD3.X R41, R43.reuse, UR11, RZ, P2, !PT ;  /* 0x0000000b2b297c10 */ /* 0x040fe400097fe4ff */
[----:B------:R-:W-:-:S03]  /*1760*/  IADD3.X R43, R43, UR13, RZ, P3, !PT ;  /* 0x0000000d2b2b7c10 */ /* 0x000fc60009ffe4ff */
[----:B------:R1:W-:Y:S04]  /*1770*/  STG.E.128 desc[UR4][R40.64], R24 ;  /* 0x0000001828007986 */ /* 0x0003e8000c101d04 */
[----:B------:R1:W-:Y:S01]  /*1780*/  STG.E.128 desc[UR4][R42.64], R28 ;  /* 0x0000001c2a007986 */ /* 0x0003e2000c101d04 */
[----:B0-----:R-:W-:-:S04]  /*1790*/  LEA R0, R38, R0, 0x2 ;  /* 0x0000000026007211 */ /* 0x001fc800078e10ff */
[----:B------:R-:W-:-:S13]  /*17a0*/  ISETP.GE.AND P2, PT, R0, R39, PT ;  /* 0x000000270000720c */ /* 0x000fda0003f46270 */
[----:B-1----:R-:W-:Y:S05]  /*17b0*/  @!P2 BRA `(.L_x_87) ;  /* 0xffffffec00a0a947 */ /* 0x002fea000383ffff */
[----:B------:R-:W-:Y:S05]  /*17c0*/  BSYNC B0 ;  /* 0x0000000000007941 */ /* 0x000fea0003800000 */
.L_x_53:
[----:B------:R-:W-:Y:S05]  /*17d0*/  EXIT ;  /* 0x000000000000794d */ /* 0x000fea0003800000 */
.L_x_86:
[----:B------:R-:W-:Y:S01]  /*17e0*/  HFMA2.MMA R43, -RZ, RZ, 0, 5.9604644775390625e-08 ;  /* 0x00000001ff2b7435 */ /* 0x000fe200000001ff */
[----:B------:R-:W-:Y:S01]  /*17f0*/  BSSY B1, `(.L_x_88) ;  /* 0x0000007000017945 */ /* 0x000fe20003800000 */
[----:B0-----:R-:W-:Y:S01]  /*1800*/  IMAD.MOV.U32 R25, RZ, RZ, R58 ;  /* 0x000000ffff197224 */ /* 0x001fe200078e003a */
[----:B------:R-:W-:Y:S01]  /*1810*/  MOV R26, 0xffffffff ;  /* 0xffffffff001a7802 */ /* 0x000fe20000000f00 */
[----:B------:R-:W-:-:S07]  /*1820*/  IMAD.MOV.U32 R27, RZ, RZ, 0x1f ;  /* 0x0000001fff1b7424 */ /* 0x000fce00078e00ff */
[----:B-----5:R-:W-:Y:S05]  /*1830*/  WARPSYNC.COLLECTIVE R26, `(.L_x_89) ;  /* 0x000000001a087348 */ /* 0x020fea0003c00000 */
[----:B------:R0:W1:Y:S02]  /*1840*/  SHFL.BFLY P3, R26, R25, R43, R27 ;  /* 0x0c00002b191a7389 */ /* 0x000064000006001b */
[----:B01---5:R-:W-:Y:S01]  /*1850*/  ENDCOLLECTIVE ;  /* 0x000000000000791b */ /* 0x023fe20003800000 */
.L_x_89:
[----:B------:R-:W-:Y:S05]  /*1860*/  BSYNC B1 ;  /* 0x0000000000017941 */ /* 0x000fea0003800000 */
.L_x_88:
[----:B------:R-:W-:Y:S01]  /*1870*/  FADD.FTZ R24, R58, R26 ;  /* 0x0000001a3a187221 */ /* 0x000fe20000010000 */
[----:B------:R-:W-:Y:S01]  /*1880*/  HFMA2.MMA R43, -RZ, RZ, 0, 1.1920928955078125e-07 ;  /* 0x00000002ff2b7435 */ /* 0x000fe200000001ff */
[----:B------:R-:W-:Y:S01]  /*1890*/  MOV R26, 0xffffffff ;  /* 0xffffffff001a7802 */ /* 0x000fe20000000f00 */
[----:B------:R-:W-:Y:S02]  /*18a0*/  IMAD.MOV.U32 R27, RZ, RZ, 0x1f ;  /* 0x0000001fff1b7424 */ /* 0x000fe400078e00ff */
[----:B------:R-:W-:-:S07]  /*18b0*/  IMAD.MOV.U32 R25, RZ, RZ, R24 ;  /* 0x000000ffff197224 */ /* 0x000fce00078e0018 */
[----:B------:R-:W-:Y:S05]  /*18c0*/  WARPSYNC.COLLECTIVE R26, `(.L_x_90) ;  /* 0x000000001a087348 */ /* 0x000fea0003c00000 */
[----:B------:R0:W1:Y:S02]  /*18d0*/  SHFL.BFLY P3, R26, R25, R43, R27 ;  /* 0x0c00002b191a7389 */ /* 0x000064000006001b */
[----:B01----:R-:W-:Y:S01]  /*18e0*/  ENDCOLLECTIVE ;  /* 0x000000000000791b */ /* 0x003fe20003800000 */
.L_x_90:
[----:B------:R-:W-:Y:S01]  /*18f0*/  HFMA2.MMA R43, -RZ, RZ, 0, 2.384185791015625e-07 ;  /* 0x00000004ff2b7435 */ /* 0x000fe200000001ff */
[----:B------:R-:W-:Y:S02]  /*1900*/  IMAD.MOV.U32 R25, RZ, RZ, R26 ;  /* 0x000000ffff197224 */ /* 0x000fe400078e001a */
[----:B------:R-:W-:Y:S02]  /*1910*/  IMAD.MOV.U32 R26, RZ, RZ, -0x1 ;  /* 0xffffffffff1a7424 */ /* 0x000fe400078e00ff */
[----:B------:R-:W-:-:S07]  /*1920*/  FADD.FTZ R25, R24, R25 ;  /* 0x0000001918197221 */ /* 0x000fce0000010000 */
[----:B------:R-:W-:Y:S05]  /*1930*/  WARPSYNC.COLLECTIVE R26, `(.L_x_91) ;  /* 0x000000001a087348 */ /* 0x000fea0003c00000 */
[----:B------:R0:W1:Y:S02]  /*1940*/  SHFL.BFLY P3, R26, R25, R43, R27 ;  /* 0x0c00002b191a7389 */ /* 0x000064000006001b */
[----:B01----:R-:W-:Y:S01]  /*1950*/  ENDCOLLECTIVE ;  /* 0x000000000000791b */ /* 0x003fe20003800000 */
.L_x_91:
[----:B------:R-:W-:Y:S01]  /*1960*/  IMAD.MOV.U32 R43, RZ, RZ, 0x8 ;  /* 0x00000008ff2b7424 */ /* 0x000fe200078e00ff */
[----:B------:R-:W-:Y:S02]  /*1970*/  MOV R59, R26 ;  /* 0x0000001a003b7202 */ /* 0x000fe40000000f00 */
[----:B------:R-:W-:-:S03]  /*1980*/  MOV R26, 0xffffffff ;  /* 0xffffffff001a7802 */ /* 0x000fc60000000f00 */
[----:B------:R-:W-:-:S05]  /*1990*/  FADD.FTZ R59, R25, R59 ;  /* 0x0000003b193b7221 */ /* 0x000fca0000010000 */
[----:B------:R-:W-:-:S07]  /*19a0*/  MOV R25, R59 ;  /* 0x0000003b00197202 */ /* 0x000fce0000000f00 */
[----:B------:R-:W-:Y:S05]  /*19b0*/  WARPSYNC.COLLECTIVE R26, `(.L_x_92) ;  /* 0x000000001a087348 */ /* 0x000fea0003c00000 */
[----:B------:R0:W1:Y:S02]  /*19c0*/  SHFL.BFLY P3, R26, R25, R43, R27 ;  /* 0x0c00002b191a7389 */ /* 0x000064000006001b */
[----:B01----:R-:W-:Y:S01]  /*19d0*/  ENDCOLLECTIVE ;  /* 0x000000000000791b */ /* 0x003fe20003800000 */
.L_x_92:
[----:B------:R-:W-:Y:S01]  /*19e0*/  HFMA2.MMA R43, -RZ, RZ, 0, 9.5367431640625e-07 ;  /* 0x00000010ff2b7435 */ /* 0x000fe200000001ff */
[----:B------:R-:W-:Y:S02]  /*19f0*/  MOV R24, R26 ;  /* 0x0000001a00187202 */ /* 0x000fe40000000f00 */
[----:B------:R-:W-:-:S03]  /*1a00*/  MOV R26, 0xffffffff ;  /* 0xffffffff001a7802 */ /* 0x000fc60000000f00 */
[----:B------:R-:W-:Y:S02]  /*1a10*/  FADD.FTZ R59, R59, R24 ;  /* 0x000000183b3b7221 */ /* 0x000fe40000010000 */
[----:B------:R-:W0:Y:S02]  /*1a20*/  LDC R24, c[0x0][0x290] ;  /* 0x0000a400ff187b82 */ /* 0x000e240000000800 */
[----:B------:R-:W-:-:S07]  /*1a30*/  IMAD.MOV.U32 R25, RZ, RZ, R59 ;  /* 0x000000ffff197224 */ /* 0x000fce00078e003b */
[----:B0-----:R-:W-:Y:S05]  /*1a40*/  WARPSYNC.COLLECTIVE R26, `(.L_x_93) ;  /* 0x000000001a087348 */ /* 0x001fea0003c00000 */
[----:B------:R1:W2:Y:S02]  /*1a50*/  SHFL.BFLY P3, R26, R25, R43, R27 ;  /* 0x0c00002b191a7389 */ /* 0x0002a4000006001b */
[----:B012---:R-:W-:Y:S01]  /*1a60*/  ENDCOLLECTIVE ;  /* 0x000000000000791b */ /* 0x007fe20003800000 */
.L_x_93:
[----:B------:R-:W-:Y:S01]  /*1a70*/  HFMA2.MMA R43, -RZ, RZ, 0, 5.9604644775390625e-08 ;  /* 0x00000001ff2b7435 */ /* 0x000fe200000001ff */
[----:B------:R-:W-:-:S04]  /*1a80*/  IMAD.MOV.U32 R58, RZ, RZ, R26 ;  /* 0x000000ffff3a7224 */ /* 0x000fc800078e001a */
[----:B------:R-:W-:-:S04]  /*1a90*/  FADD.FTZ R59, R59, R58 ;  /* 0x0000003a3b3b7221 */ /* 0x000fc80000010000 */
[----:B------:R-:W-:-:S04]  /*1aa0*/  FMUL.FTZ R58, R59, R24 ;  /* 0x000000183b3a7220 */ /* 0x000fc80000410000 */
[C---:B------:R-:W-:Y:S01]  /*1ab0*/  FADD.FTZ R25, -R58.reuse, R28 ;  /* 0x0000001c3a197221 */ /* 0x040fe20000010100 */
[C---:B------:R-:W-:Y:S01]  /*1ac0*/  FADD.FTZ R59, -R58.reuse, R39 ;  /* 0x000000273a3b7221 */ /* 0x040fe20000010100 */
[----:B------:R-:W-:Y:S02]  /*1ad0*/  FADD.FTZ R26, -R58, R41 ;  /* 0x000000293a1a7221 */ /* 0x000fe40000010100 */
[----:B------:R-:W-:-:S04]  /*1ae0*/  FFMA.FTZ R25, R25, R25, RZ ;  /* 0x0000001919197223 */ /* 0x000fc800000100ff */
[----:B------:R-:W-:Y:S01]  /*1af0*/  FFMA.FTZ R25, R59, R59, R25 ;  /* 0x0000003b3b197223 */ /* 0x000fe20000010019 */
[----:B------:R-:W-:-:S04]  /*1b00*/  FADD.FTZ R59, -R58, R38 ;  /* 0x000000263a3b7221 */ /* 0x000fc80000010100 */
[----:B------:R-:W-:-:S04]  /*1b10*/  FFMA.FTZ R25, R59, R59, R25 ;  /* 0x0000003b3b197223 */ /* 0x000fc80000010019 */
[----:B------:R-:W-:Y:S01]  /*1b20*/  FFMA.FTZ R25, R26, R26, R25 ;  /* 0x0000001a1a197223 */ /* 0x000fe20000010019 */
[----:B------:R-:W-:-:S04]  /*1b30*/  FADD.FTZ R26, -R58, R29 ;  /* 0x0000001d3a1a7221 */ /* 0x000fc80000010100 */
[----:B------:R-:W-:Y:S01]  /*1b40*/  FFMA.FTZ R25, R26, R26, R25 ;  /* 0x0000001a1a197223 */ /* 0x000fe20000010019 */
[----:B------:R-:W-:-:S04]  /*1b50*/  FADD.FTZ R26, -R58, R31 ;  /* 0x0000001f3a1a7221 */ /* 0x000fc80000010100 */
[----:B------:R-:W-:Y:S01]  /*1b60*/  FFMA.FTZ R25, R26, R26, R25 ;  /* 0x0000001a1a197223 */ /* 0x000fe20000010019 */
[----:B------:R-:W-:-:S04]  /*1b70*/  FADD.FTZ R26, -R58, R30 ;  /* 0x0000001e3a1a7221 */ /* 0x000fc80000010100 */
[----:B------:R-:W-:Y:S01]  /*1b80*/  FFMA.FTZ R25, R26, R26, R25 ;  /* 0x0000001a1a197223 */ /* 0x000fe20000010019 */
[----:B------:R-:W-:-:S04]  /*1b90*/  FADD.FTZ R26, -R58, R42 ;  /* 0x0000002a3a1a7221 */ /* 0x000fc80000010100 */
[----:B------:R-:W-:Y:S01]  /*1ba0*/  FFMA.FTZ R25, R26, R26, R25 ;  /* 0x0000001a1a197223 */ /* 0x000fe20000010019 */
[----:B------:R-:W-:-:S07]  /*1bb0*/  MOV R26, 0xffffffff ;  /* 0xffffffff001a7802 */ /* 0x000fce0000000f00 */
[----:B------:R-:W-:Y:S05]  /*1bc0*/  WARPSYNC.COLLECTIVE R26, `(.L_x_94) ;  /* 0x000000001a087348 */ /* 0x000fea0003c00000 */
[----:B------:R0:W1:Y:S02]  /*1bd0*/  SHFL.BFLY P3, R26, R25, R43, R27 ;  /* 0x0c00002b191a7389 */ /* 0x000064000006001b */
[----:B01----:R-:W-:Y:S01]  /*1be0*/  ENDCOLLECTIVE ;  /* 0x000000000000791b */ /* 0x003fe20003800000 */
.L_x_94:
[----:B------:R-:W-:Y:S02]  /*1bf0*/  IMAD.MOV.U32 R43, RZ, RZ, 0x2 ;  /* 0x00000002ff2b7424 */ /* 0x000fe400078e00ff */
[----:B------:R-:W-:Y:S01]  /*1c00*/  FADD.FTZ R25, R25, R26 ;  /* 0x0000001a19197221 */ /* 0x000fe20000010000 */
[----:B------:R-:W-:-:S07]  /*1c10*/  MOV R26, 0xffffffff ;  /* 0xffffffff001a7802 */ /* 0x000fce0000000f00 */
[----:B------:R-:W-:Y:S05]  /*1c20*/  WARPSYNC.COLLECTIVE R26, `(.L_x_95) ;  /* 0x000000001a087348 */ /* 0x000fea0003c00000 */
[----:B------:R0:W1:Y:S02]  /*1c30*/  SHFL.BFLY P3, R26, R25, R43, R27 ;  /* 0x0c00002b191a7389 */ /* 0x000064000006001b */
[----:B01----:R-:W-:Y:S01]  /*1c40*/  ENDCOLLECTIVE ;  /* 0x000000000000791b */ /* 0x003fe20003800000 */
.L_x_95:
[----:B------:R-:W-:Y:S01]  /*1c50*/  IMAD.MOV.U32 R43, RZ, RZ, 0x4 ;  /* 0x00000004ff2b7424 */ /* 0x000fe200078e00ff */
[----:B------:R-:W-:Y:S02]  /*1c60*/  MOV R59, R26 ;  /* 0x0000001a003b7202 */ /* 0x000fe40000000f00 */
[----:B------:R-:W-:-:S03]  /*1c70*/  MOV R26, 0xffffffff ;  /* 0xffffffff001a7802 */ /* 0x000fc60000000f00 */
[----:B------:R-:W-:-:S07]  /*1c80*/  FADD.FTZ R25, R25, R59 ;  /* 0x0000003b19197221 */ /* 0x000fce0000010000 */
[----:B------:R-:W-:Y:S05]  /*1c90*/  WARPSYNC.COLLECTIVE R26, `(.L_x_96) ;  /* 0x000000001a087348 */ /* 0x000fea0003c00000 */
[----:B------:R0:W1:Y:S02]  /*1ca0*/  SHFL.BFLY P3, R26, R25, R43, R27 ;  /* 0x0c00002b191a7389 */ /* 0x000064000006001b */
[----:B01----:R-:W-:Y:S01]  /*1cb0*/  ENDCOLLECTIVE ;  /* 0x000000000000791b */ /* 0x003fe20003800000 */
.L_x_96:
[----:B------:R-:W-:Y:S01]  /*1cc0*/  IMAD.MOV.U32 R43, RZ, RZ, 0x8 ;  /* 0x00000008ff2b7424 */ /* 0x000fe200078e00ff */
[----:B------:R-:W-:Y:S02]  /*1cd0*/  MOV R59, R26 ;  /* 0x0000001a003b7202 */ /* 0x000fe40000000f00 */
[----:B------:R-:W-:-:S03]  /*1ce0*/  MOV R26, 0xffffffff ;  /* 0xffffffff001a7802 */ /* 0x000fc60000000f00 */
[----:B------:R-:W-:-:S07]  /*1cf0*/  FADD.FTZ R25, R25, R59 ;  /* 0x0000003b19197221 */ /* 0x000fce0000010000 */
[----:B------:R-:W-:Y:S05]  /*1d00*/  WARPSYNC.COLLECTIVE R26, `(.L_x_97) ;  /* 0x000000001a087348 */ /* 0x000fea0003c00000 */
[----:B------:R0:W1:Y:S02]  /*1d10*/  SHFL.BFLY P3, R26, R25, R43, R27 ;  /* 0x0c00002b191a7389 */ /* 0x000064000006001b */
[----:B01----:R-:W-:Y:S01]  /*1d20*/  ENDCOLLECTIVE ;  /* 0x000000000000791b */ /* 0x003fe20003800000 */
.L_x_97:
[----:B------:R-:W-:Y:S01]  /*1d30*/  IMAD.MOV.U32 R43, RZ, RZ, 0x10 ;  /* 0x00000010ff2b7424 */ /* 0x000fe200078e00ff */
[----:B------:R-:W-:Y:S02]  /*1d40*/  MOV R59, R26 ;  /* 0x0000001a003b7202 */ /* 0x000fe40000000f00 */
[----:B------:R-:W-:-:S03]  /*1d50*/  MOV R26, 0xffffffff ;  /* 0xffffffff001a7802 */ /* 0x000fc60000000f00 */
[----:B------:R-:W-:-:S07]  /*1d60*/  FADD.FTZ R25, R25, R59 ;  /* 0x0000003b19197221 */ /* 0x000fce0000010000 */
[----:B------:R-:W-:Y:S05]  /*1d70*/  WARPSYNC.COLLECTIVE R26, `(.L_x_98) ;  /* 0x000000001a087348 */ /* 0x000fea0003c00000 */
[----:B------:R0:W1:Y:S02]  /*1d80*/  SHFL.BFLY P3, R26, R25, R43, R27 ;  /* 0x0c00002b191a7389 */ /* 0x000064000006001b */
[----:B01----:R-:W-:Y:S01]  /*1d90*/  ENDCOLLECTIVE ;  /* 0x000000000000791b */ /* 0x003fe20003800000 */
.L_x_98:
[----:B------:R-:W-:Y:S01]  /*1da0*/  MOV R59, R26 ;  /* 0x0000001a003b7202 */ /* 0x000fe20000000f00 */
[----:B------:R-:W-:Y:S06]  /*1db0*/  BRA `(.L_x_99) ;  /* 0xfffffff4007c7947 */ /* 0x000fec000383ffff */
.L_x_100:
        /* <DEDUP_REMOVED lines=12> */
.L_x_7714:


//--------------------- .text._ZN10layer_norm31ln_parallel_residual_fwd_kernelINS_13Kernel_traitsI13__nv_bfloat16S2_S2_S2_fjLj256ELj1ELj4ELj1ELj16ENS_18Kernel_traits_baseILj256ES2_S2_S2_S2_fjLj128EEEEELb0ELb1ELb0EEEvNS_9FwdParamsE --------------------------
	.section	.text._ZN10layer_norm31ln_parallel_residual_fwd_kernelINS_13Kernel_traitsI13__nv_bfloat16S2_S2_S2_fjLj256ELj1ELj4ELj1ELj16ENS_18Kernel_traits_baseILj256ES2_S2_S2_S2_fjLj128EEEEELb0ELb1ELb0EEEvNS_9FwdParamsE,"ax",@progbits
	.align	128
        .global         _ZN10layer_norm31ln_parallel_residual_fwd_kernelINS_13Kernel_traitsI13__nv_bfloat16S2_S2_S2_fjLj256ELj1ELj4ELj1ELj16ENS_18Kernel_traits_baseILj256ES2_S2_S2_S2_fjLj128EEEEELb0ELb1ELb0EEEvNS_9FwdParamsE
        .type           _ZN10layer_norm31ln_parallel_residual_fwd_kernelINS_13Kernel_traitsI13__nv_bfloat16S2_S2_S2_fjLj256ELj1ELj4ELj1ELj16ENS_18Kernel_traits_baseILj256ES2_S2_S2_S2_fjLj128EEEEELb0ELb1ELb0EEEvNS_9FwdParamsE,@function
        .size           _ZN10layer_norm31ln_parallel_residual_fwd_kernelINS_13Kernel_traitsI13__nv_bfloat16S2_S2_S2_fjLj256ELj1ELj4ELj1ELj16ENS_18Kernel_traits_baseILj256ES2_S2_S2_S2_fjLj128EEEEELb0ELb1ELb0EEEvNS_9FwdParamsE,(.L_x_7715 - _ZN10layer_norm31ln_parallel_residual_fwd_kernelINS_13Kernel_traitsI13__nv_bfloat16S2_S2_S2_fjLj256ELj1ELj4ELj1ELj16ENS_18Kernel_traits_baseILj256ES2_S2_S2_S2_fjLj128EEEEELb0ELb1ELb0EEEvNS_9FwdParamsE)
        .other          _ZN10layer_norm31ln_parallel_residual_fwd_kernelINS_13Kernel_traitsI13__nv_bfloat16S2_S2_S2_fjLj256ELj1ELj4ELj1ELj16ENS_18Kernel_traits_baseILj256ES2_S2_S2_S2_fjLj128EEEEELb0ELb1ELb0EEEvNS_9FwdParamsE,@"STO_CUDA_ENTRY STV_DEFAULT"
_ZN10layer_norm31ln_parallel_residual_fwd_kernelINS_13Kernel_traitsI13__nv_bfloat16S2_S2_S2_fjLj256ELj1ELj4ELj1ELj16ENS_18Kernel_traits_baseILj256ES2_S2_S2_S2_fjLj128EEEEELb0ELb1ELb0EEEvNS_9FwdParamsE:
.text._ZN10layer_norm31ln_parallel_residual_fwd_kernelINS_13Kernel_traitsI13__nv_bfloat16S2_S2_S2_fjLj256ELj1ELj4ELj1ELj16ENS_18Kernel_traits_baseILj256ES2_S2_S2_S2_fjLj128EEEEELb0ELb1ELb0EEEvNS_9FwdParamsE:
[----:B------:R-:W-:Y:S01]  /*0000*/  LDC R1, c[0x0][0x28] ;  /* 0x00000a00ff017b82 */ /* 0x000fe20000000800 */
[----:B------:R-:W0:Y:S07]  /*0010*/  S2R R36, SR_TID.X ;  /* 0x0000000000247919 */ /* 0x000e2e0000002100 */
[----:B------:R-:W1:Y:S01]  /*0020*/  LDC R5, c[0x0][0x218] ;  /* 0x00008600ff057b82 */ /* 0x000e620000000800 */
[----:B------:R-:W-:Y:S01]  /*0030*/  ULDC.64 UR4, c[0x0][0x208] ;  /* 0x0000820000047ab9 */ /* 0x000fe20000000a00 */
[----:B------:R-:W-:Y:S01]  /*0040*/  BSSY B0, `(.L_x_101) ;  /* 0x0000016000007945 */ /* 0x000fe20003800000 */
[----:B------:R-:W2:Y:S01]  /*0050*/  S2R R2, SR_CTAID.X ;  /* 0x0000000000027919 */ /* 0x000ea20000002500 */
[----:B-1----:R-:W-:-:S04]  /*0060*/  SHF.R.S32.HI R0, RZ, 0x1f, R5 ;  /* 0x0000001fff007819 */ /* 0x002fc80000011405 */
[----:B------:R-:W-:Y:S02]  /*0070*/  LEA.HI R0, R0, R5, RZ, 0x3 ;  /* 0x0000000500007211 */ /* 0x000fe400078f18ff */
[----:B0-----:R-:W-:Y:S02]  /*0080*/  LOP3.LUT R3, R36, 0x1f, RZ, 0xc, !PT ;  /* 0x0000001f24037812 */ /* 0x001fe400078e0cff */
[----:B------:R-:W-:Y:S02]  /*0090*/  SHF.R.U32.HI R37, RZ, 0x5, R36 ;  /* 0x00000005ff257819 */ /* 0x000fe40000011624 */
[----:B------:R-:W-:Y:S02]  /*00a0*/  LEA.HI.SX32 R0, R0, R3, 0x1d ;  /* 0x0000000300007211 */ /* 0x000fe400078feaff */
[----:B--2---:R-:W-:Y:S02]  /*00b0*/  LEA R37, R2, R37, 0x2 ;  /* 0x0000002502257211 */ /* 0x004fe400078e10ff */
[----:B------:R-:W-:-:S02]  /*00c0*/  LOP3.LUT P3, RZ, R0, 0xffffffe0, RZ, 0xc0, !PT ;  /* 0xffffffe000ff7812 */ /* 0x000fc4000786c0ff */
[----:B------:R-:W-:-:S11]  /*00d0*/  LOP3.LUT R36, R36, 0x1f, RZ, 0xc0, !PT ;  /* 0x0000001f24247812 */ /* 0x000fd600078ec0ff */
[----:B------:R-:W-:Y:S05]  /*00e0*/  @!P3 BRA `(.L_x_102) ;  /* 0x00000000002cb947 */ /* 0x000fea0003800000 */
[----:B------:R-:W-:Y:S01]  /*00f0*/  ULDC.64 UR6, c[0x0][0x2c8] ;  /* 0x0000b20000067ab9 */ /* 0x000fe20000000a00 */
[----:B------:R-:W0:Y:S01]  /*0100*/  LDC.64 R2, c[0x0][0x260] ;  /* 0x00009800ff027b82 */ /* 0x000e220000000a00 */
[----:B------:R-:W-:-:S04]  /*0110*/  ISETP.NE.U32.AND P0, PT, RZ, UR6, PT ;  /* 0x00000006ff007c0c */ /* 0x000fc8000bf05070 */
[----:B------:R-:W-:-:S13]  /*0120*/  ISETP.NE.AND.EX P0, PT, RZ, UR7, PT, P0 ;  /* 0x00000007ff007c0c */ /* 0x000fda000bf05300 */
[----:B------:R-:W-:-:S05]  /*0130*/  @P0 LEA R8, P1, R36, UR6, 0x4 ;  /* 0x0000000624080c11 */ /* 0x000fca000f8220ff */
[----:B------:R-:W-:Y:S02]  /*0140*/  @P0 IMAD.X R9, RZ, RZ, UR7, P1 ;  /* 0x00000007ff090e24 */ /* 0x000fe400088e06ff */
[----:B0-----:R-:W-:-:S03]  /*0150*/  IMAD.WIDE.U32 R2, R36, 0x10, R2 ;  /* 0x0000001024027825 */ /* 0x001fc600078e0002 */
[----:B------:R0:W5:Y:S04]  /*0160*/  @P0 LDG.E.128 R4, desc[UR4][R8.64] ;  /* 0x0000000408040981 */ /* 0x000168000c1e1d00 */
[----:B------:R0:W5:Y:S01]  /*0170*/  LDG.E.128 R28, desc[UR4][R2.64] ;  /* 0x00000004021c7981 */ /* 0x000162000c1e1d00 */
[----:B------:R-:W-:Y:S02]  /*0180*/  @!P0 CS2R R4, SRZ ;  /* 0x0000000000048805 */ /* 0x000fe4000001ff00 */
[----:B0-----:R-:W-:-:S07]  /*0190*/  @!P0 CS2R R6, SRZ ;  /* 0x0000000000068805 */ /* 0x001fce000001ff00 */
.L_x_102:
[----:B------:R-:W-:Y:S05]  /*01a0*/  BSYNC B0 ;  /* 0x0000000000007941 */ /* 0x000fea0003800000 */
.L_x_101:
[----:B------:R-:W-:Y:S02]  /*01b0*/  ULDC UR6, c[0x0][0x214] ;  /* 0x0000850000067ab9 */ /* 0x000fe40000000800 */
[----:B------:R-:W-:-:S13]  /*01c0*/  ISETP.GE.AND P0, PT, R37, UR6, PT ;  /* 0x0000000625007c0c */ /* 0x000fda000bf06270 */
[----:B------:R-:W-:Y:S05]  /*01d0*/  @P0 EXIT ;  /* 0x000000000000094d */ /* 0x000fea0003800000 */
[C---:B-----5:R-:W-:Y:S01]  /*01e0*/  PRMT R0, R29.reuse, 0x7632, R0 ;  /* 0x000076321d007816 */ /* 0x060fe20000000000 */
[----:B------:R-:W-:Y:S01]  /*01f0*/  IMAD.U32 R33, R29, 0x10000, RZ ;  /* 0x000100001d217824 */ /* 0x000fe200078e00ff */
[C---:B------:R-:W-:Y:S01]  /*0200*/  PRMT R8, R4.reuse, 0x7632, R8 ;  /* 0x0000763204087816 */ /* 0x040fe20000000008 */
[----:B------:R-:W-:Y:S01]  /*0210*/  IMAD.U32 R10, R7, 0x10000, RZ ;  /* 0x00010000070a7824 */ /* 0x000fe200078e00ff */
[----:B------:R-:W-:Y:S01]  /*0220*/  SHF.L.U32 R29, R4, 0x10, RZ ;  /* 0x00000010041d7819 */ /* 0x000fe200000006ff */
[----:B------:R-:W-:Y:S01]  /*0230*/  ULDC.U8 UR6, c[0x0][0x2a0] ;  /* 0x0000a80000067ab9 */ /* 0x000fe20000000000 */
[----:B------:R-:W-:Y:S01]  /*0240*/  PRMT R2, R5, 0x7632, R2 ;  /* 0x0000763205027816 */ /* 0x000fe20000000002 */
[----:B------:R-:W-:Y:S01]  /*0250*/  IMAD.U32 R8, R8, 0x10000, RZ ;  /* 0x0001000008087824 */ /* 0x000fe200078e00ff */
[----:B------:R-:W-:Y:S01]  /*0260*/  PRMT R3, R30, 0x7632, R3 ;  /* 0x000076321e037816 */ /* 0x000fe20000000003 */
[----:B------:R-:W-:Y:S01]  /*0270*/  ULDC UR9, c[0x0][0x218] ;  /* 0x0000860000097ab9 */ /* 0x000fe20000000800 */
[----:B------:R-:W-:Y:S01]  /*0280*/  PRMT R4, R6, 0x7632, R4 ;  /* 0x0000763206047816 */ /* 0x000fe20000000004 */
[----:B------:R-:W-:Y:S01]  /*0290*/  ULDC UR8, c[0x0][0x2d8] ;  /* 0x0000b60000087ab9 */ /* 0x000fe20000000800 */
[----:B------:R-:W-:-:S02]  /*02a0*/  PRMT R13, R7, 0x7632, R13 ;  /* 0x00007632070d7816 */ /* 0x000fc4000000000d */
[----:B------:R-:W-:Y:S01]  /*02b0*/  PRMT R9, R28, 0x7632, R9 ;  /* 0x000076321c097816 */ /* 0x000fe20000000009 */
[----:B------:R-:W-:Y:S01]  /*02c0*/  IMAD.U32 R4, R4, 0x10000, RZ ;  /* 0x0001000004047824 */ /* 0x000fe200078e00ff */
[C---:B------:R-:W-:Y:S01]  /*02d0*/  PRMT R12, R31.reuse, 0x7632, R12 ;  /* 0x000076321f0c7816 */ /* 0x040fe2000000000c */
[----:B------:R-:W-:Y:S01]  /*02e0*/  IMAD.U32 R31, R31, 0x10000, RZ ;  /* 0x000100001f1f7824 */ /* 0x000fe200078e00ff */
[----:B------:R-:W-:Y:S01]  /*02f0*/  SHF.L.U32 R32, R28, 0x10, RZ ;  /* 0x000000101c207819 */ /* 0x000fe200000006ff */
[----:B------:R-:W-:Y:S01]  /*0300*/  IMAD.U32 R28, R5, 0x10000, RZ ;  /* 0x00010000051c7824 */ /* 0x000fe200078e00ff */
        /* <DEDUP_REMOVED lines=8> */
[----:B------:R-:W-:Y:S01]  /*0390*/  ISETP.NE.AND P4, PT, RZ, UR6, PT ;  /* 0x00000006ff007c0c */ /* 0x000fe2000bf85270 */
[----:B------:R-:W-:-:S12]  /*03a0*/  ULDC.64 UR6, c[0x0][0x228] ;  /* 0x00008a0000067ab9 */ /* 0x000fd80000000a00 */
.L_x_140:
        /* <DEDUP_REMOVED lines=10> */
[----:B------:R-:W-:-:S02]  /*0450*/  @P1 LEA R40, P2, R45, UR6, 0x4 ;  /* 0x000000062d281c11 */ /* 0x000fc4000f8420ff */
[----:B0-----:R-:W-:-:S04]  /*0460*/  ISETP.NE.U32.AND P0, PT, R34, RZ, PT ;  /* 0x000000ff2200720c */ /* 0x001fc80003f05070 */
[----:B------:R-:W-:Y:S01]  /*0470*/  ISETP.NE.AND.EX P0, PT, R35, RZ, PT, P0 ;  /* 0x000000ff2300720c */ /* 0x000fe20003f05300 */
[----:B-1----:R-:W-:-:S06]  /*0480*/  IMAD.WIDE.U32 R24, R45, 0x10, R24 ;  /* 0x000000102d187825 */ /* 0x002fcc00078e0018 */
[----:B------:R-:W2:Y:S06]  /*0490*/  LDG.E.128 R24, desc[UR4][R24.64] ;  /* 0x0000000418187981 */ /* 0x000eac000c1e1d00 */
[----:B------:R-:W-:-:S04]  /*04a0*/  @P0 LEA R38, P5, R45, R34, 0x4 ;  /* 0x000000222d260211 */ /* 0x000fc800078a20ff */
[----:B------:R-:W-:-:S05]  /*04b0*/  @P0 LEA.HI.X R39, R45, R35, RZ, 0x4, P5 ;  /* 0x000000232d270211 */ /* 0x000fca00028f24ff */
[----:B------:R0:W5:Y:S01]  /*04c0*/  @P0 LDG.E.128 R16, desc[UR4][R38.64] ;  /* 0x0000000426100981 */ /* 0x000162000c1e1d00 */
[----:B------:R-:W-:-:S05]  /*04d0*/  @P1 LEA.HI.X R41, R45, UR7, RZ, 0x4, P2 ;  /* 0x000000072d291c11 */ /* 0x000fca00090f24ff */
[----:B------:R0:W5:Y:S01]  /*04e0*/  @P1 LDG.E.128 R12, desc[UR4][R40.64] ;  /* 0x00000004280c1981 */ /* 0x000162000c1e1d00 */
[----:B------:R-:W-:-:S04]  /*04f0*/  ISETP.NE.U32.AND P1, PT, RZ, UR6, PT ;  /* 0x00000006ff007c0c */ /* 0x000fc8000bf25070 */
[----:B------:R-:W-:Y:S02]  /*0500*/  ISETP.NE.AND.EX P1, PT, RZ, UR7, PT, P1 ;  /* 0x00000007ff007c0c */ /* 0x000fe4000bf25310 */
[C---:B--2---:R-:W-:Y:S02]  /*0510*/  SHF.L.U32 R0, R24.reuse, 0x10, RZ ;  /* 0x0000001018007819 */ /* 0x044fe400000006ff */
[----:B------:R-:W-:-:S09]  /*0520*/  PRMT R42, R24, 0x7632, R42 ;  /* 0x00007632182a7816 */ /* 0x000fd2000000002a */
[----:B0-----:R-:W-:Y:S05]  /*0530*/  @P1 BRA `(.L_x_105) ;  /* 0x0000000000281947 */ /* 0x001fea0003800000 */
[----:B------:R-:W-:-:S04]  /*0540*/  ISETP.NE.U32.AND P2, PT, R34, RZ, PT ;  /* 0x000000ff2200720c */ /* 0x000fc80003f45070 */
[----:B------:R-:W-:-:S13]  /*0550*/  ISETP.NE.AND.EX P2, PT, R35, RZ, PT, P2 ;  /* 0x000000ff2300720c */ /* 0x000fda0003f45320 */
[----:B------:R-:W-:Y:S05]  /*0560*/  @P2 BRA `(.L_x_106) ;  /* 0x0000000000102947 */ /* 0x000fea0003800000 */
[----:B------:R-:W-:-:S04]  /*0570*/  LOP3.LUT P2, RZ, R34, UR6, RZ, 0xfc, !PT ;  /* 0x0000000622ff7c12 */ /* 0x000fc8000f84fcff */
[----:B------:R-:W-:-:S13]  /*0580*/  LOP3.LUT P2, RZ, R35, UR7, RZ, 0xfc, P2 ;  /* 0x0000000723ff7c12 */ /* 0x000fda000904fcff */
[----:B------:R-:W-:Y:S05]  /*0590*/  @P2 BRA `(.L_x_107) ;  /* 0x0000000000202947 */ /* 0x000fea0003800000 */
[----:B------:R-:W-:Y:S05]  /*05a0*/  BRA `(.L_x_108) ;  /* 0x0000000000247947 */ /* 0x000fea0003800000 */
.L_x_106:
[----:B-----5:R-:W-:-:S04]  /*05b0*/  IMAD.U32 R39, R16, 0x10000, RZ ;  /* 0x0001000010277824 */ /* 0x020fc800078e00ff */
[----:B------:R-:W-:Y:S01]  /*05c0*/  FADD.FTZ R0, R39, R0 ;  /* 0x0000000027007221 */ /* 0x000fe20000010000 */
[----:B------:R-:W-:Y:S06]  /*05d0*/  BRA `(.L_x_107) ;  /* 0x0000000000107947 */ /* 0x000fec0003800000 */
.L_x_105:
[----:B-----5:R-:W-:Y:S01]  /*05e0*/  SHF.L.U32 R39, R12, 0x10, RZ ;  /* 0x000000100c277819 */ /* 0x020fe200000006ff */
[----:B------:R-:W-:-:S04]  /*05f0*/  @P0 IMAD.U32 R41, R16, 0x10000, RZ ;  /* 0x0001000010290824 */ /* 0x000fc800078e00ff */
[----:B------:R-:W-:-:S04]  /*0600*/  FADD.FTZ R0, R39, R0 ;  /* 0x0000000027007221 */ /* 0x000fc80000010000 */
[----:B------:R-:W-:-:S07]  /*0610*/  @P0 FADD.FTZ R0, R41, R0 ;  /* 0x0000000029000221 */ /* 0x000fce0000010000 */
.L_x_107:
[----:B------:R-:W-:-:S04]  /*0620*/  F2FP.BF16.F32.PACK_AB R24, RZ, R0 ;  /* 0x00000000ff18723e */ /* 0x000fc800000010ff */
[----:B------:R-:W-:-:S07]  /*0630*/  PRMT R20, R24, 0x7610, R20 ;  /* 0x0000761018147816 */ /* 0x000fce0000000014 */
.L_x_108:
        /* <DEDUP_REMOVED lines=9> */
.L_x_110:
[----:B-----5:R-:W-:-:S05]  /*06d0*/  PRMT R24, R16, 0x7632, R24 ;  /* 0x0000763210187816 */ /* 0x020fca0000000018 */
[----:B------:R-:W-:-:S04]  /*06e0*/  IMAD.U32 R24, R24, 0x10000, RZ ;  /* 0x0001000018187824 */ /* 0x000fc800078e00ff */
[----:B------:R-:W-:Y:S01]  /*06f0*/  FADD.FTZ R39, R24, R39 ;  /* 0x0000002718277221 */ /* 0x000fe20000010000 */
[----:B------:R-:W-:Y:S06]  /*0700*/  BRA `(.L_x_111) ;  /* 0x0000000000187947 */ /* 0x000fec0003800000 */
.L_x_109:
[----:B-----5:R-:W-:Y:S02]  /*0710*/  PRMT R24, R12, 0x7632, R24 ;  /* 0x000076320c187816 */ /* 0x020fe40000000018 */
[----:B------:R-:W-:Y:S02]  /*0720*/  @P0 PRMT R38, R16, 0x7632, R38 ;  /* 0x0000763210260816 */ /* 0x000fe40000000026 */
[----:B------:R-:W-:-:S03]  /*0730*/  SHF.L.U32 R24, R24, 0x10, RZ ;  /* 0x0000001018187819 */ /* 0x000fc600000006ff */
[----:B------:R-:W-:Y:S02]  /*0740*/  @P0 IMAD.U32 R38, R38, 0x10000, RZ ;  /* 0x0001000026260824 */ /* 0x000fe400078e00ff */
[----:B------:R-:W-:-:S04]  /*0750*/  FADD.FTZ R39, R24, R39 ;  /* 0x0000002718277221 */ /* 0x000fc80000010000 */
[----:B------:R-:W-:-:S07]  /*0760*/  @P0 FADD.FTZ R39, R38, R39 ;  /* 0x0000002726270221 */ /* 0x000fce0000010000 */
.L_x_111:
[----:B------:R-:W-:-:S04]  /*0770*/  F2FP.BF16.F32.PACK_AB R24, RZ, R39 ;  /* 0x00000027ff18723e */ /* 0x000fc800000010ff */
[----:B------:R-:W-:-:S07]  /*0780*/  PRMT R20, R20, 0x5410, R24 ;  /* 0x0000541014147816 */ /* 0x000fce0000000018 */
.L_x_112:
        /* <DEDUP_REMOVED lines=10> */
.L_x_114:
[----:B-----5:R-:W-:-:S04]  /*0830*/  IMAD.U32 R41, R17, 0x10000, RZ ;  /* 0x0001000011297824 */ /* 0x020fc800078e00ff */
[----:B------:R-:W-:Y:S01]  /*0840*/  FADD.FTZ R38, R41, R38 ;  /* 0x0000002629267221 */ /* 0x000fe20000010000 */
[----:B------:R-:W-:Y:S06]  /*0850*/  BRA `(.L_x_115) ;  /* 0x0000000000107947 */ /* 0x000fec0003800000 */
.L_x_113:
[----:B-----5:R-:W-:Y:S01]  /*0860*/  SHF.L.U32 R41, R13, 0x10, RZ ;  /* 0x000000100d297819 */ /* 0x020fe200000006ff */
[----:B------:R-:W-:-:S04]  /*0870*/  @P0 IMAD.U32 R43, R17, 0x10000, RZ ;  /* 0x00010000112b0824 */ /* 0x000fc800078e00ff */
[----:B------:R-:W-:-:S04]  /*0880*/  FADD.FTZ R38, R41, R38 ;  /* 0x0000002629267221 */ /* 0x000fc80000010000 */
[----:B------:R-:W-:-:S07]  /*0890*/  @P0 FADD.FTZ R38, R43, R38 ;  /* 0x000000262b260221 */ /* 0x000fce0000010000 */
.L_x_115:
[----:B------:R-:W-:-:S04]  /*08a0*/  F2FP.BF16.F32.PACK_AB R24, RZ, R38 ;  /* 0x00000026ff18723e */ /* 0x000fc800000010ff */
[----:B------:R-:W-:-:S07]  /*08b0*/  PRMT R21, R24, 0x7610, R21 ;  /* 0x0000761018157816 */ /* 0x000fce0000000015 */
.L_x_116:
        /* <DEDUP_REMOVED lines=9> */
.L_x_118:
[----:B-----5:R-:W-:-:S05]  /*0950*/  PRMT R24, R17, 0x7632, R24 ;  /* 0x0000763211187816 */ /* 0x020fca0000000018 */
[----:B------:R-:W-:-:S04]  /*0960*/  IMAD.U32 R25, R24, 0x10000, RZ ;  /* 0x0001000018197824 */ /* 0x000fc800078e00ff */
[----:B------:R-:W-:Y:S01]  /*0970*/  FADD.FTZ R40, R25, R40 ;  /* 0x0000002819287221 */ /* 0x000fe20000010000 */
[----:B------:R-:W-:Y:S06]  /*0980*/  BRA `(.L_x_119) ;  /* 0x0000000000187947 */ /* 0x000fec0003800000 */
.L_x_117:
[----:B-----5:R-:W-:Y:S02]  /*0990*/  PRMT R24, R13, 0x7632, R24 ;  /* 0x000076320d187816 */ /* 0x020fe40000000018 */
[----:B------:R-:W-:Y:S02]  /*09a0*/  @P0 PRMT R41, R17, 0x7632, R41 ;  /* 0x0000763211290816 */ /* 0x000fe40000000029 */
[----:B------:R-:W-:-:S03]  /*09b0*/  SHF.L.U32 R25, R24, 0x10, RZ ;  /* 0x0000001018197819 */ /* 0x000fc600000006ff */
[----:B------:R-:W-:Y:S02]  /*09c0*/  @P0 IMAD.U32 R41, R41, 0x10000, RZ ;  /* 0x0001000029290824 */ /* 0x000fe400078e00ff */
[----:B------:R-:W-:-:S04]  /*09d0*/  FADD.FTZ R40, R25, R40 ;  /* 0x0000002819287221 */ /* 0x000fc80000010000 */
[----:B------:R-:W-:-:S07]  /*09e0*/  @P0 FADD.FTZ R40, R41, R40 ;  /* 0x0000002829280221 */ /* 0x000fce0000010000 */
.L_x_119:
[----:B------:R-:W-:-:S04]  /*09f0*/  F2FP.BF16.F32.PACK_AB R24, RZ, R40 ;  /* 0x00000028ff18723e */ /* 0x000fc800000010ff */
[----:B------:R-:W-:-:S07]  /*0a00*/  PRMT R21, R21, 0x5410, R24 ;  /* 0x0000541015157816 */ /* 0x000fce0000000018 */
.L_x_120:
        /* <DEDUP_REMOVED lines=10> */
.L_x_122:
[----:B-----5:R-:W-:-:S04]  /*0ab0*/  IMAD.U32 R24, R18, 0x10000, RZ ;  /* 0x0001000012187824 */ /* 0x020fc800078e00ff */
[----:B------:R-:W-:Y:S01]  /*0ac0*/  FADD.FTZ R41, R24, R41 ;  /* 0x0000002918297221 */ /* 0x000fe20000010000 */
[----:B------:R-:W-:Y:S06]  /*0ad0*/  BRA `(.L_x_123) ;  /* 0x0000000000107947 */ /* 0x000fec0003800000 */
.L_x_121:
[----:B-----5:R-:W-:Y:S01]  /*0ae0*/  SHF.L.U32 R24, R14, 0x10, RZ ;  /* 0x000000100e187819 */ /* 0x020fe200000006ff */
[----:B------:R-:W-:-:S04]  /*0af0*/  @P0 IMAD.U32 R42, R18, 0x10000, RZ ;  /* 0x00010000122a0824 */ /* 0x000fc800078e00ff */
[----:B------:R-:W-:-:S04]  /*0b00*/  FADD.FTZ R41, R24, R41 ;  /* 0x0000002918297221 */ /* 0x000fc80000010000 */
[----:B------:R-:W-:-:S07]  /*0b10*/  @P0 FADD.FTZ R41, R42, R41 ;  /* 0x000000292a290221 */ /* 0x000fce0000010000 */
.L_x_123:
[----:B------:R-:W-:-:S04]  /*0b20*/  F2FP.BF16.F32.PACK_AB R24, RZ, R41 ;  /* 0x00000029ff18723e */ /* 0x000fc800000010ff */
[----:B------:R-:W-:-:S07]  /*0b30*/  PRMT R22, R24, 0x7610, R22 ;  /* 0x0000761018167816 */ /* 0x000fce0000000016 */
.L_x_124:
        /* <DEDUP_REMOVED lines=9> */
.L_x_126:
[----:B-----5:R-:W-:-:S05]  /*0bd0*/  PRMT R24, R18, 0x7632, R24 ;  /* 0x0000763212187816 */ /* 0x020fca0000000018 */
[----:B------:R-:W-:-:S04]  /*0be0*/  IMAD.U32 R24, R24, 0x10000, RZ ;  /* 0x0001000018187824 */ /* 0x000fc800078e00ff */
[----:B------:R-:W-:Y:S01]  /*0bf0*/  FADD.FTZ R43, R24, R43 ;  /* 0x0000002b182b7221 */ /* 0x000fe20000010000 */
[----:B------:R-:W-:Y:S06]  /*0c00*/  BRA `(.L_x_127) ;  /* 0x0000000000187947 */ /* 0x000fec0003800000 */
.L_x_125:
[----:B-----5:R-:W-:Y:S02]  /*0c10*/  PRMT R24, R14, 0x7632, R24 ;  /* 0x000076320e187816 */ /* 0x020fe40000000018 */
[----:B------:R-:W-:Y:S02]  /*0c20*/  @P0 PRMT R25, R18, 0x7632, R25 ;  /* 0x0000763212190816 */ /* 0x000fe40000000019 */
[----:B------:R-:W-:-:S03]  /*0c30*/  SHF.L.U32 R24, R24, 0x10, RZ ;  /* 0x0000001018187819 */ /* 0x000fc600000006ff */
[----:B------:R-:W-:Y:S02]  /*0c40*/  @P0 IMAD.U32 R26, R25, 0x10000, RZ ;  /* 0x00010000191a0824 */ /* 0x000fe400078e00ff */
[----:B------:R-:W-:-:S04]  /*0c50*/  FADD.FTZ R43, R24, R43 ;  /* 0x0000002b182b7221 */ /* 0x000fc80000010000 */
[----:B------:R-:W-:-:S07]  /*0c60*/  @P0 FADD.FTZ R43, R26, R43 ;  /* 0x0000002b1a2b0221 */ /* 0x000fce0000010000 */
.L_x_127:
[----:B------:R-:W-:-:S04]  /*0c70*/  F2FP.BF16.F32.PACK_AB R24, RZ, R43 ;  /* 0x0000002bff18723e */ /* 0x000fc800000010ff */
[----:B------:R-:W-:-:S07]  /*0c80*/  PRMT R22, R22, 0x5410, R24 ;  /* 0x0000541016167816 */ /* 0x000fce0000000018 */
.L_x_128:
        /* <DEDUP_REMOVED lines=10> */
.L_x_130:
[----:B-----5:R-:W-:-:S04]  /*0d30*/  IMAD.U32 R25, R19, 0x10000, RZ ;  /* 0x0001000013197824 */ /* 0x020fc800078e00ff */
[----:B------:R-:W-:Y:S01]  /*0d40*/  FADD.FTZ R42, R25, R42 ;  /* 0x0000002a192a7221 */ /* 0x000fe20000010000 */
[----:B------:R-:W-:Y:S06]  /*0d50*/  BRA `(.L_x_131) ;  /* 0x0000000000107947 */ /* 0x000fec0003800000 */
.L_x_129:
[----:B-----5:R-:W-:Y:S01]  /*0d60*/  SHF.L.U32 R25, R15, 0x10, RZ ;  /* 0x000000100f197819 */ /* 0x020fe200000006ff */
[----:B------:R-:W-:-:S04]  /*0d70*/  @P0 IMAD.U32 R47, R19, 0x10000, RZ ;  /* 0x00010000132f0824 */ /* 0x000fc800078e00ff */
[----:B------:R-:W-:-:S04]  /*0d80*/  FADD.FTZ R42, R25, R42 ;  /* 0x0000002a192a7221 */ /* 0x000fc80000010000 */
[----:B------:R-:W-:-:S07]  /*0d90*/  @P0 FADD.FTZ R42, R47, R42 ;  /* 0x0000002a2f2a0221 */ /* 0x000fce0000010000 */
.L_x_131:
[----:B------:R-:W-:-:S04]  /*0da0*/  F2FP.BF16.F32.PACK_AB R24, RZ, R42 ;  /* 0x0000002aff18723e */ /* 0x000fc800000010ff */
[----:B------:R-:W-:-:S07]  /*0db0*/  PRMT R23, R24, 0x7610, R23 ;  /* 0x0000761018177816 */ /* 0x000fce0000000017 */
.L_x_132:
        /* <DEDUP_REMOVED lines=9> */
.L_x_134:
[----:B-----5:R-:W-:-:S05]  /*0e50*/  PRMT R24, R19, 0x7632, R24 ;  /* 0x0000763213187816 */ /* 0x020fca0000000018 */
[----:B------:R-:W-:-:S04]  /*0e60*/  IMAD.U32 R25, R24, 0x10000, RZ ;  /* 0x0001000018197824 */ /* 0x000fc800078e00ff */
[----:B------:R-:W-:Y:S01]  /*0e70*/  FADD.FTZ R44, R25, R44 ;  /* 0x0000002c192c7221 */ /* 0x000fe20000010000 */
[----:B------:R-:W-:Y:S06]  /*0e80*/  BRA `(.L_x_135) ;  /* 0x0000000000187947 */ /* 0x000fec0003800000 */
.L_x_133:
[----:B-----5:R-:W-:Y:S02]  /*0e90*/  PRMT R24, R15, 0x7632, R24 ;  /* 0x000076320f187816 */ /* 0x020fe40000000018 */
[----:B------:R-:W-:Y:S02]  /*0ea0*/  @P0 PRMT R26, R19, 0x7632, R26 ;  /* 0x00007632131a0816 */ /* 0x000fe4000000001a */
[----:B------:R-:W-:-:S03]  /*0eb0*/  SHF.L.U32 R25, R24, 0x10, RZ ;  /* 0x0000001018197819 */ /* 0x000fc600000006ff */
[----:B------:R-:W-:Y:S02]  /*0ec0*/  @P0 IMAD.U32 R27, R26, 0x10000, RZ ;  /* 0x000100001a1b0824 */ /* 0x000fe400078e00ff */
[----:B------:R-:W-:-:S04]  /*0ed0*/  FADD.FTZ R44, R25, R44 ;  /* 0x0000002c192c7221 */ /* 0x000fc80000010000 */
[----:B------:R-:W-:-:S07]  /*0ee0*/  @P0 FADD.FTZ R44, R27, R44 ;  /* 0x0000002c1b2c0221 */ /* 0x000fce0000010000 */
.L_x_135:
[----:B------:R-:W-:-:S04]  /*0ef0*/  F2FP.BF16.F32.PACK_AB R24, RZ, R44 ;  /* 0x0000002cff18723e */ /* 0x000fc800000010ff */
[----:B------:R-:W-:-:S07]  /*0f00*/  PRMT R23, R23, 0x5410, R24 ;  /* 0x0000541017177816 */ /* 0x000fce0000000018 */
.L_x_136:
[----:B------:R-:W-:-:S04]  /*0f10*/  LOP3.LUT P0, RZ, R34, UR6, RZ, 0xfc, !PT ;  /* 0x0000000622ff7c12 */ /* 0x000fc8000f80fcff */
[----:B------:R-:W-:-:S13]  /*0f20*/  LOP3.LUT P0, RZ, R35, UR7, RZ, 0xfc, P0 ;  /* 0x0000000723ff7c12 */ /* 0x000fda000800fcff */
[----:B------:R-:W0:Y:S02]  /*0f30*/  @P0 LDC.64 R24, c[0x0][0x238] ;  /* 0x00008e00ff180b82 */ /* 0x000e240000000a00 */
[----:B0-----:R-:W-:-:S04]  /*0f40*/  @P0 LEA R24, P1, R45, R24, 0x4 ;  /* 0x000000182d180211 */ /* 0x001fc800078220ff */
[----:B------:R-:W-:-:S05]  /*0f50*/  @P0 LEA.HI.X R25, R45, R25, RZ, 0x4, P1 ;  /* 0x000000192d190211 */ /* 0x000fca00008f24ff */
[----:B------:R0:W-:Y:S04]  /*0f60*/  @P0 STG.E.128 desc[UR4][R24.64], R20 ;  /* 0x0000001418000986 */ /* 0x0001e8000c101d04 */
.L_x_104:
[----:B------:R-:W-:Y:S05]  /*0f70*/  BSYNC B0 ;  /* 0x0000000000007941 */ /* 0x000fea0003800000 */
.L_x_103:
        /* <DEDUP_REMOVED lines=50> */
.L_x_152:
        /* <DEDUP_REMOVED lines=14> */
[----:B-1----:R-:W-:Y:S01]  /*1380*/  FSEL R35, R35, RZ, !P4 ;  /* 0x000000ff23237208 */ /* 0x002fe20006000000 */
[----:B------:R-:W1:Y:S04]  /*1390*/  LDC.64 R24, c[0x0][0x2b8] ;  /* 0x0000ae00ff187b82 */ /* 0x000e680000000a00 */
[--C-:B------:R-:W-:Y:S01]  /*13a0*/  FADD.FTZ R34, R0, -R35.reuse ;  /* 0x8000002300227221 */ /* 0x100fe20000010000 */
[--C-:B------:R-:W-:Y:S01]  /*13b0*/  FADD.FTZ R50, R39, -R35.reuse ;  /* 0x8000002327327221 */ /* 0x100fe20000010000 */
[--C-:B------:R-:W-:Y:S01]  /*13c0*/  FADD.FTZ R46, R38, -R35.reuse ;  /* 0x80000023262e7221 */ /* 0x100fe20000010000 */
[--C-:B------:R-:W-:Y:S01]  /*13d0*/  FADD.FTZ R26, R40, -R35.reuse ;  /* 0x80000023281a7221 */ /* 0x100fe20000010000 */
[--C-:B------:R-:W-:Y:S01]  /*13e0*/  FADD.FTZ R52, R41, -R35.reuse ;  /* 0x8000002329347221 */ /* 0x100fe20000010000 */
[--C-:B0-----:R-:W-:Y:S01]  /*13f0*/  FADD.FTZ R48, R43, -R35.reuse ;  /* 0x800000232b307221 */ /* 0x101fe20000010000 */
[--C-:B------:R-:W-:Y:S01]  /*1400*/  FADD.FTZ R27, R42, -R35.reuse ;  /* 0x800000232a1b7221 */ /* 0x100fe20000010000 */
[----:B------:R-:W-:Y:S01]  /*1410*/  FADD.FTZ R35, R44, -R35 ;  /* 0x800000232c237221 */ /* 0x000fe20000010000 */
[C---:B------:R-:W-:Y:S01]  /*1420*/  FMUL.FTZ R49, R47.reuse, R52 ;  /* 0x000000342f317220 */ /* 0x040fe20000410000 */
[C---:B------:R-:W-:Y:S01]  /*1430*/  FMUL.FTZ R48, R47.reuse, R48 ;  /* 0x000000302f307220 */ /* 0x040fe20000410000 */
[C---:B------:R-:W-:Y:S01]  /*1440*/  FMUL.FTZ R46, R47.reuse, R46 ;  /* 0x0000002e2f2e7220 */ /* 0x040fe20000410000 */
[----:B------:R-:W-:Y:S01]  /*1450*/  FMUL.FTZ R35, R47, R35 ;  /* 0x000000232f237220 */ /* 0x000fe20000410000 */
[----:B------:R-:W-:Y:S01]  /*1460*/  FFMA.FTZ R49, R30, R49, R11 ;  /* 0x000000311e317223 */ /* 0x000fe2000001000b */
[----:B------:R-:W-:Y:S01]  /*1470*/  FFMA.FTZ R48, R5, R48, R4 ;  /* 0x0000003005307223 */ /* 0x000fe20000010004 */
[----:B------:R-:W-:Y:S01]  /*1480*/  FMUL.FTZ R34, R47, R34 ;  /* 0x000000222f227220 */ /* 0x000fe20000410000 */
[----:B------:R-:W-:Y:S01]  /*1490*/  FFMA.FTZ R52, R3, R35, R2 ;  /* 0x0000002303347223 */ /* 0x000fe20000010002 */
[C---:B------:R-:W-:Y:S01]  /*14a0*/  FMUL.FTZ R35, R47.reuse, R50 ;  /* 0x000000322f237220 */ /* 0x040fe20000410000 */
[C---:B------:R-:W-:Y:S01]  /*14b0*/  FMUL.FTZ R27, R47.reuse, R27 ;  /* 0x0000001b2f1b7220 */ /* 0x040fe20000410000 */
[----:B------:R-:W-:Y:S01]  /*14c0*/  FMUL.FTZ R50, R47, R26 ;  /* 0x0000001a2f327220 */ /* 0x000fe20000410000 */
[----:B------:R-:W-:Y:S01]  /*14d0*/  F2FP.BF16.F32.PACK_AB R26, R48, R49 ;  /* 0x00000031301a723e */ /* 0x000fe200000010ff */
[----:B------:R-:W-:Y:S01]  /*14e0*/  FFMA.FTZ R48, R33, R46, R28 ;  /* 0x0000002e21307223 */ /* 0x000fe2000001001c */
[----:B------:R-:W-:Y:S01]  /*14f0*/  FFMA.FTZ R27, R31, R27, R10 ;  /* 0x0000001b1f1b7223 */ /* 0x000fe2000001000a */
[----:B------:R-:W-:Y:S01]  /*1500*/  FFMA.FTZ R47, R32, R34, R29 ;  /* 0x00000022202f7223 */ /* 0x000fe2000001001d */
[----:B------:R-:W-:Y:S01]  /*1510*/  FFMA.FTZ R49, R7, R50, R6 ;  /* 0x0000003207317223 */ /* 0x000fe20000010006 */
[----:B------:R-:W-:Y:S01]  /*1520*/  FFMA.FTZ R46, R9, R35, R8 ;  /* 0x00000023092e7223 */ /* 0x000fe20000010008 */
[----:B-1----:R-:W-:Y:S01]  /*1530*/  IMAD.WIDE.U32 R34, R45, 0x10, R24 ;  /* 0x000000102d227825 */ /* 0x002fe200078e0018 */
[----:B------:R-:W-:-:S02]  /*1540*/  F2FP.BF16.F32.PACK_AB R27, R52, R27 ;  /* 0x0000001b341b723e */ /* 0x000fc400000010ff */
[----:B------:R-:W-:Y:S02]  /*1550*/  F2FP.BF16.F32.PACK_AB R25, R49, R48 ;  /* 0x000000303119723e */ /* 0x000fe400000010ff */
[----:B------:R-:W-:-:S05]  /*1560*/  F2FP.BF16.F32.PACK_AB R24, R46, R47 ;  /* 0x0000002f2e18723e */ /* 0x000fca00000010ff */
[----:B------:R2:W-:Y:S02]  /*1570*/  STG.E.128 desc[UR4][R34.64], R24 ;  /* 0x0000001822007986 */ /* 0x0005e4000c101d04 */
.L_x_139:
[----:B------:R-:W-:Y:S05]  /*1580*/  BSYNC B0 ;  /* 0x0000000000007941 */ /* 0x000fea0003800000 */
.L_x_138:
[----:B-12---:R-:W1:Y:S02]  /*1590*/  LDC.64 R24, c[0x0][0x210] ;  /* 0x00008400ff187b82 */ /* 0x006e640000000a00 */
[----:B-1----:R-:W-:-:S04]  /*15a0*/  LEA R37, R24, R37, 0x2 ;  /* 0x0000002518257211 */ /* 0x002fc800078e10ff */
[----:B------:R-:W-:-:S13]  /*15b0*/  ISETP.GE.AND P0, PT, R37, R25, PT ;  /* 0x000000192500720c */ /* 0x000fda0003f06270 */
[----:B------:R-:W-:Y:S05]  /*15c0*/  @!P0 BRA `(.L_x_140) ;  /* 0xffffffec00788947 */ /* 0x000fea000383ffff */
[----:B------:R-:W-:Y:S05]  /*15d0*/  EXIT ;  /* 0x000000000000794d */ /* 0x000fea0003800000 */
.L_x_137:
        /* <DEDUP_REMOVED lines=8> */
.L_x_142:
[----:B------:R-:W-:Y:S05]  /*1660*/  BSYNC B0 ;  /* 0x0000000000007941 */ /* 0x000fea0003800000 */
.L_x_141:
        /* <DEDUP_REMOVED lines=9> */
.L_x_143:
[----:B------:R-:W-:Y:S01]  /*1700*/  HFMA2.MMA R27, -RZ, RZ, 0, 2.384185791015625e-07 ;  /* 0x00000004ff1b7435 */ /* 0x000fe200000001ff */
[----:B------:R-:W-:-:S05]  /*1710*/  MOV R35, R50 ;  /* 0x0000003200237202 */ /* 0x000fca0000000f00 */
[----:B------:R-:W-:-:S04]  /*1720*/  FADD.FTZ R47, R46, R35 ;  /* 0x000000232e2f7221 */ /* 0x000fc80000010000 */
[----:B------:R-:W-:-:S07]  /*1730*/  IMAD.MOV.U32 R52, RZ, RZ, R47 ;  /* 0x000000ffff347224 */ /* 0x000fce00078e002f */
[----:B------:R-:W-:Y:S05]  /*1740*/  WARPSYNC.COLLECTIVE R25, `(.L_x_144) ;  /* 0x0000000019087348 */ /* 0x000fea0003c00000 */
[----:B------:R0:W1:Y:S02]  /*1750*/  SHFL.BFLY P1, R50, R52, R27, R26 ;  /* 0x0c00001b34327389 */ /* 0x000064000002001a */
[----:B01----:R-:W-:Y:S01]  /*1760*/  ENDCOLLECTIVE ;  /* 0x000000000000791b */ /* 0x003fe20003800000 */
.L_x_144:
        /* <DEDUP_REMOVED lines=8> */
.L_x_145:
[----:B------:R-:W-:Y:S01]  /*17f0*/  HFMA2.MMA R27, -RZ, RZ, 0, 9.5367431640625e-07 ;  /* 0x00000010ff1b7435 */ /* 0x000fe200000001ff */
[----:B------:R-:W-:-:S05]  /*1800*/  MOV R35, R50 ;  /* 0x0000003200237202 */ /* 0x000fca0000000f00 */
[----:B------:R-:W-:-:S04]  /*1810*/  FADD.FTZ R49, R48, R35 ;  /* 0x0000002330317221 */ /* 0x000fc80000010000 */
[----:B------:R-:W-:-:S07]  /*1820*/  IMAD.MOV.U32 R52, RZ, RZ, R49 ;  /* 0x000000ffff347224 */ /* 0x000fce00078e0031 */
[----:B------:R-:W-:Y:S05]  /*1830*/  WARPSYNC.COLLECTIVE R25, `(.L_x_146) ;  /* 0x0000000019087348 */ /* 0x000fea0003c00000 */
[----:B------:R0:W1:Y:S02]  /*1840*/  SHFL.BFLY P1, R50, R52, R27, R26 ;  /* 0x0c00001b34327389 */ /* 0x000064000002001a */
[----:B01----:R-:W-:Y:S01]  /*1850*/  ENDCOLLECTIVE ;  /* 0x000000000000791b */ /* 0x003fe20003800000 */
.L_x_146:
[----:B------:R-:W-:Y:S01]  /*1860*/  MOV R27, 0x1 ;  /* 0x00000001001b7802 */ /* 0x000fe20000000f00 */
        /* <DEDUP_REMOVED lines=18> */
[----:B------:R-:W-:-:S04]  /*1990*/  IMAD.MOV.U32 R25, RZ, RZ, -0x1 ;  /* 0xffffffffff197424 */ /* 0x000fc800078e00ff */
[----:B------:R-:W-:-:S05]  /*19a0*/  FSEL R24, R24, RZ, P3 ;  /* 0x000000ff18187208 */ /* 0x000fca0001800000 */
[----:B------:R-:W-:-:S07]  /*19b0*/  IMAD.MOV.U32 R52, RZ, RZ, R24 ;  /* 0x000000ffff347224 */ /* 0x000fce00078e0018 */
[----:B------:R-:W-:Y:S05]  /*19c0*/  WARPSYNC.COLLECTIVE R25, `(.L_x_147) ;  /* 0x0000000019087348 */ /* 0x000fea0003c00000 */
[----:B------:R0:W1:Y:S02]  /*19d0*/  SHFL.BFLY P1, R50, R52, R27, R26 ;  /* 0x0c00001b34327389 */ /* 0x000064000002001a */
[----:B01----:R-:W-:Y:S01]  /*19e0*/  ENDCOLLECTIVE ;  /* 0x000000000000791b */ /* 0x003fe20003800000 */
.L_x_147:
[----:B------:R-:W-:Y:S01]  /*19f0*/  HFMA2.MMA R27, -RZ, RZ, 0, 1.1920928955078125e-07 ;  /* 0x00000002ff1b7435 */ /* 0x000fe200000001ff */
[----:B------:R-:W-:-:S05]  /*1a00*/  MOV R47, R50 ;  /* 0x00000032002f7202 */ /* 0x000fca0000000f00 */
[----:B------:R-:W-:-:S04]  /*1a10*/  FADD.FTZ R47, R24, R47 ;  /* 0x0000002f182f7221 */ /* 0x000fc80000010000 */
[----:B------:R-:W-:-:S07]  /*1a20*/  IMAD.MOV.U32 R52, RZ, RZ, R47 ;  /* 0x000000ffff347224 */ /* 0x000fce00078e002f */
[----:B------:R-:W-:Y:S05]  /*1a30*/  WARPSYNC.COLLECTIVE R25, `(.L_x_148) ;  /* 0x0000000019087348 */ /* 0x000fea0003c00000 */
[----:B------:R0:W1:Y:S02]  /*1a40*/  SHFL.BFLY P1, R50, R52, R27, R26 ;  /* 0x0c00001b34327389 */ /* 0x000064000002001a */
[----:B01----:R-:W-:Y:S01]  /*1a50*/  ENDCOLLECTIVE ;  /* 0x000000000000791b */ /* 0x003fe20003800000 */
.L_x_148:
[----:B------:R-:W-:Y:S01]  /*1a60*/  HFMA2.MMA R27, -RZ, RZ, 0, 2.384185791015625e-07 ;  /* 0x00000004ff1b7435 */ /* 0x000fe200000001ff */
[----:B------:R-:W-:-:S05]  /*1a70*/  MOV R46, R50 ;  /* 0x00000032002e7202 */ /* 0x000fca0000000f00 */
[----:B------:R-:W-:-:S04]  /*1a80*/  FADD.FTZ R46, R47, R46 ;  /* 0x0000002e2f2e7221 */ /* 0x000fc80000010000 */
[----:B------:R-:W-:-:S07]  /*1a90*/  IMAD.MOV.U32 R52, RZ, RZ, R46 ;  /* 0x000000ffff347224 */ /* 0x000fce00078e002e */
[----:B------:R-:W-:Y:S05]  /*1aa0*/  WARPSYNC.COLLECTIVE R25, `(.L_x_149) ;  /* 0x0000000019087348 */ /* 0x000fea0003c00000 */
[----:B------:R0:W1:Y:S02]  /*1ab0*/  SHFL.BFLY P1, R50, R52, R27, R26 ;  /* 0x0c00001b34327389 */ /* 0x000064000002001a */
[----:B01----:R-:W-:Y:S01]  /*1ac0*/  ENDCOLLECTIVE ;  /* 0x000000000000791b */ /* 0x003fe20003800000 */
.L_x_149:
[----:B------:R-:W-:Y:S01]  /*1ad0*/  HFMA2.MMA R27, -RZ, RZ, 0, 4.76837158203125e-07 ;  /* 0x00000008ff1b7435 */ /* 0x000fe200000001ff */
[----:B------:R-:W-:-:S05]  /*1ae0*/  MOV R49, R50 ;  /* 0x0000003200317202 */ /* 0x000fca0000000f00 */
[----:B------:R-:W-:-:S04]  /*1af0*/  FADD.FTZ R49, R46, R49 ;  /* 0x000000312e317221 */ /* 0x000fc80000010000 */
[----:B------:R-:W-:-:S07]  /*1b00*/  IMAD.MOV.U32 R52, RZ, RZ, R49 ;  /* 0x000000ffff347224 */ /* 0x000fce00078e0031 */
[----:B------:R-:W-:Y:S05]  /*1b10*/  WARPSYNC.COLLECTIVE R25, `(.L_x_150) ;  /* 0x0000000019087348 */ /* 0x000fea0003c00000 */
[----:B------:R0:W1:Y:S02]  /*1b20*/  SHFL.BFLY P1, R50, R52, R27, R26 ;  /* 0x0c00001b34327389 */ /* 0x000064000002001a */
[----:B01----:R-:W-:Y:S01]  /*1b30*/  ENDCOLLECTIVE ;  /* 0x000000000000791b */ /* 0x003fe20003800000 */
.L_x_150:
[----:B------:R-:W-:Y:S01]  /*1b40*/  HFMA2.MMA R27, -RZ, RZ, 0, 9.5367431640625e-07 ;  /* 0x00000010ff1b7435 */ /* 0x000fe200000001ff */
[----:B------:R-:W-:-:S05]  /*1b50*/  MOV R48, R50 ;  /* 0x0000003200307202 */ /* 0x000fca0000000f00 */
[----:B------:R-:W-:-:S04]  /*1b60*/  FADD.FTZ R48, R49, R48 ;  /* 0x0000003031307221 */ /* 0x000fc80000010000 */
[----:B------:R-:W-:-:S07]  /*1b70*/  IMAD.MOV.U32 R52, RZ, RZ, R48 ;  /* 0x000000ffff347224 */ /* 0x000fce00078e0030 */
[----:B------:R-:W-:Y:S05]  /*1b80*/  WARPSYNC.COLLECTIVE R25, `(.L_x_151) ;  /* 0x0000000019087348 */ /* 0x000fea0003c00000 */
[----:B------:R0:W1:Y:S02]  /*1b90*/  SHFL.BFLY P1, R50, R52, R27, R26 ;  /* 0x0c00001b34327389 */ /* 0x000064000002001a */
[----:B01----:R-:W-:Y:S01]  /*1ba0*/  ENDCOLLECTIVE ;  /* 0x000000000000791b */ /* 0x003fe20003800000 */
.L_x_151:
[----:B------:R-:W-:Y:S01]  /*1bb0*/  MOV R51, R50 ;  /* 0x0000003200337202 */ /* 0x000fe20000000f00 */
[----:B------:R-:W-:Y:S06]  /*1bc0*/  BRA `(.L_x_152) ;  /* 0xfffffff400b47947 */ /* 0x000fec000383ffff */
.L_x_153:
        /* <DEDUP_REMOVED lines=11> */
.L_x_7715:


//--------------------- .text._ZN10layer_norm31ln_parallel_residual_fwd_kernelINS_13Kernel_traitsI13__nv_bfloat16S2_S2_S2_fjLj256ELj1ELj4ELj1ELj16ENS_18Kernel_traits_baseILj256ES2_S2_S2_S2_fjLj128EEEEELb0ELb1ELb1EEEvNS_9FwdParamsE --------------------------
	.section	.text._ZN10layer_norm31ln_parallel_residual_fwd_kernelINS_13Kernel_traitsI13__nv_bfloat16S2_S2_S2_fjLj256ELj1ELj4ELj1ELj16ENS_18Kernel_traits_baseILj256ES2_S2_S2_S2_fjLj128EEEEELb0ELb1ELb1EEEvNS_9FwdParamsE,"ax",@progbits
	.align	128
        .global         _ZN10layer_norm31ln_parallel_residual_fwd_kernelINS_13Kernel_traitsI13__nv_bfloat16S2_S2_S2_fjLj256ELj1ELj4ELj1ELj16ENS_18Kernel_traits_baseILj256ES2_S2_S2_S2_fjLj128EEEEELb0ELb1ELb1EEEvNS_9FwdParamsE
        .type           _ZN10layer_norm31ln_parallel_residual_fwd_kernelINS_13Kernel_traitsI13__nv_bfloat16S2_S2_S2_fjLj256ELj1ELj4ELj1ELj16ENS_18Kernel_traits_baseILj256ES2_S2_S2_S2_fjLj128EEEEELb0ELb1ELb1EEEvNS_9FwdParamsE,@function
        .size           _ZN10layer_norm31ln_parallel_residual_fwd_kernelINS_13Kernel_traitsI13__nv_bfloat16S2_S2_S2_fjLj256ELj1ELj4ELj1ELj16ENS_18Kernel_traits_baseILj256ES2_S2_S2_S2_fjLj128EEEEELb0ELb1ELb1EEEvNS_9FwdParamsE,(.L_x_7716 - _ZN10layer_norm31ln_parallel_residual_fwd_kernelINS_13Kernel_traitsI13__nv_bfloat16S2_S2_S2_fjLj256ELj1ELj4ELj1ELj16ENS_18Kernel_traits_baseILj256ES2_S2_S2_S2_fjLj128EEEEELb0ELb1ELb1EEEvNS_9FwdParamsE)
        .other          _ZN10layer_norm31ln_parallel_residual_fwd_kernelINS_13Kernel_traitsI13__nv_bfloat16S2_S2_S2_fjLj256ELj1ELj4ELj1ELj16ENS_18Kernel_traits_baseILj256ES2_S2_S2_S2_fjLj128EEEEELb0ELb1ELb1EEEvNS_9FwdParamsE,@"STO_CUDA_ENTRY STV_DEFAULT"
_ZN10layer_norm31ln_parallel_residual_fwd_kernelINS_13Kernel_traitsI13__nv_bfloat16S2_S2_S2_fjLj256ELj1ELj4ELj1ELj16ENS_18Kernel_traits_baseILj256ES2_S2_S2_S2_fjLj128EEEEELb0ELb1ELb1EEEvNS_9FwdParamsE:
.text._ZN10layer_norm31ln_parallel_residual_fwd_kernelINS_13Kernel_traitsI13__nv_bfloat16S2_S2_S2_fjLj256ELj1ELj4ELj1ELj16ENS_18Kernel_traits_baseILj256ES2_S2_S2_S2_fjLj128EEEEELb0ELb1ELb1EEEvNS_9FwdParamsE:
[----:B------:R-:W-:Y:S01]  /*0000*/  LDC R1, c[0x0][0x28] ;  /* 0x00000a00ff017b82 */ /* 0x000fe20000000800 */
[----:B------:R-:W0:Y:S01]  /*0010*/  S2R R3, SR_TID.X ;  /* 0x0000000000037919 */ /* 0x000e220000002100 */
[----:B------:R-:W-:-:S06]  /*0020*/  ULDC.64 UR4, c[0x0][0x2c8] ;  /* 0x0000b20000047ab9 */ /* 0x000fcc0000000a00 */
[----:B------:R-:W1:Y:S01]  /*0030*/  LDC.64 R12, c[0x0][0x228] ;  /* 0x00008a00ff0c7b82 */ /* 0x000e620000000a00 */
[----:B------:R-:W-:Y:S01]  /*0040*/  ISETP.NE.U32.AND P1, PT, RZ, UR4, PT ;  /* 0x00000004ff007c0c */ /* 0x000fe2000bf25070 */
[----:B------:R-:W2:Y:S01]  /*0050*/  S2R R5, SR_CTAID.X ;  /* 0x0000000000057919 */ /* 0x000ea20000002500 */
[----:B------:R-:W-:Y:S01]  /*0060*/  ULDC UR10, c[0x0][0x214] ;  /* 0x00008500000a7ab9 */ /* 0x000fe20000000800 */
[----:B------:R-:W-:Y:S01]  /*0070*/  ULDC.64 UR8, c[0x0][0x260] ;  /* 0x0000980000087ab9 */ /* 0x000fe20000000a00 */
[----:B------:R-:W-:Y:S01]  /*0080*/  ISETP.NE.AND.EX P1, PT, RZ, UR5, PT, P1 ;  /* 0x00000005ff007c0c */ /* 0x000fe2000bf25310 */
[----:B------:R-:W-:Y:S01]  /*0090*/  ULDC.64 UR6, c[0x0][0x230] ;  /* 0x00008c0000067ab9 */ /* 0x000fe20000000a00 */
[----:B0-----:R-:W-:Y:S02]  /*00a0*/  LOP3.LUT R0, R3, 0x1f, RZ, 0xc0, !PT ;  /* 0x0000001f03007812 */ /* 0x001fe400078ec0ff */
[----:B------:R-:W-:-:S09]  /*00b0*/  SHF.R.U32.HI R2, RZ, 0x5, R3 ;  /* 0x00000005ff027819 */ /* 0x000fd20000011603 */
[----:B------:R-:W-:Y:S02]  /*00c0*/  @P1 LEA R4, P0, R0, UR4, 0x4 ;  /* 0x0000000400041c11 */ /* 0x000fe4000f8020ff */
[----:B------:R-:W-:Y:S01]  /*00d0*/  SHF.L.U32 R3, R3, 0x4, RZ ;  /* 0x0000000403037819 */ /* 0x000fe200000006ff */
[----:B--2---:R-:W-:Y:S01]  /*00e0*/  IMAD R2, R5, 0x4, R2 ;  /* 0x0000000405027824 */ /* 0x004fe200078e0202 */
[----:B------:R-:W-:Y:S01]  /*00f0*/  @P1 IADD3.X R5, RZ, UR5, RZ, P0, !PT ;  /* 0x00000005ff051c10 */ /* 0x000fe200087fe4ff */
[----:B------:R-:W-:Y:S01]  /*0100*/  ULDC.64 UR4, c[0x0][0x208] ;  /* 0x0000820000047ab9 */ /* 0x000fe20000000a00 */
[----:B------:R-:W-:Y:S02]  /*0110*/  LOP3.LUT R3, R3, 0x1f0, RZ, 0xc0, !PT ;  /* 0x000001f003037812 */ /* 0x000fe400078ec0ff */
[----:B------:R-:W-:Y:S02]  /*0120*/  ISETP.GE.AND P2, PT, R2, UR10, PT ;  /* 0x0000000a02007c0c */ /* 0x000fe4000bf46270 */
[----:B------:R-:W5:Y:S01]  /*0130*/  @P1 LDG.E.128 R4, desc[UR4][R4.64] ;  /* 0x0000000404041981 */ /* 0x000f62000c1e1d00 */
[----:B------:R-:W-:-:S05]  /*0140*/  IADD3 R8, P0, R3, UR8, RZ ;  /* 0x0000000803087c10 */ /* 0x000fca000ff1e0ff */
[----:B------:R-:W-:Y:S01]  /*0150*/  IMAD.X R9, RZ, RZ, UR9, P0 ;  /* 0x00000009ff097e24 */ /* 0x000fe200080e06ff */
[----:B-1----:R-:W-:-:S04]  /*0160*/  LOP3.LUT P0, RZ, R12, UR6, RZ, 0xfc, !PT ;  /* 0x000000060cff7c12 */ /* 0x002fc8000f80fcff */
[----:B------:R-:W-:Y:S01]  /*0170*/  LOP3.LUT P0, RZ, R13, UR7, RZ, 0xfc, P0 ;  /* 0x000000070dff7c12 */ /* 0x000fe2000800fcff */
[----:B------:R-:W-:-:S12]  /*0180*/  @P2 EXIT ;  /* 0x000000000000294d */ /* 0x000fd80003800000 */
[----:B------:R-:W2:Y:S01]  /*0190*/  LDG.E.128 R8, desc[UR4][R8.64] ;  /* 0x0000000408087981 */ /* 0x000ea2000c1e1d00 */
[----:B-----5:R-:W-:Y:S02]  /*01a0*/  @!P1 CS2R R4, SRZ ;  /* 0x0000000000049805 */ /* 0x020fe4000001ff00 */
[----:B------:R-:W-:Y:S02]  /*01b0*/  @!P1 CS2R R6, SRZ ;  /* 0x0000000000069805 */ /* 0x000fe4000001ff00 */
[----:B------:R-:W-:Y:S01]  /*01c0*/  ISETP.NE.U32.AND P2, PT, R12, RZ, PT ;  /* 0x000000ff0c00720c */ /* 0x000fe20003f45070 */
[----:B------:R-:W-:Y:S01]  /*01d0*/  ULDC.U8 UR6, c[0x0][0x2a0] ;  /* 0x0000a80000067ab9 */ /* 0x000fe20000000000 */
[----:B------:R-:W-:Y:S01]  /*01e0*/  ULDC UR7, c[0x0][0x218] ;  /* 0x0000860000077ab9 */ /* 0x000fe20000000800 */
[----:B------:R-:W-:Y:S01]  /*01f0*/  ISETP.NE.AND P5, PT, RZ, UR6, PT ;  /* 0x00000006ff007c0c */ /* 0x000fe2000bfa5270 */
[----:B------:R-:W-:Y:S01]  /*0200*/  ULDC UR8, c[0x0][0x2d8] ;  /* 0x0000b60000087ab9 */ /* 0x000fe20000000800 */
[C---:B------:R-:W-:Y:S01]  /*0210*/  PRMT R12, R4.reuse, 0x7632, R12 ;  /* 0x00007632040c7816 */ /* 0x040fe2000000000c */
[----:B------:R-:W-:Y:S01]  /*0220*/  ULDC.64 UR14, c[0x0][0x230] ;  /* 0x00008c00000e7ab9 */ /* 0x000fe20000000a00 */
[----:B------:R-:W-:Y:S01]  /*0230*/  SHF.L.U32 R3, R4, 0x10, RZ ;  /* 0x0000001004037819 */ /* 0x000fe200000006ff */
[C---:B------:R-:W-:Y:S01]  /*0240*/  IMAD.U32 R4, R5.reuse, 0x10000, RZ ;  /* 0x0001000005047824 */ /* 0x040fe200078e00ff */
[----:B------:R-:W-:Y:S01]  /*0250*/  PRMT R28, R5, 0x7632, R28 ;  /* 0x00007632051c7816 */ /* 0x000fe2000000001c */
[----:B------:R-:W-:Y:S01]  /*0260*/  ULDC.64 UR12, c[0x0][0x228] ;  /* 0x00008a00000c7ab9 */ /* 0x000fe20000000a00 */
[C---:B------:R-:W-:Y:S01]  /*0270*/  PRMT R30, R7.reuse, 0x7632, R30 ;  /* 0x00007632071e7816 */ /* 0x040fe2000000001e */
[----:B------:R-:W-:Y:S01]  /*0280*/  ULDC.64 UR10, c[0x0][0x2b8] ;  /* 0x0000ae00000a7ab9 */ /* 0x000fe20000000a00 */
[----:B------:R-:W-:Y:S01]  /*0290*/  PRMT R29, R6, 0x7632, R29 ;  /* 0x00007632061d7816 */ /* 0x000fe2000000001d */
[----:B------:R-:W-:Y:S01]  /*02a0*/  IMAD.U32 R28, R28, 0x10000, RZ ;  /* 0x000100001c1c7824 */ /* 0x000fe200078e00ff */
[----:B------:R-:W-:Y:S01]  /*02b0*/  SHF.L.U32 R5, R6, 0x10, RZ ;  /* 0x0000001006057819 */ /* 0x000fe200000006ff */
[----:B------:R-:W-:Y:S01]  /*02c0*/  IMAD.U32 R6, R7, 0x10000, RZ ;  /* 0x0001000007067824 */ /* 0x000fe200078e00ff */
[----:B------:R-:W-:Y:S01]  /*02d0*/  ISETP.NE.AND.EX P1, PT, R13, RZ, PT, P2 ;  /* 0x000000ff0d00720c */ /* 0x000fe20003f25320 */
[----:B------:R-:W-:Y:S01]  /*02e0*/  IMAD.U32 R30, R30, 0x10000, RZ ;  /* 0x000100001e1e7824 */ /* 0x000fe200078e00ff */
[----:B------:R-:W-:-:S02]  /*02f0*/  SHF.L.U32 R29, R29, 0x10, RZ ;  /* 0x000000101d1d7819 */ /* 0x000fc400000006ff */
[C---:B--2---:R-:W-:Y:S01]  /*0300*/  PRMT R31, R9.reuse, 0x7632, R31 ;  /* 0x00007632091f7816 */ /* 0x044fe2000000001f */
[----:B------:R-:W-:Y:S01]  /*0310*/  IMAD.U32 R7, R9, 0x10000, RZ ;  /* 0x0001000009077824 */ /* 0x000fe200078e00ff */
[C---:B------:R-:W-:Y:S01]  /*0320*/  PRMT R41, R11.reuse, 0x7632, R41 ;  /* 0x000076320b297816 */ /* 0x040fe20000000029 */
[----:B------:R-:W-:Y:S01]  /*0330*/  IMAD.U32 R9, R11, 0x10000, RZ ;  /* 0x000100000b097824 */ /* 0x000fe200078e00ff */
[----:B------:R-:W-:Y:S01]  /*0340*/  PRMT R40, R8, 0x7632, R40 ;  /* 0x0000763208287816 */ /* 0x000fe20000000028 */
[----:B------:R-:W-:Y:S01]  /*0350*/  IMAD.U32 R31, R31, 0x10000, RZ ;  /* 0x000100001f1f7824 */ /* 0x000fe200078e00ff */
[----:B------:R-:W-:Y:S01]  /*0360*/  PRMT R42, R10, 0x7632, R42 ;  /* 0x000076320a2a7816 */ /* 0x000fe2000000002a */
[----:B------:R-:W-:Y:S01]  /*0370*/  IMAD.U32 R41, R41, 0x10000, RZ ;  /* 0x0001000029297824 */ /* 0x000fe200078e00ff */
[----:B------:R-:W-:Y:S02]  /*0380*/  SHF.L.U32 R8, R8, 0x10, RZ ;  /* 0x0000001008087819 */ /* 0x000fe400000006ff */
[----:B------:R-:W-:-:S02]  /*0390*/  SHF.L.U32 R10, R10, 0x10, RZ ;  /* 0x000000100a0a7819 */ /* 0x000fc400000006ff */
[----:B------:R-:W-:Y:S02]  /*03a0*/  SHF.L.U32 R11, R12, 0x10, RZ ;  /* 0x000000100c0b7819 */ /* 0x000fe400000006ff */
[----:B------:R-:W-:Y:S02]  /*03b0*/  SHF.L.U32 R40, R40, 0x10, RZ ;  /* 0x0000001028287819 */ /* 0x000fe400000006ff */
[----:B------:R-:W-:-:S07]  /*03c0*/  SHF.L.U32 R42, R42, 0x10, RZ ;  /* 0x000000102a2a7819 */ /* 0x000fce00000006ff */
.L_x_187:
[----:B0-----:R-:W0:Y:S01]  /*03d0*/  LDC.64 R24, c[0x0][0x220] ;  /* 0x00008800ff187b82 */ /* 0x001e220000000a00 */
[----:B------:R-:W-:Y:S01]  /*03e0*/  IMAD R26, R2, UR7, RZ ;  /* 0x00000007021a7c24 */ /* 0x000fe2000f8e02ff */
[----:B------:R-:W-:-:S04]  /*03f0*/  ISETP.NE.U32.AND P2, PT, RZ, UR14, PT ;  /* 0x0000000eff007c0c */ /* 0x000fc8000bf45070 */
[----:B------:R-:W-:Y:S02]  /*0400*/  SHF.R.S32.HI R27, RZ, 0x1f, R26 ;  /* 0x0000001fff1b7819 */ /* 0x000fe4000001141a */
[----:B------:R-:W-:Y:S02]  /*0410*/  ISETP.NE.AND.EX P2, PT, RZ, UR15, PT, P2 ;  /* 0x0000000fff007c0c */ /* 0x000fe4000bf45320 */
[----:B------:R-:W-:-:S04]  /*0420*/  LEA.HI R27, R27, R26, RZ, 0x3 ;  /* 0x0000001a1b1b7211 */ /* 0x000fc800078f18ff */
[----:B------:R-:W-:-:S04]  /*0430*/  LEA.HI.SX32 R37, R27, R0, 0x1d ;  /* 0x000000001b257211 */ /* 0x000fc800078feaff */
[----:B------:R-:W-:-:S03]  /*0440*/  @P1 LEA R34, P3, R37, UR12, 0x4 ;  /* 0x0000000c25221c11 */ /* 0x000fc6000f8620ff */
[C---:B------:R-:W-:Y:S02]  /*0450*/  @P2 LEA R32, P4, R37.reuse, UR14, 0x4 ;  /* 0x0000000e25202c11 */ /* 0x040fe4000f8820ff */
[C---:B------:R-:W-:Y:S01]  /*0460*/  @P1 LEA.HI.X R35, R37.reuse, UR13, RZ, 0x4, P3 ;  /* 0x0000000d25231c11 */ /* 0x040fe200098f24ff */
[C---:B0-----:R-:W-:Y:S01]  /*0470*/  IMAD.WIDE.U32 R24, R37.reuse, 0x10, R24 ;  /* 0x0000001025187825 */ /* 0x041fe200078e0018 */
[----:B------:R-:W-:-:S03]  /*0480*/  @P2 LEA.HI.X R33, R37, UR15, RZ, 0x4, P4 ;  /* 0x0000000f25212c11 */ /* 0x000fc6000a0f24ff */
[----:B-----5:R0:W5:Y:S04]  /*0490*/  @P1 LDG.E.128 R12, desc[UR4][R34.64] ;  /* 0x00000004220c1981 */ /* 0x020168000c1e1d00 */
[----:B------:R-:W2:Y:S04]  /*04a0*/  LDG.E.128 R24, desc[UR4][R24.64] ;  /* 0x0000000418187981 */ /* 0x000ea8000c1e1d00 */
[----:B------:R0:W5:Y:S01]  /*04b0*/  @P2 LDG.E.128 R16, desc[UR4][R32.64] ;  /* 0x0000000420102981 */ /* 0x000162000c1e1d00 */
[----:B------:R-:W-:-:S04]  /*04c0*/  ISETP.NE.U32.AND P3, PT, RZ, UR12, PT ;  /* 0x0000000cff007c0c */ /* 0x000fc8000bf65070 */
[----:B------:R-:W-:Y:S02]  /*04d0*/  ISETP.NE.AND.EX P3, PT, RZ, UR13, PT, P3 ;  /* 0x0000000dff007c0c */ /* 0x000fe4000bf65330 */
[C---:B--2---:R-:W-:Y:S02]  /*04e0*/  SHF.L.U32 R36, R24.reuse, 0x10, RZ ;  /* 0x0000001018247819 */ /* 0x044fe400000006ff */
[----:B------:R-:W-:-:S09]  /*04f0*/  PRMT R44, R24, 0x7632, R44 ;  /* 0x00007632182c7816 */ /* 0x000fd2000000002c */
[----:B0-----:R-:W-:Y:S05]  /*0500*/  @P3 BRA `(.L_x_154) ;  /* 0x0000000000203947 */ /* 0x001fea0003800000 */
[----:B------:R-:W-:-:S04]  /*0510*/  ISETP.NE.U32.AND P4, PT, RZ, UR14, PT ;  /* 0x0000000eff007c0c */ /* 0x000fc8000bf85070 */
[----:B------:R-:W-:-:S13]  /*0520*/  ISETP.NE.AND.EX P4, PT, RZ, UR15, PT, P4 ;  /* 0x0000000fff007c0c */ /* 0x000fda000bf85340 */
[----:B------:R-:W-:Y:S05]  /*0530*/  @P4 BRA `(.L_x_155) ;  /* 0x0000000000084947 */ /* 0x000fea0003800000 */
[----:B------:R-:W-:Y:S05]  /*0540*/  @P0 BRA `(.L_x_156) ;  /* 0x0000000000200947 */ /* 0x000fea0003800000 */
[----:B------:R-:W-:Y:S05]  /*0550*/  BRA `(.L_x_157) ;  /* 0x0000000000247947 */ /* 0x000fea0003800000 */
.L_x_155:
[----:B-----5:R-:W-:-:S04]  /*0560*/  IMAD.U32 R33, R16, 0x10000, RZ ;  /* 0x0001000010217824 */ /* 0x020fc800078e00ff */
[----:B------:R-:W-:Y:S01]  /*0570*/  FADD.FTZ R36, R36, R33 ;  /* 0x0000002124247221 */ /* 0x000fe20000010000 */
[----:B------:R-:W-:Y:S06]  /*0580*/  BRA `(.L_x_156) ;  /* 0x0000000000107947 */ /* 0x000fec0003800000 */
.L_x_154:
[----:B-----5:R-:W-:Y:S01]  /*0590*/  SHF.L.U32 R33, R12, 0x10, RZ ;  /* 0x000000100c217819 */ /* 0x020fe200000006ff */
[----:B------:R-:W-:-:S04]  /*05a0*/  @P2 IMAD.U32 R35, R16, 0x10000, RZ ;  /* 0x0001000010232824 */ /* 0x000fc800078e00ff */
[----:B------:R-:W-:-:S04]  /*05b0*/  FADD.FTZ R36, R36, R33 ;  /* 0x0000002124247221 */ /* 0x000fc80000010000 */
[----:B------:R-:W-:-:S07]  /*05c0*/  @P2 FADD.FTZ R36, R36, R35 ;  /* 0x0000002324242221 */ /* 0x000fce0000010000 */
.L_x_156:
[----:B------:R-:W-:-:S04]  /*05d0*/  F2FP.BF16.F32.PACK_AB R24, RZ, R36 ;  /* 0x00000024ff18723e */ /* 0x000fc800000010ff */
[----:B------:R-:W-:-:S07]  /*05e0*/  PRMT R20, R24, 0x7610, R20 ;  /* 0x0000761018147816 */ /* 0x000fce0000000014 */
.L_x_157:
[----:B------:R-:W-:Y:S01]  /*05f0*/  SHF.L.U32 R44, R44, 0x10, RZ ;  /* 0x000000102c2c7819 */ /* 0x000fe200000006ff */
[----:B------:R-:W-:Y:S06]  /*0600*/  @P3 BRA `(.L_x_158) ;  /* 0x0000000000243947 */ /* 0x000fec0003800000 */
[----:B------:R-:W-:-:S04]  /*0610*/  ISETP.NE.U32.AND P4, PT, RZ, UR14, PT ;  /* 0x0000000eff007c0c */ /* 0x000fc8000bf85070 */
[----:B------:R-:W-:-:S13]  /*0620*/  ISETP.NE.AND.EX P4, PT, RZ, UR15, PT, P4 ;  /* 0x0000000fff007c0c */ /* 0x000fda000bf85340 */
[----:B------:R-:W-:Y:S05]  /*0630*/  @P4 BRA `(.L_x_159) ;  /* 0x0000000000084947 */ /* 0x000fea0003800000 */
[----:B------:R-:W-:Y:S05]  /*0640*/  @P0 BRA `(.L_x_160) ;  /* 0x00000000002c0947 */ /* 0x000fea0003800000 */
[----:B------:R-:W-:Y:S05]  /*0650*/  BRA `(.L_x_161) ;  /* 0x0000000000307947 */ /* 0x000fea0003800000 */
.L_x_159:
[----:B-----5:R-:W-:-:S05]  /*0660*/  PRMT R24, R16, 0x7632, R24 ;  /* 0x0000763210187816 */ /* 0x020fca0000000018 */
[----:B------:R-:W-:-:S04]  /*0670*/  IMAD.U32 R33, R24, 0x10000, RZ ;  /* 0x0001000018217824 */ /* 0x000fc800078e00ff */
[----:B------:R-:W-:Y:S01]  /*0680*/  FADD.FTZ R44, R44, R33 ;  /* 0x000000212c2c7221 */ /* 0x000fe20000010000 */
[----:B------:R-:W-:Y:S06]  /*0690*/  BRA `(.L_x_160) ;  /* 0x0000000000187947 */ /* 0x000fec0003800000 */
.L_x_158:
[----:B-----5:R-:W-:Y:S02]  /*06a0*/  PRMT R24, R12, 0x7632, R24 ;  /* 0x000076320c187816 */ /* 0x020fe40000000018 */
[----:B------:R-:W-:Y:S02]  /*06b0*/  @P2 PRMT R32, R16, 0x7632, R32 ;  /* 0x0000763210202816 */ /* 0x000fe40000000020 */
[----:B------:R-:W-:Y:S02]  /*06c0*/  SHF.L.U32 R33, R24, 0x10, RZ ;  /* 0x0000001018217819 */ /* 0x000fe400000006ff */
[----:B------:R-:W-:-:S03]  /*06d0*/  @P2 SHF.L.U32 R35, R32, 0x10, RZ ;  /* 0x0000001020232819 */ /* 0x000fc600000006ff */
[----:B------:R-:W-:-:S04]  /*06e0*/  FADD.FTZ R44, R44, R33 ;  /* 0x000000212c2c7221 */ /* 0x000fc80000010000 */
[----:B------:R-:W-:-:S07]  /*06f0*/  @P2 FADD.FTZ R44, R44, R35 ;  /* 0x000000232c2c2221 */ /* 0x000fce0000010000 */
.L_x_160:
[----:B------:R-:W-:-:S04]  /*0700*/  F2FP.BF16.F32.PACK_AB R24, RZ, R44 ;  /* 0x0000002cff18723e */ /* 0x000fc800000010ff */
[----:B------:R-:W-:-:S07]  /*0710*/  PRMT R20, R20, 0x5410, R24 ;  /* 0x0000541014147816 */ /* 0x000fce0000000018 */
.L_x_161:
        /* <DEDUP_REMOVED lines=8> */
.L_x_163:
[----:B-----5:R-:W-:-:S05]  /*07a0*/  SHF.L.U32 R33, R17, 0x10, RZ ;  /* 0x0000001011217819 */ /* 0x020fca00000006ff */
[----:B------:R-:W-:Y:S01]  /*07b0*/  FADD.FTZ R34, R34, R33 ;  /* 0x0000002122227221 */ /* 0x000fe20000010000 */
[----:B------:R-:W-:Y:S06]  /*07c0*/  BRA `(.L_x_164) ;  /* 0x0000000000107947 */ /* 0x000fec0003800000 */
.L_x_162:
[----:B-----5:R-:W-:Y:S01]  /*07d0*/  SHF.L.U32 R33, R13, 0x10, RZ ;  /* 0x000000100d217819 */ /* 0x020fe200000006ff */
[----:B------:R-:W-:-:S04]  /*07e0*/  @P2 IMAD.U32 R35, R17, 0x10000, RZ ;  /* 0x0001000011232824 */ /* 0x000fc800078e00ff */
[----:B------:R-:W-:-:S04]  /*07f0*/  FADD.FTZ R34, R34, R33 ;  /* 0x0000002122227221 */ /* 0x000fc80000010000 */
[----:B------:R-:W-:-:S07]  /*0800*/  @P2 FADD.FTZ R34, R34, R35 ;  /* 0x0000002322222221 */ /* 0x000fce0000010000 */
.L_x_164:
[----:B------:R-:W-:-:S04]  /*0810*/  F2FP.BF16.F32.PACK_AB R24, RZ, R34 ;  /* 0x00000022ff18723e */ /* 0x000fc800000010ff */
[----:B------:R-:W-:-:S07]  /*0820*/  PRMT R21, R24, 0x7610, R21 ;  /* 0x0000761018157816 */ /* 0x000fce0000000015 */
.L_x_165:
[----:B------:R-:W-:Y:S01]  /*0830*/  SHF.L.U32 R48, R25, 0x10, RZ ;  /* 0x0000001019307819 */ /* 0x000fe200000006ff */
[----:B------:R-:W-:Y:S06]  /*0840*/  @P3 BRA `(.L_x_166) ;  /* 0x0000000000243947 */ /* 0x000fec0003800000 */
[----:B------:R-:W-:-:S04]  /*0850*/  ISETP.NE.U32.AND P4, PT, RZ, UR14, PT ;  /* 0x0000000eff007c0c */ /* 0x000fc8000bf85070 */
[----:B------:R-:W-:-:S13]  /*0860*/  ISETP.NE.AND.EX P4, PT, RZ, UR15, PT, P4 ;  /* 0x0000000fff007c0c */ /* 0x000fda000bf85340 */
[----:B------:R-:W-:Y:S05]  /*0870*/  @P4 BRA `(.L_x_167) ;  /* 0x0000000000084947 */ /* 0x000fea0003800000 */
[----:B------:R-:W-:Y:S05]  /*0880*/  @P0 BRA `(.L_x_168) ;  /* 0x00000000002c0947 */ /* 0x000fea0003800000 */
[----:B------:R-:W-:Y:S05]  /*0890*/  BRA `(.L_x_169) ;  /* 0x0000000000307947 */ /* 0x000fea0003800000 */
.L_x_167:
[----:B-----5:R-:W-:-:S04]  /*08a0*/  PRMT R24, R17, 0x7632, R24 ;  /* 0x0000763211187816 */ /* 0x020fc80000000018 */
[----:B------:R-:W-:-:S05]  /*08b0*/  SHF.L.U32 R25, R24, 0x10, RZ ;  /* 0x0000001018197819 */ /* 0x000fca00000006ff */
[----:B------:R-:W-:Y:S01]  /*08c0*/  FADD.FTZ R48, R48, R25 ;  /* 0x0000001930307221 */ /* 0x000fe20000010000 */
[----:B------:R-:W-:Y:S06]  /*08d0*/  BRA `(.L_x_168) ;  /* 0x0000000000187947 */ /* 0x000fec0003800000 */
.L_x_166:
[----:B-----5:R-:W-:Y:S02]  /*08e0*/  PRMT R24, R13, 0x7632, R24 ;  /* 0x000076320d187816 */ /* 0x020fe40000000018 */
[----:B------:R-:W-:-:S03]  /*08f0*/  @P2 PRMT R32, R17, 0x7632, R32 ;  /* 0x0000763211202816 */ /* 0x000fc60000000020 */
[----:B------:R-:W-:Y:S01]  /*0900*/  IMAD.U32 R25, R24, 0x10000, RZ ;  /* 0x0001000018197824 */ /* 0x000fe200078e00ff */
[----:B------:R-:W-:-:S03]  /*0910*/  @P2 SHF.L.U32 R33, R32, 0x10, RZ ;  /* 0x0000001020212819 */ /* 0x000fc600000006ff */
[----:B------:R-:W-:-:S04]  /*0920*/  FADD.FTZ R48, R48, R25 ;  /* 0x0000001930307221 */ /* 0x000fc80000010000 */
[----:B------:R-:W-:-:S07]  /*0930*/  @P2 FADD.FTZ R48, R48, R33 ;  /* 0x0000002130302221 */ /* 0x000fce0000010000 */
.L_x_168:
[----:B------:R-:W-:-:S04]  /*0940*/  F2FP.BF16.F32.PACK_AB R24, RZ, R48 ;  /* 0x00000030ff18723e */ /* 0x000fc800000010ff */
[----:B------:R-:W-:-:S07]  /*0950*/  PRMT R21, R21, 0x5410, R24 ;  /* 0x0000541015157816 */ /* 0x000fce0000000018 */
.L_x_169:
[C---:B------:R-:W-:Y:S02]  /*0960*/  SHF.L.U32 R46, R26.reuse, 0x10, RZ ;  /* 0x000000101a2e7819 */ /* 0x040fe400000006ff */
[----:B------:R-:W-:Y:S01]  /*0970*/  PRMT R26, R26, 0x7632, R26 ;  /* 0x000076321a1a7816 */ /* 0x000fe2000000001a */
[----:B------:R-:W-:Y:S06]  /*0980*/  @P3 BRA `(.L_x_170) ;  /* 0x0000000000203947 */ /* 0x000fec0003800000 */
[----:B------:R-:W-:-:S04]  /*0990*/  ISETP.NE.U32.AND P4, PT, RZ, UR14, PT ;  /* 0x0000000eff007c0c */ /* 0x000fc8000bf85070 */
[----:B------:R-:W-:-:S13]  /*09a0*/  ISETP.NE.AND.EX P4, PT, RZ, UR15, PT, P4 ;  /* 0x0000000fff007c0c */ /* 0x000fda000bf85340 */
[----:B------:R-:W-:Y:S05]  /*09b0*/  @P4 BRA `(.L_x_171) ;  /* 0x0000000000084947 */ /* 0x000fea0003800000 */
[----:B------:R-:W-:Y:S05]  /*09c0*/  @P0 BRA `(.L_x_172) ;  /* 0x0000000000200947 */ /* 0x000fea0003800000 */
[----:B------:R-:W-:Y:S05]  /*09d0*/  BRA `(.L_x_173) ;  /* 0x0000000000247947 */ /* 0x000fea0003800000 */
.L_x_171:
[----:B-----5:R-:W-:-:S04]  /*09e0*/  IMAD.U32 R25, R18, 0x10000, RZ ;  /* 0x0001000012197824 */ /* 0x020fc800078e00ff */
[----:B------:R-:W-:Y:S01]  /*09f0*/  FADD.FTZ R46, R46, R25 ;  /* 0x000000192e2e7221 */ /* 0x000fe20000010000 */
[----:B------:R-:W-:Y:S06]  /*0a00*/  BRA `(.L_x_172) ;  /* 0x0000000000107947 */ /* 0x000fec0003800000 */
.L_x_170:
[----:B-----5:R-:W-:Y:S02]  /*0a10*/  SHF.L.U32 R25, R14, 0x10, RZ ;  /* 0x000000100e197819 */ /* 0x020fe400000006ff */
[----:B------:R-:W-:-:S03]  /*0a20*/  @P2 SHF.L.U32 R33, R18, 0x10, RZ ;  /* 0x0000001012212819 */ /* 0x000fc600000006ff */
[----:B------:R-:W-:-:S04]  /*0a30*/  FADD.FTZ R46, R46, R25 ;  /* 0x000000192e2e7221 */ /* 0x000fc80000010000 */
[----:B------:R-:W-:-:S07]  /*0a40*/  @P2 FADD.FTZ R46, R46, R33 ;  /* 0x000000212e2e2221 */ /* 0x000fce0000010000 */
.L_x_172:
[----:B------:R-:W-:-:S04]  /*0a50*/  F2FP.BF16.F32.PACK_AB R24, RZ, R46 ;  /* 0x0000002eff18723e */ /* 0x000fc800000010ff */
[----:B------:R-:W-:-:S07]  /*0a60*/  PRMT R22, R24, 0x7610, R22 ;  /* 0x0000761018167816 */ /* 0x000fce0000000016 */
.L_x_173:
[----:B------:R-:W-:Y:S01]  /*0a70*/  IMAD.U32 R26, R26, 0x10000, RZ ;  /* 0x000100001a1a7824 */ /* 0x000fe200078e00ff */
[----:B------:R-:W-:Y:S06]  /*0a80*/  @P3 BRA `(.L_x_174) ;  /* 0x0000000000243947 */ /* 0x000fec0003800000 */
[----:B------:R-:W-:-:S04]  /*0a90*/  ISETP.NE.U32.AND P4, PT, RZ, UR14, PT ;  /* 0x0000000eff007c0c */ /* 0x000fc8000bf85070 */
[----:B------:R-:W-:-:S13]  /*0aa0*/  ISETP.NE.AND.EX P4, PT, RZ, UR15, PT, P4 ;  /* 0x0000000fff007c0c */ /* 0x000fda000bf85340 */
[----:B------:R-:W-:Y:S05]  /*0ab0*/  @P4 BRA `(.L_x_175) ;  /* 0x0000000000084947 */ /* 0x000fea0003800000 */
[----:B------:R-:W-:Y:S05]  /*0ac0*/  @P0 BRA `(.L_x_176) ;  /* 0x00000000002c0947 */ /* 0x000fea0003800000 */
[----:B------:R-:W-:Y:S05]  /*0ad0*/  BRA `(.L_x_177) ;  /* 0x0000000000307947 */ /* 0x000fea0003800000 */
.L_x_175:
[----:B-----5:R-:W-:-:S04]  /*0ae0*/  PRMT R24, R18, 0x7632, R24 ;  /* 0x0000763212187816 */ /* 0x020fc80000000018 */
[----:B------:R-:W-:-:S05]  /*0af0*/  SHF.L.U32 R25, R24, 0x10, RZ ;  /* 0x0000001018197819 */ /* 0x000fca00000006ff */
[----:B------:R-:W-:Y:S01]  /*0b00*/  FADD.FTZ R26, R26, R25 ;  /* 0x000000191a1a7221 */ /* 0x000fe20000010000 */
[----:B------:R-:W-:Y:S06]  /*0b10*/  BRA `(.L_x_176) ;  /* 0x0000000000187947 */ /* 0x000fec0003800000 */
.L_x_174:
[----:B-----5:R-:W-:Y:S02]  /*0b20*/  PRMT R24, R14, 0x7632, R24 ;  /* 0x000076320e187816 */ /* 0x020fe40000000018 */
[----:B------:R-:W-:Y:S02]  /*0b30*/  @P2 PRMT R32, R18, 0x7632, R32 ;  /* 0x0000763212202816 */ /* 0x000fe40000000020 */
[----:B------:R-:W-:-:S03]  /*0b40*/  SHF.L.U32 R25, R24, 0x10, RZ ;  /* 0x0000001018197819 */ /* 0x000fc600000006ff */
[----:B------:R-:W-:Y:S02]  /*0b50*/  @P2 IMAD.U32 R33, R32, 0x10000, RZ ;  /* 0x0001000020212824 */ /* 0x000fe400078e00ff */
[----:B------:R-:W-:-:S04]  /*0b60*/  FADD.FTZ R26, R26, R25 ;  /* 0x000000191a1a7221 */ /* 0x000fc80000010000 */
[----:B------:R-:W-:-:S07]  /*0b70*/  @P2 FADD.FTZ R26, R26, R33 ;  /* 0x000000211a1a2221 */ /* 0x000fce0000010000 */
.L_x_176:
[----:B------:R-:W-:-:S04]  /*0b80*/  F2FP.BF16.F32.PACK_AB R24, RZ, R26 ;  /* 0x0000001aff18723e */ /* 0x000fc800000010ff */
[----:B------:R-:W-:-:S07]  /*0b90*/  PRMT R22, R22, 0x5410, R24 ;  /* 0x0000541016167816 */ /* 0x000fce0000000018 */
.L_x_177:
        /* <DEDUP_REMOVED lines=8> */
.L_x_179:
[----:B-----5:R-:W-:-:S05]  /*0c20*/  SHF.L.U32 R25, R19, 0x10, RZ ;  /* 0x0000001013197819 */ /* 0x020fca00000006ff */
[----:B------:R-:W-:Y:S01]  /*0c30*/  FADD.FTZ R32, R32, R25 ;  /* 0x0000001920207221 */ /* 0x000fe20000010000 */
[----:B------:R-:W-:Y:S06]  /*0c40*/  BRA `(.L_x_180) ;  /* 0x0000000000107947 */ /* 0x000fec0003800000 */
.L_x_178:
[----:B-----5:R-:W-:Y:S01]  /*0c50*/  IMAD.U32 R25, R15, 0x10000, RZ ;  /* 0x000100000f197824 */ /* 0x020fe200078e00ff */
[----:B------:R-:W-:-:S03]  /*0c60*/  @P2 SHF.L.U32 R33, R19, 0x10, RZ ;  /* 0x0000001013212819 */ /* 0x000fc600000006ff */
[----:B------:R-:W-:-:S04]  /*0c70*/  FADD.FTZ R32, R32, R25 ;  /* 0x0000001920207221 */ /* 0x000fc80000010000 */
[----:B------:R-:W-:-:S07]  /*0c80*/  @P2 FADD.FTZ R32, R32, R33 ;  /* 0x0000002120202221 */ /* 0x000fce0000010000 */
.L_x_180:
[----:B------:R-:W-:-:S04]  /*0c90*/  F2FP.BF16.F32.PACK_AB R24, RZ, R32 ;  /* 0x00000020ff18723e */ /* 0x000fc800000010ff */
[----:B------:R-:W-:-:S07]  /*0ca0*/  PRMT R23, R24, 0x7610, R23 ;  /* 0x0000761018177816 */ /* 0x000fce0000000017 */
.L_x_181:
[----:B------:R-:W-:Y:S01]  /*0cb0*/  SHF.L.U32 R38, R27, 0x10, RZ ;  /* 0x000000101b267819 */ /* 0x000fe200000006ff */
[----:B------:R-:W-:Y:S06]  /*0cc0*/  @P3 BRA `(.L_x_182) ;  /* 0x0000000000243947 */ /* 0x000fec0003800000 */
[----:B------:R-:W-:-:S04]  /*0cd0*/  ISETP.NE.U32.AND P2, PT, RZ, UR14, PT ;  /* 0x0000000eff007c0c */ /* 0x000fc8000bf45070 */
[----:B------:R-:W-:-:S13]  /*0ce0*/  ISETP.NE.AND.EX P2, PT, RZ, UR15, PT, P2 ;  /* 0x0000000fff007c0c */ /* 0x000fda000bf45320 */
[----:B------:R-:W-:Y:S05]  /*0cf0*/  @P2 BRA `(.L_x_183) ;  /* 0x0000000000082947 */ /* 0x000fea0003800000 */
[----:B------:R-:W-:Y:S05]  /*0d00*/  @P0 BRA `(.L_x_184) ;  /* 0x00000000002c0947 */ /* 0x000fea0003800000 */
[----:B------:R-:W-:Y:S05]  /*0d10*/  BRA `(.L_x_185) ;  /* 0x0000000000307947 */ /* 0x000fea0003800000 */
.L_x_183:
[----:B-----5:R-:W-:-:S05]  /*0d20*/  PRMT R24, R19, 0x7632, R24 ;  /* 0x0000763213187816 */ /* 0x020fca0000000018 */
[----:B------:R-:W-:-:S04]  /*0d30*/  IMAD.U32 R25, R24, 0x10000, RZ ;  /* 0x0001000018197824 */ /* 0x000fc800078e00ff */
[----:B------:R-:W-:Y:S01]  /*0d40*/  FADD.FTZ R38, R38, R25 ;  /* 0x0000001926267221 */ /* 0x000fe20000010000 */
[----:B------:R-:W-:Y:S06]  /*0d50*/  BRA `(.L_x_184) ;  /* 0x0000000000187947 */ /* 0x000fec0003800000 */
.L_x_182:
[----:B-----5:R-:W-:Y:S02]  /*0d60*/  PRMT R24, R15, 0x7632, R24 ;  /* 0x000076320f187816 */ /* 0x020fe40000000018 */
[----:B------:R-:W-:Y:S02]  /*0d70*/  @P2 PRMT R27, R19, 0x7632, R27 ;  /* 0x00007632131b2816 */ /* 0x000fe4000000001b */
[----:B------:R-:W-:Y:S02]  /*0d80*/  SHF.L.U32 R25, R24, 0x10, RZ ;  /* 0x0000001018197819 */ /* 0x000fe400000006ff */
[----:B------:R-:W-:-:S03]  /*0d90*/  @P2 SHF.L.U32 R27, R27, 0x10, RZ ;  /* 0x000000101b1b2819 */ /* 0x000fc600000006ff */
[----:B------:R-:W-:-:S04]  /*0da0*/  FADD.FTZ R38, R38, R25 ;  /* 0x0000001926267221 */ /* 0x000fc80000010000 */
[----:B------:R-:W-:-:S07]  /*0db0*/  @P2 FADD.FTZ R38, R38, R27 ;  /* 0x0000001b26262221 */ /* 0x000fce0000010000 */
.L_x_184:
[----:B------:R-:W-:-:S04]  /*0dc0*/  F2FP.BF16.F32.PACK_AB R24, RZ, R38 ;  /* 0x00000026ff18723e */ /* 0x000fc800000010ff */
[----:B------:R-:W-:-:S07]  /*0dd0*/  PRMT R23, R23, 0x5410, R24 ;  /* 0x0000541017177816 */ /* 0x000fce0000000018 */
.L_x_185:
        /* <DEDUP_REMOVED lines=10> */
[----:B------:R-:W-:-:S03]  /*0e80*/  @P0 LEA.HI.X R25, R37, R25, RZ, 0x4, P2 ;  /* 0x0000001925190211 */ /* 0x000fc600010f24ff */
[----:B------:R-:W-:Y:S01]  /*0e90*/  FADD.FTZ R35, R27, R38 ;  /* 0x000000261b237221 */ /* 0x000fe20000010000 */
[----:B------:R-:W-:Y:S01]  /*0ea0*/  ISETP.NE.AND P2, PT, R0, RZ, PT ;  /* 0x000000ff0000720c */ /* 0x000fe20003f45270 */
[----:B------:R0:W-:Y:S01]  /*0eb0*/  @P0 STG.E.128 desc[UR4][R24.64], R20 ;  /* 0x0000001418000986 */ /* 0x0001e2000c101d04 */
[----:B------:R-:W-:Y:S11]  /*0ec0*/  BRA.DIV UR6, `(.L_x_186) ;  /* 0x0000000606587947 */ /* 0x000ff6000b800000 */
[----:B0-----:R-:W0:Y:S01]  /*0ed0*/  SHFL.BFLY PT, R24, R35, 0x1, 0x1f ;  /* 0x0c201f0023187f89 */ /* 0x001e2200000e0000 */
[----:B------:R-:W1:Y:S01]  /*0ee0*/  LDC R25, c[0x0][0x290] ;  /* 0x0000a400ff197b82 */ /* 0x000e620000000800 */
[----:B0-----:R-:W-:-:S05]  /*0ef0*/  FADD.FTZ R39, R35, R24 ;  /* 0x0000001823277221 */ /* 0x001fca0000010000 */
[----:B------:R-:W0:Y:S02]  /*0f00*/  SHFL.BFLY PT, R24, R39, 0x2, 0x1f ;  /* 0x0c401f0027187f89 */ /* 0x000e2400000e0000 */
[----:B0-----:R-:W-:-:S05]  /*0f10*/  FADD.FTZ R45, R39, R24 ;  /* 0x00000018272d7221 */ /* 0x001fca0000010000 */
[----:B------:R-:W0:Y:S02]  /*0f20*/  SHFL.BFLY PT, R24, R45, 0x4, 0x1f ;  /* 0x0c801f002d187f89 */ /* 0x000e2400000e0000 */
[----:B0-----:R-:W-:-:S05]  /*0f30*/  FADD.FTZ R47, R45, R24 ;  /* 0x000000182d2f7221 */ /* 0x001fca0000010000 */
[----:B------:R-:W0:Y:S02]  /*0f40*/  SHFL.BFLY PT, R24, R47, 0x8, 0x1f ;  /* 0x0d001f002f187f89 */ /* 0x000e2400000e0000 */
[----:B0-----:R-:W-:-:S05]  /*0f50*/  FADD.FTZ R49, R47, R24 ;  /* 0x000000182f317221 */ /* 0x001fca0000010000 */
[----:B------:R-:W0:Y:S02]  /*0f60*/  SHFL.BFLY PT, R24, R49, 0x10, 0x1f ;  /* 0x0e001f0031187f89 */ /* 0x000e2400000e0000 */
[----:B0-----:R-:W-:-:S04]  /*0f70*/  FADD.FTZ R24, R49, R24 ;  /* 0x0000001831187221 */ /* 0x001fc80000010000 */
[----:B-1----:R-:W-:-:S04]  /*0f80*/  FMUL.FTZ R43, R24, R25 ;  /* 0x00000019182b7220 */ /* 0x002fc80000410000 */
[C---:B------:R-:W-:Y:S01]  /*0f90*/  FADD.FTZ R24, -R43.reuse, R36 ;  /* 0x000000242b187221 */ /* 0x040fe20000010100 */
[C---:B------:R-:W-:Y:S01]  /*0fa0*/  FADD.FTZ R27, -R43.reuse, R44 ;  /* 0x0000002c2b1b7221 */ /* 0x040fe20000010100 */
[----:B------:R-:W-:Y:S02]  /*0fb0*/  FADD.FTZ R33, -R43, R34 ;  /* 0x000000222b217221 */ /* 0x000fe40000010100 */
[----:B------:R-:W-:-:S04]  /*0fc0*/  FFMA.FTZ R24, R24, R24, RZ ;  /* 0x0000001818187223 */ /* 0x000fc800000100ff */
        /* <DEDUP_REMOVED lines=21> */
.L_x_199:
[----:B------:R-:W-:Y:S01]  /*1120*/  FMUL.FTZ R24, R43, R43 ;  /* 0x0000002b2b187220 */ /* 0x000fe20000410000 */
[----:B-1----:R-:W-:-:S04]  /*1130*/  FADD.FTZ R50, R45, R47 ;  /* 0x0000002f2d327221 */ /* 0x002fc80000010000 */
[----:B------:R-:W-:Y:S01]  /*1140*/  FSEL R24, R24, RZ, P5 ;  /* 0x000000ff18187208 */ /* 0x000fe20002800000 */
[----:B------:R-:W-:-:S04]  /*1150*/  FFMA.FTZ R25, R50, R25, UR8 ;  /* 0x0000000832197e23 */ /* 0x000fc80008010019 */
[----:B------:R-:W-:Y:S01]  /*1160*/  FADD.FTZ R24, R25, R24 ;  /* 0x0000001819187221 */ /* 0x000fe20000010000 */
[----:B------:R-:W-:-:S03]  /*1170*/  FSEL R25, R43, RZ, !P5 ;  /* 0x000000ff2b197208 */ /* 0x000fc60006800000 */
[----:B0-----:R0:W1:Y:S02]  /*1180*/  MUFU.RSQ R45, R24 ;  /* 0x00000018002d7308 */ /* 0x0010640000001400 */
[C---:B------:R-:W-:Y:S01]  /*1190*/  FADD.FTZ R52, -R25.reuse, R38 ;  /* 0x0000002619347221 */ /* 0x040fe20000010100 */
[C---:B------:R-:W-:Y:S01]  /*11a0*/  FADD.FTZ R50, -R25.reuse, R32 ;  /* 0x0000002019327221 */ /* 0x040fe20000010100 */
[----:B------:R-:W2:Y:S01]  /*11b0*/  @!P2 LDC.64 R38, c[0x0][0x250] ;  /* 0x00009400ff26ab82 */ /* 0x000ea20000000a00 */
[C---:B------:R-:W-:Y:S01]  /*11c0*/  FADD.FTZ R46, -R25.reuse, R46 ;  /* 0x0000002e192e7221 */ /* 0x040fe20000010100 */
[C---:B------:R-:W-:Y:S01]  /*11d0*/  FADD.FTZ R26, -R25.reuse, R26 ;  /* 0x0000001a191a7221 */ /* 0x040fe20000010100 */
[C---:B------:R-:W-:Y:S01]  /*11e0*/  FADD.FTZ R36, -R25.reuse, R36 ;  /* 0x0000002419247221 */ /* 0x040fe20000010100 */
[C---:B------:R-:W-:Y:S01]  /*11f0*/  FADD.FTZ R44, -R25.reuse, R44 ;  /* 0x0000002c192c7221 */ /* 0x040fe20000010100 */
[C---:B0-----:R-:W-:Y:S01]  /*1200*/  FADD.FTZ R24, -R25.reuse, R34 ;  /* 0x0000002219187221 */ /* 0x041fe20000010100 */
[----:B------:R-:W-:-:S02]  /*1210*/  FADD.FTZ R48, -R25, R48 ;  /* 0x0000003019307221 */ /* 0x000fc40000010100 */
[----:B------:R-:W0:Y:S01]  /*1220*/  @!P2 LDC.64 R32, c[0x0][0x258] ;  /* 0x00009600ff20ab82 */ /* 0x000e220000000a00 */
[C---:B-1----:R-:W-:Y:S01]  /*1230*/  FMUL.FTZ R46, R45.reuse, R46 ;  /* 0x0000002e2d2e7220 */ /* 0x042fe20000410000 */
[C---:B------:R-:W-:Y:S01]  /*1240*/  FMUL.FTZ R47, R45.reuse, R26 ;  /* 0x0000001a2d2f7220 */ /* 0x040fe20000410000 */
[----:B------:R-:W-:-:S05]  /*1250*/  FMUL.FTZ R25, R45, R24 ;  /* 0x000000182d197220 */ /* 0x000fca0000410000 */
[----:B------:R-:W1:Y:S01]  /*1260*/  LDC.64 R34, c[0x0][0x210] ;  /* 0x00008400ff227b82 */ /* 0x000e620000000a00 */
[----:B------:R-:W-:Y:S01]  /*1270*/  FFMA.FTZ R26, R10, R46, R5 ;  /* 0x0000002e0a1a7223 */ /* 0x000fe20000010005 */
[----:B------:R-:W-:Y:S01]  /*1280*/  FFMA.FTZ R47, R42, R47, R29 ;  /* 0x0000002f2a2f7223 */ /* 0x000fe2000001001d */
[C---:B------:R-:W-:Y:S01]  /*1290*/  FMUL.FTZ R50, R45.reuse, R50 ;  /* 0x000000322d327220 */ /* 0x040fe20000410000 */
[C---:B------:R-:W-:Y:S01]  /*12a0*/  FMUL.FTZ R52, R45.reuse, R52 ;  /* 0x000000342d347220 */ /* 0x040fe20000410000 */
        /* <DEDUP_REMOVED lines=9> */
[----:B------:R-:W-:Y:S01]  /*1340*/  FFMA.FTZ R47, R40, R44, R11 ;  /* 0x0000002c282f7223 */ /* 0x000fe2000001000b */
[----:B------:R-:W-:Y:S01]  /*1350*/  LEA R36, P3, R37, UR10, 0x4 ;  /* 0x0000000a25247c11 */ /* 0x000fe2000f8620ff */
[----:B--2---:R-:W-:Y:S01]  /*1360*/  @!P2 IMAD.WIDE R38, R2, 0x4, R38 ;  /* 0x000000040226a825 */ /* 0x004fe200078e0226 */
[----:B------:R-:W-:-:S02]  /*1370*/  F2FP.BF16.F32.PACK_AB R27, R52, R27 ;  /* 0x0000001b341b723e */ /* 0x000fc400000010ff */
[----:B------:R-:W-:Y:S01]  /*1380*/  F2FP.BF16.F32.PACK_AB R25, R48, R25 ;  /* 0x000000193019723e */ /* 0x000fe200000010ff */
[----:B0-----:R-:W-:Y:S01]  /*1390*/  @!P2 IMAD.WIDE R32, R2, 0x4, R32 ;  /* 0x000000040220a825 */ /* 0x001fe200078e0220 */
[----:B------:R-:W-:Y:S01]  /*13a0*/  LEA.HI.X R37, R37, UR11, RZ, 0x4, P3 ;  /* 0x0000000b25257c11 */ /* 0x000fe200098f24ff */
[----:B------:R0:W-:Y:S01]  /*13b0*/  @!P2 STG.E desc[UR4][R38.64], R43 ;  /* 0x0000002b2600a986 */ /* 0x0001e2000c101904 */
[----:B------:R-:W-:Y:S01]  /*13c0*/  F2FP.BF16.F32.PACK_AB R24, R47, R24 ;  /* 0x000000182f18723e */ /* 0x000fe200000010ff */
[----:B-1----:R-:W-:Y:S02]  /*13d0*/  IMAD R2, R34, 0x4, R2 ;  /* 0x0000000422027824 */ /* 0x002fe400078e0202 */
[----:B------:R0:W-:Y:S03]  /*13e0*/  @!P2 STG.E desc[UR4][R32.64], R45 ;  /* 0x0000002d2000a986 */ /* 0x0001e6000c101904 */
[----:B------:R-:W-:Y:S01]  /*13f0*/  ISETP.GE.AND P2, PT, R2, R35, PT ;  /* 0x000000230200720c */ /* 0x000fe20003f46270 */
[----:B------:R0:W-:-:S12]  /*1400*/  STG.E.128 desc[UR4][R36.64], R24 ;  /* 0x0000001824007986 */ /* 0x0001d8000c101d04 */
[----:B------:R-:W-:Y:S05]  /*1410*/  @!P2 BRA `(.L_x_187) ;  /* 0xffffffec00eca947 */ /* 0x000fea000383ffff */
[----:B------:R-:W-:Y:S05]  /*1420*/  EXIT ;  /* 0x000000000000794d */ /* 0x000fea0003800000 */
.L_x_186:
[----:B------:R-:W-:Y:S01]  /*1430*/  HFMA2.MMA R33, -RZ, RZ, 0, 5.9604644775390625e-08 ;  /* 0x00000001ff217435 */ /* 0x000fe200000001ff */
[----:B------:R-:W-:Y:S01]  /*1440*/  BSSY B0, `(.L_x_188) ;  /* 0x0000007000007945 */ /* 0x000fe20003800000 */
[----:B------:R-:W-:Y:S01]  /*1450*/  MOV R53, R35 ;  /* 0x0000002300357202 */ /* 0x000fe20000000f00 */
[----:B------:R-:W-:Y:S01]  /*1460*/  IMAD.MOV.U32 R50, RZ, RZ, 0x1f ;  /* 0x0000001fff327424 */ /* 0x000fe200078e00ff */
[----:B------:R-:W-:-:S07]  /*1470*/  MOV R27, 0xffffffff ;  /* 0xffffffff001b7802 */ /* 0x000fce0000000f00 */
[----:B0----5:R-:W-:Y:S05]  /*1480*/  WARPSYNC.COLLECTIVE R27, `(.L_x_189) ;  /* 0x000000001b087348 */ /* 0x021fea0003c00000 */
[----:B------:R1:W2:Y:S02]  /*1490*/  SHFL.BFLY P3, R51, R53, R33, R50 ;  /* 0x0c00002135337389 */ /* 0x0002a40000060032 */
[----:B012--5:R-:W-:Y:S01]  /*14a0*/  ENDCOLLECTIVE ;  /* 0x000000000000791b */ /* 0x027fe20003800000 */
.L_x_189:
[----:B------:R-:W-:Y:S05]  /*14b0*/  BSYNC B0 ;  /* 0x0000000000007941 */ /* 0x000fea0003800000 */
.L_x_188:
[----:B------:R-:W-:Y:S01]  /*14c0*/  MOV R24, R51 ;  /* 0x0000003300187202 */ /* 0x000fe20000000f00 */
[----:B------:R-:W-:Y:S01]  /*14d0*/  HFMA2.MMA R33, -RZ, RZ, 0, 1.1920928955078125e-07 ;  /* 0x00000002ff217435 */ /* 0x000fe200000001ff */
[----:B------:R-:W-:Y:S01]  /*14e0*/  MOV R50, 0x1f ;  /* 0x0000001f00327802 */ /* 0x000fe20000000f00 */
[----:B------:R-:W-:Y:S01]  /*14f0*/  IMAD.MOV.U32 R27, RZ, RZ, -0x1 ;  /* 0xffffffffff1b7424 */ /* 0x000fe200078e00ff */
[----:B------:R-:W0:Y:S01]  /*1500*/  LDC R25, c[0x0][0x290] ;  /* 0x0000a400ff197b82 */ /* 0x000e220000000800 */
[----:B------:R-:W-:-:S04]  /*1510*/  FADD.FTZ R39, R35, R24 ;  /* 0x0000001823277221 */ /* 0x000fc80000010000 */
[----:B------:R-:W-:-:S07]  /*1520*/  IMAD.MOV.U32 R53, RZ, RZ, R39 ;  /* 0x000000ffff357224 */ /* 0x000fce00078e0027 */
[----:B0-----:R-:W-:Y:S05]  /*1530*/  WARPSYNC.COLLECTIVE R27, `(.L_x_190) ;  /* 0x000000001b087348 */ /* 0x001fea0003c00000 */
[----:B------:R1:W2:Y:S02]  /*1540*/  SHFL.BFLY P3, R51, R53, R33, R50 ;  /* 0x0c00002135337389 */ /* 0x0002a40000060032 */
[----:B012---:R-:W-:Y:S01]  /*1550*/  ENDCOLLECTIVE ;  /* 0x000000000000791b */ /* 0x007fe20003800000 */
.L_x_190:
[----:B------:R-:W-:Y:S01]  /*1560*/  IMAD.MOV.U32 R33, RZ, RZ, 0x4 ;  /* 0x00000004ff217424 */ /* 0x000fe200078e00ff */
[----:B------:R-:W-:-:S05]  /*1570*/  MOV R24, R51 ;  /* 0x0000003300187202 */ /* 0x000fca0000000f00 */
[----:B------:R-:W-:-:S05]  /*1580*/  FADD.FTZ R45, R39, R24 ;  /* 0x00000018272d7221 */ /* 0x000fca0000010000 */
[----:B------:R-:W-:-:S07]  /*1590*/  MOV R53, R45 ;  /* 0x0000002d00357202 */ /* 0x000fce0000000f00 */
[----:B------:R-:W-:Y:S05]  /*15a0*/  WARPSYNC.COLLECTIVE R27, `(.L_x_191) ;  /* 0x000000001b087348 */ /* 0x000fea0003c00000 */
[----:B------:R0:W1:Y:S02]  /*15b0*/  SHFL.BFLY P3, R51, R53, R33, R50 ;  /* 0x0c00002135337389 */ /* 0x0000640000060032 */
[----:B01----:R-:W-:Y:S01]  /*15c0*/  ENDCOLLECTIVE ;  /* 0x000000000000791b */ /* 0x003fe20003800000 */
.L_x_191:
[----:B------:R-:W-:Y:S01]  /*15d0*/  IMAD.MOV.U32 R33, RZ, RZ, 0x8 ;  /* 0x00000008ff217424 */ /* 0x000fe200078e00ff */
[----:B------:R-:W-:-:S05]  /*15e0*/  MOV R24, R51 ;  /* 0x0000003300187202 */ /* 0x000fca0000000f00 */
[----:B------:R-:W-:-:S05]  /*15f0*/  FADD.FTZ R47, R45, R24 ;  /* 0x000000182d2f7221 */ /* 0x000fca0000010000 */
[----:B------:R-:W-:-:S07]  /*1600*/  MOV R53, R47 ;  /* 0x0000002f00357202 */ /* 0x000fce0000000f00 */
[----:B------:R-:W-:Y:S05]  /*1610*/  WARPSYNC.COLLECTIVE R27, `(.L_x_192) ;  /* 0x000000001b087348 */ /* 0x000fea0003c00000 */
[----:B------:R0:W1:Y:S02]  /*1620*/  SHFL.BFLY P3, R51, R53, R33, R50 ;  /* 0x0c00002135337389 */ /* 0x0000640000060032 */
[----:B01----:R-:W-:Y:S01]  /*1630*/  ENDCOLLECTIVE ;  /* 0x000000000000791b */ /* 0x003fe20003800000 */
.L_x_192:
[----:B------:R-:W-:Y:S01]  /*1640*/  IMAD.MOV.U32 R33, RZ, RZ, 0x10 ;  /* 0x00000010ff217424 */ /* 0x000fe200078e00ff */
[----:B------:R-:W-:-:S05]  /*1650*/  MOV R24, R51 ;  /* 0x0000003300187202 */ /* 0x000fca0000000f00 */
[----:B------:R-:W-:-:S05]  /*1660*/  FADD.FTZ R49, R47, R24 ;  /* 0x000000182f317221 */ /* 0x000fca0000010000 */
[----:B------:R-:W-:-:S07]  /*1670*/  MOV R53, R49 ;  /* 0x0000003100357202 */ /* 0x000fce0000000f00 */
[----:B------:R-:W-:Y:S05]  /*1680*/  WARPSYNC.COLLECTIVE R27, `(.L_x_193) ;  /* 0x000000001b087348 */ /* 0x000fea0003c00000 */
[----:B------:R0:W1:Y:S02]  /*1690*/  SHFL.BFLY P3, R51, R53, R33, R50 ;  /* 0x0c00002135337389 */ /* 0x0000640000060032 */
[----:B01----:R-:W-:Y:S01]  /*16a0*/  ENDCOLLECTIVE ;  /* 0x000000000000791b */ /* 0x003fe20003800000 */
.L_x_193:
[----:B------:R-:W-:Y:S01]  /*16b0*/  IMAD.MOV.U32 R33, RZ, RZ, 0x1 ;  /* 0x00000001ff217424 */ /* 0x000fe200078e00ff */
[----:B------:R-:W-:-:S05]  /*16c0*/  MOV R24, R51 ;  /* 0x0000003300187202 */ /* 0x000fca0000000f00 */
        /* <DEDUP_REMOVED lines=18> */
[----:B------:R-:W-:-:S04]  /*17f0*/  MOV R27, 0xffffffff ;  /* 0xffffffff001b7802 */ /* 0x000fc80000000f00 */
[----:B------:R-:W-:-:S07]  /*1800*/  MOV R53, R24 ;  /* 0x0000001800357202 */ /* 0x000fce0000000f00 */
[----:B------:R-:W-:Y:S05]  /*1810*/  WARPSYNC.COLLECTIVE R27, `(.L_x_194) ;  /* 0x000000001b087348 */ /* 0x000fea0003c00000 */
[----:B------:R0:W1:Y:S02]  /*1820*/  SHFL.BFLY P3, R51, R53, R33, R50 ;  /* 0x0c00002135337389 */ /* 0x0000640000060032 */
[----:B01----:R-:W-:Y:S01]  /*1830*/  ENDCOLLECTIVE ;  /* 0x000000000000791b */ /* 0x003fe20003800000 */
.L_x_194:
[----:B------:R-:W-:Y:S01]  /*1840*/  HFMA2.MMA R33, -RZ, RZ, 0, 1.1920928955078125e-07 ;  /* 0x00000002ff217435 */ /* 0x000fe200000001ff */
[----:B------:R-:W-:-:S05]  /*1850*/  MOV R35, R51 ;  /* 0x0000003300237202 */ /* 0x000fca0000000f00 */
[----:B------:R-:W-:-:S04]  /*1860*/  FADD.FTZ R35, R24, R35 ;  /* 0x0000002318237221 */ /* 0x000fc80000010000 */
[----:B------:R-:W-:-:S07]  /*1870*/  IMAD.MOV.U32 R53, RZ, RZ, R35 ;  /* 0x000000ffff357224 */ /* 0x000fce00078e0023 */
[----:B------:R-:W-:Y:S05]  /*1880*/  WARPSYNC.COLLECTIVE R27, `(.L_x_195) ;  /* 0x000000001b087348 */ /* 0x000fea0003c00000 */
[----:B------:R0:W1:Y:S02]  /*1890*/  SHFL.BFLY P3, R51, R53, R33, R50 ;  /* 0x0c00002135337389 */ /* 0x0000640000060032 */
[----:B01----:R-:W-:Y:S01]  /*18a0*/  ENDCOLLECTIVE ;  /* 0x000000000000791b */ /* 0x003fe20003800000 */
.L_x_195:
[----:B------:R-:W-:Y:S01]  /*18b0*/  HFMA2.MMA R33, -RZ, RZ, 0, 2.384185791015625e-07 ;  /* 0x00000004ff217435 */ /* 0x000fe200000001ff */
[----:B------:R-:W-:-:S05]  /*18c0*/  MOV R52, R51 ;  /* 0x0000003300347202 */ /* 0x000fca0000000f00 */
[----:B------:R-:W-:-:S04]  /*18d0*/  FADD.FTZ R52, R35, R52 ;  /* 0x0000003423347221 */ /* 0x000fc80000010000 */
[----:B------:R-:W-:-:S07]  /*18e0*/  IMAD.MOV.U32 R53, RZ, RZ, R52 ;  /* 0x000000ffff357224 */ /* 0x000fce00078e0034 */
[----:B------:R-:W-:Y:S05]  /*18f0*/  WARPSYNC.COLLECTIVE R27, `(.L_x_196) ;  /* 0x000000001b087348 */ /* 0x000fea0003c00000 */
[----:B------:R0:W1:Y:S02]  /*1900*/  SHFL.BFLY P3, R51, R53, R33, R50 ;  /* 0x0c00002135337389 */ /* 0x0000640000060032 */
[----:B01----:R-:W-:Y:S01]  /*1910*/  ENDCOLLECTIVE ;  /* 0x000000000000791b */ /* 0x003fe20003800000 */
.L_x_196:
[----:B------:R-:W-:Y:S01]  /*1920*/  HFMA2.MMA R33, -RZ, RZ, 0, 4.76837158203125e-07 ;  /* 0x00000008ff217435 */ /* 0x000fe200000001ff */
[----:B------:R-:W-:-:S05]  /*1930*/  MOV R39, R51 ;  /* 0x0000003300277202 */ /* 0x000fca0000000f00 */
[----:B------:R-:W-:-:S04]  /*1940*/  FADD.FTZ R39, R52, R39 ;  /* 0x0000002734277221 */ /* 0x000fc80000010000 */
[----:B------:R-:W-:-:S07]  /*1950*/  IMAD.MOV.U32 R53, RZ, RZ, R39 ;  /* 0x000000ffff357224 */ /* 0x000fce00078e0027 */
[----:B------:R-:W-:Y:S05]  /*1960*/  WARPSYNC.COLLECTIVE R27, `(.L_x_197) ;  /* 0x000000001b087348 */ /* 0x000fea0003c00000 */
[----:B------:R0:W1:Y:S02]  /*1970*/  SHFL.BFLY P3, R51, R53, R33, R50 ;  /* 0x0c00002135337389 */ /* 0x0000640000060032 */
[----:B01----:R-:W-:Y:S01]  /*1980*/  ENDCOLLECTIVE ;  /* 0x000000000000791b */ /* 0x003fe20003800000 */
.L_x_197:
[----:B------:R-:W-:Y:S01]  /*1990*/  HFMA2.MMA R33, -RZ, RZ, 0, 9.5367431640625e-07 ;  /* 0x00000010ff217435 */ /* 0x000fe200000001ff */
[----:B------:R-:W-:-:S05]  /*19a0*/  MOV R45, R51 ;  /* 0x00000033002d7202 */ /* 0x000fca0000000f00 */
[----:B------:R-:W-:-:S04]  /*19b0*/  FADD.FTZ R45, R39, R45 ;  /* 0x0000002d272d7221 */ /* 0x000fc80000010000 */
[----:B------:R-:W-:-:S07]  /*19c0*/  IMAD.MOV.U32 R53, RZ, RZ, R45 ;  /* 0x000000ffff357224 */ /* 0x000fce00078e002d */
[----:B------:R-:W-:Y:S05]  /*19d0*/  WARPSYNC.COLLECTIVE R27, `(.L_x_198) ;  /* 0x000000001b087348 */ /* 0x000fea0003c00000 */
[----:B------:R0:W1:Y:S02]  /*19e0*/  SHFL.BFLY P3, R51, R53, R33, R50 ;  /* 0x0c00002135337389 */ /* 0x0000640000060032 */
[----:B01----:R-:W-:Y:S01]  /*19f0*/  ENDCOLLECTIVE ;  /* 0x000000000000791b */ /* 0x003fe20003800000 */
.L_x_198:
[----:B------:R-:W-:Y:S01]  /*1a00*/  MOV R47, R51 ;  /* 0x00000033002f7202 */ /* 0x000fe20000000f00 */
[----:B------:R-:W-:Y:S06]  /*1a10*/  BRA `(.L_x_199) ;  /* 0xfffffff400c07947 */ /* 0x000fec000383ffff */
.L_x_200:
        /* <DEDUP_REMOVED lines=14> */
.L_x_7716:


//--------------------- .text._ZN10layer_norm31ln_parallel_residual_fwd_kernelINS_13Kernel_traitsI13__nv_bfloat16S2_S2_S2_fjLj256ELj1ELj4ELj1ELj16ENS_18Kernel_traits_baseILj256ES2_S2_S2_S2_fjLj128EEEEELb1ELb0ELb0EEEvNS_9FwdParamsE --------------------------
	.section	.text._ZN10layer_norm31ln_parallel_residual_fwd_kernelINS_13Kernel_traitsI13__nv_bfloat16S2_S2_S2_fjLj256ELj1ELj4ELj1ELj16ENS_18Kernel_traits_baseILj256ES2_S2_S2_S2_fjLj128EEEEELb1ELb0ELb0EEEvNS_9FwdParamsE,"ax",@progbits
	.align	128
        .global         _ZN10layer_norm31ln_parallel_residual_fwd_kernelINS_13Kernel_traitsI13__nv_bfloat16S2_S2_S2_fjLj256ELj1ELj4ELj1ELj16ENS_18Kernel_traits_baseILj256ES2_S2_S2_S2_fjLj128EEEEELb1ELb0ELb0EEEvNS_9FwdParamsE
        .type           _ZN10layer_norm31ln_parallel_residual_fwd_kernelINS_13Kernel_traitsI13__nv_bfloat16S2_S2_S2_fjLj256ELj1ELj4ELj1ELj16ENS_18Kernel_traits_baseILj256ES2_S2_S2_S2_fjLj128EEEEELb1ELb0ELb0EEEvNS_9FwdParamsE,@function
        .size           _ZN10layer_norm31ln_parallel_residual_fwd_kernelINS_13Kernel_traitsI13__nv_bfloat16S2_S2_S2_fjLj256ELj1ELj4ELj1ELj16ENS_18Kernel_traits_baseILj256ES2_S2_S2_S2_fjLj128EEEEELb1ELb0ELb0EEEvNS_9FwdParamsE,(.L_x_7717 - _ZN10layer_norm31ln_parallel_residual_fwd_kernelINS_13Kernel_traitsI13__nv_bfloat16S2_S2_S2_fjLj256ELj1ELj4ELj1ELj16ENS_18Kernel_traits_baseILj256ES2_S2_S2_S2_fjLj128EEEEELb1ELb0ELb0EEEvNS_9FwdParamsE)
        .other          _ZN10layer_norm31ln_parallel_residual_fwd_kernelINS_13Kernel_traitsI13__nv_bfloat16S2_S2_S2_fjLj256ELj1ELj4ELj1ELj16ENS_18Kernel_traits_baseILj256ES2_S2_S2_S2_fjLj128EEEEELb1ELb0ELb0EEEvNS_9FwdParamsE,@"STO_CUDA_ENTRY STV_DEFAULT"
_ZN10layer_norm31ln_parallel_residual_fwd_kernelINS_13Kernel_traitsI13__nv_bfloat16S2_S2_S2_fjLj256ELj1ELj4ELj1ELj16ENS_18Kernel_traits_baseILj256ES2_S2_S2_S2_fjLj128EEEEELb1ELb0ELb0EEEvNS_9FwdParamsE:
.text._ZN10layer_norm31ln_parallel_residual_fwd_kernelINS_13Kernel_traitsI13__nv_bfloat16S2_S2_S2_fjLj256ELj1ELj4ELj1ELj16ENS_18Kernel_traits_baseILj256ES2_S2_S2_S2_fjLj128EEEEELb1ELb0ELb0EEEvNS_9FwdParamsE:
[----:B------:R-:W-:Y:S01]  /*0000*/  LDC R1, c[0x0][0x28] ;  /* 0x00000a00ff017b82 */ /* 0x000fe20000000800 */
[----:B------:R-:W-:-:S07]  /*0010*/  ULDC.U8 UR4, c[0x0][0x2f4] ;  /* 0x0000bd0000047ab9 */ /* 0x000fce0000000000 */
[----:B------:R-:W0:Y:S01]  /*0020*/  LDC R0, c[0x0][0x2e8] ;  /* 0x0000ba00ff007b82 */ /* 0x000e220000000800 */
[----:B------:R-:W-:Y:S01]  /*0030*/  ISETP.NE.AND P1, PT, RZ, UR4, PT ;  /* 0x00000004ff007c0c */ /* 0x000fe2000bf25270 */
[----:B------:R-:W-:Y:S01]  /*0040*/  ULDC.64 UR4, c[0x0][0x2e0] ;  /* 0x0000b80000047ab9 */ /* 0x000fe20000000a00 */
[----:B------:R-:W-:Y:S01]  /*0050*/  ULDC.64 UR6, c[0x0][0x208] ;  /* 0x0000820000067ab9 */ /* 0x000fe20000000a00 */
[----:B------:R-:W-:Y:S02]  /*0060*/  IMAD.U32 R2, RZ, RZ, UR4 ;  /* 0x00000004ff027e24 */ /* 0x000fe4000f8e00ff */
[----:B------:R-:W-:Y:S02]  /*0070*/  IMAD.U32 R3, RZ, RZ, UR5 ;  /* 0x00000005ff037e24 */ /* 0x000fe4000f8e00ff */
[----:B------:R-:W1:Y:S06]  /*0080*/  LDC R21, c[0x0][0x2ec] ;  /* 0x0000bb00ff157b82 */ /* 0x000e6c0000000800 */
[----:B------:R-:W2:Y:S02]  /*0090*/  @P1 LDG.E.64 R2, desc[UR6][R2.64] ;  /* 0x0000000602021981 */ /* 0x000ea4000c1e1b00 */
[----:B------:R-:W3:Y:S01]  /*00a0*/  LDC R9, c[0x0][0x218] ;  /* 0x00008600ff097b82 */ /* 0x000ee20000000800 */
[----:B0-----:R-:W-:Y:S01]  /*00b0*/  @P1 MOV R4, R0 ;  /* 0x0000000000041202 */ /* 0x001fe20000000f00 */
[----:B------:R-:W0:Y:S06]  /*00c0*/  S2R R54, SR_TID.X ;  /* 0x0000000000367919 */ /* 0x000e2c0000002100 */
[----:B------:R-:W4:Y:S01]  /*00d0*/  @P1 LDC R7, c[0x0][0x2f0] ;  /* 0x0000bc00ff071b82 */ /* 0x000f220000000800 */
[----:B-1----:R-:W-:-:S06]  /*00e0*/  @P1 IMAD.MOV.U32 R5, RZ, RZ, R21 ;  /* 0x000000ffff051224 */ /* 0x002fcc00078e0015 */
[----:B------:R-:W4:Y:S01]  /*00f0*/  @P1 LDG.E.64 R4, desc[UR6][R4.64] ;  /* 0x0000000604041981 */ /* 0x000f22000c1e1b00 */
[----:B------:R-:W-:Y:S01]  /*0100*/  ULDC UR8, c[0x0][0x0] ;  /* 0x0000000000087ab9 */ /* 0x000fe20000000800 */
[----:B------:R-:W-:Y:S01]  /*0110*/  BSSY B0, `(.L_x_201) ;  /* 0x000003a000007945 */ /* 0x000fe20003800000 */
[----:B------:R-:W1:Y:S01]  /*0120*/  S2R R55, SR_CTAID.X ;  /* 0x0000000000377919 */ /* 0x000e620000002500 */
[----:B0-----:R-:W-:-:S04]  /*0130*/  SHF.R.U32.HI R56, RZ, 0x5, R54 ;  /* 0x00000005ff387819 */ /* 0x001fc80000011636 */
[C---:B-1----:R-:W-:Y:S01]  /*0140*/  LEA R56, R55.reuse, R56, 0x2 ;  /* 0x0000003837387211 */ /* 0x042fe200078e10ff */
[----:B------:R-:W-:Y:S01]  /*0150*/  IMAD R55, R55, UR8, R54 ;  /* 0x0000000837377c24 */ /* 0x000fe2000f8e0236 */
[----:B--2---:R-:W-:Y:S02]  /*0160*/  @P1 R2UR UR4, R2 ;  /* 0x00000000020412ca */ /* 0x004fe400000e0000 */
[----:B---3--:R-:W-:Y:S02]  /*0170*/  SHF.R.S32.HI R2, RZ, 0x1f, R9 ;  /* 0x0000001fff027819 */ /* 0x008fe40000011409 */
[----:B------:R-:W-:Y:S02]  /*0180*/  @P1 R2UR UR5, R3 ;  /* 0x00000000030512ca */ /* 0x000fe400000e0000 */
[----:B------:R-:W-:Y:S02]  /*0190*/  LEA.HI R2, R2, R9, RZ, 0x3 ;  /* 0x0000000902027211 */ /* 0x000fe400078f18ff */
[----:B------:R-:W-:-:S02]  /*01a0*/  LOP3.LUT R3, R54, 0x1f, RZ, 0xc, !PT ;  /* 0x0000001f36037812 */ /* 0x000fc400078e0cff */
[----:B------:R-:W-:Y:S02]  /*01b0*/  LOP3.LUT R54, R54, 0x1f, RZ, 0xc0, !PT ;  /* 0x0000001f36367812 */ /* 0x000fe400078ec0ff */
[----:B------:R-:W-:Y:S01]  /*01c0*/  LEA.HI.SX32 R2, R2, R3, 0x1d ;  /* 0x0000000302027211 */ /* 0x000fe200078feaff */
[----:B------:R-:W-:Y:S02]  /*01d0*/  UIADD3 UR12, UR4, -0x61c88647, URZ ;  /* 0x9e3779b9040c7890 */ /* 0x000fe4000fffe03f */
[----:B------:R-:W-:Y:S01]  /*01e0*/  UIADD3 UR14, UR4, 0x3c6ef372, URZ ;  /* 0x3c6ef372040e7890 */ /* 0x000fe2000fffe03f */
[----:B------:R-:W-:Y:S01]  /*01f0*/  LOP3.LUT P0, RZ, R2, 0xffffffe0, RZ, 0xc0, !PT ;  /* 0xffffffe002ff7812 */ /* 0x000fe2000780c0ff */
[----:B------:R-:W-:Y:S02]  /*0200*/  UIADD3 UR13, UR5, -0x4498517b, URZ ;  /* 0xbb67ae85050d7890 */ /* 0x000fe4000fffe03f */
[----:B------:R-:W-:Y:S02]  /*0210*/  UIADD3 UR15, UR5, 0x76cf5d0a, URZ ;  /* 0x76cf5d0a050f7890 */ /* 0x000fe4000fffe03f */
[----:B------:R-:W-:-:S02]  /*0220*/  UIADD3 UR16, UR4, -0x255992d5, URZ ;  /* 0xdaa66d2b04107890 */ /* 0x000fc4000fffe03f */
[----:B------:R-:W-:Y:S01]  /*0230*/  UIADD3 UR17, UR5, 0x32370b8f, URZ ;  /* 0x32370b8f05117890 */ /* 0x000fe2000fffe03f */
[----:B----4-:R-:W-:Y:S01]  /*0240*/  @P1 IADD3 R0, P2, R4, R7, RZ ;  /* 0x0000000704001210 */ /* 0x010fe20007f5e0ff */
[----:B------:R-:W-:Y:S02]  /*0250*/  UIADD3 UR18, UR4, 0x78dde6e4, URZ ;  /* 0x78dde6e404127890 */ /* 0x000fe4000fffe03f */
[----:B------:R-:W-:Y:S02]  /*0260*/  UIADD3 UR19, UR5, -0x126145ec, URZ ;  /* 0xed9eba1405137890 */ /* 0x000fe4000fffe03f */
[----:B------:R-:W-:Y:S01]  /*0270*/  UIADD3 UR20, UR4, 0x1715609d, URZ ;  /* 0x1715609d04147890 */ /* 0x000fe2000fffe03f */
[----:B------:R-:W-:Y:S01]  /*0280*/  @P1 IMAD.X R21, RZ, RZ, R5, P2 ;  /* 0x000000ffff151224 */ /* 0x000fe200010e0605 */
[----:B------:R-:W-:Y:S02]  /*0290*/  UIADD3 UR21, UR5, -0x56f99767, URZ ;  /* 0xa906689905157890 */ /* 0x000fe4000fffe03f */
[----:B------:R-:W-:-:S02]  /*02a0*/  UIADD3 UR22, UR4, -0x4ab325aa, URZ ;  /* 0xb54cda5604167890 */ /* 0x000fc4000fffe03f */
[----:B------:R-:W-:Y:S02]  /*02b0*/  UIADD3 UR23, UR5, 0x646e171e, URZ ;  /* 0x646e171e05177890 */ /* 0x000fe4000fffe03f */
[----:B------:R-:W-:Y:S02]  /*02c0*/  UIADD3 UR24, UR4, 0x5384540f, URZ ;  /* 0x5384540f04187890 */ /* 0x000fe4000fffe03f */
[----:B------:R-:W-:Y:S02]  /*02d0*/  UIADD3 UR25, UR5, 0x1fd5c5a3, URZ ;  /* 0x1fd5c5a305197890 */ /* 0x000fe4000fffe03f */
[----:B------:R-:W-:Y:S02]  /*02e0*/  UIADD3 UR26, UR4, -0xe443238, URZ ;  /* 0xf1bbcdc8041a7890 */ /* 0x000fe4000fffe03f */
[----:B------:R-:W-:Y:S02]  /*02f0*/  UIADD3 UR27, UR5, -0x24c28bd8, URZ ;  /* 0xdb3d7428051b7890 */ /* 0x000fe4000fffe03f */
[----:B------:R-:W-:-:S02]  /*0300*/  UIADD3 UR28, UR4, -0x700cb87f, URZ ;  /* 0x8ff34781041c7890 */ /* 0x000fc4000fffe03f */
[----:B------:R-:W-:Y:S01]  /*0310*/  UIADD3 UR29, UR5, -0x695add53, URZ ;  /* 0x96a522ad051d7890 */ /* 0x000fe2000fffe03f */
[----:B------:R-:W-:Y:S11]  /*0320*/  @!P0 BRA `(.L_x_202) ;  /* 0x0000000000608947 */ /* 0x000ff60003800000 */
[----:B------:R-:W-:Y:S01]  /*0330*/  ULDC.64 UR8, c[0x0][0x2c8] ;  /* 0x0000b20000087ab9 */ /* 0x000fe20000000a00 */
[----:B------:R-:W-:Y:S01]  /*0340*/  ULDC.64 UR10, c[0x0][0x2d0] ;  /* 0x0000b400000a7ab9 */ /* 0x000fe20000000a00 */
[----:B------:R-:W-:Y:S01]  /*0350*/  ISETP.NE.U32.AND P1, PT, RZ, UR8, PT ;  /* 0x00000008ff007c0c */ /* 0x000fe2000bf25070 */
[----:B------:R-:W0:Y:S01]  /*0360*/  LDC.64 R16, c[0x0][0x260] ;  /* 0x00009800ff107b82 */ /* 0x000e220000000a00 */
[----:B------:R-:W-:Y:S01]  /*0370*/  ISETP.NE.U32.AND P2, PT, RZ, UR10, PT ;  /* 0x0000000aff007c0c */ /* 0x000fe2000bf45070 */
[----:B------:R-:W-:Y:S01]  /*0380*/  IMAD.SHL.U32 R12, R54, 0x10, RZ ;  /* 0x00000010360c7824 */ /* 0x000fe200078e00ff */
[----:B------:R-:W-:Y:S02]  /*0390*/  ISETP.NE.AND.EX P1, PT, RZ, UR9, PT, P1 ;  /* 0x00000009ff007c0c */ /* 0x000fe4000bf25310 */
[----:B------:R-:W-:-:S11]  /*03a0*/  ISETP.NE.AND.EX P2, PT, RZ, UR11, PT, P2 ;  /* 0x0000000bff007c0c */ /* 0x000fd6000bf45320 */
[----:B------:R-:W-:Y:S02]  /*03b0*/  @P1 LEA R2, P3, R54, UR8, 0x4 ;  /* 0x0000000836021c11 */ /* 0x000fe4000f8620ff */
[----:B------:R-:W-:-:S03]  /*03c0*/  @P2 IADD3 R6, P4, R12, UR10, RZ ;  /* 0x0000000a0c062c10 */ /* 0x000fc6000ff9e0ff */
[----:B------:R-:W-:Y:S01]  /*03d0*/  @P1 IMAD.X R3, RZ, RZ, UR9, P3 ;  /* 0x00000009ff031e24 */ /* 0x000fe200098e06ff */
[----:B------:R-:W-:Y:S01]  /*03e0*/  ULDC.64 UR8, c[0x0][0x268] ;  /* 0x00009a0000087ab9 */ /* 0x000fe20000000a00 */
[----:B------:R-:W-:Y:S02]  /*03f0*/  @P2 IADD3.X R7, RZ, UR11, RZ, P4, !PT ;  /* 0x0000000bff072c10 */ /* 0x000fe4000a7fe4ff */
[----:B------:R-:W-:Y:S01]  /*0400*/  IADD3 R12, P3, R12, UR8, RZ ;  /* 0x000000080c0c7c10 */ /* 0x000fe2000ff7e0ff */
[----:B0-----:R-:W-:Y:S01]  /*0410*/  IMAD.WIDE.U32 R16, R54, 0x10, R16 ;  /* 0x0000001036107825 */ /* 0x001fe200078e0010 */
[----:B------:R0:W5:Y:S03]  /*0420*/  @P1 LDG.E.128 R8, desc[UR6][R2.64] ;  /* 0x0000000602081981 */ /* 0x000166000c1e1d00 */
[----:B------:R-:W-:Y:S01]  /*0430*/  IMAD.X R13, RZ, RZ, UR9, P3 ;  /* 0x00000009ff0d7e24 */ /* 0x000fe200098e06ff */
[----:B------:R-:W5:Y:S04]  /*0440*/  @P2 LDG.E.128 R4, desc[UR6][R6.64] ;  /* 0x0000000606042981 */ /* 0x000f68000c1e1d00 */
[----:B------:R-:W5:Y:S04]  /*0450*/  LDG.E.128 R16, desc[UR6][R16.64] ;  /* 0x0000000610107981 */ /* 0x000f68000c1e1d00 */
[----:B------:R-:W5:Y:S01]  /*0460*/  LDG.E.128 R12, desc[UR6][R12.64] ;  /* 0x000000060c0c7981 */ /* 0x000f62000c1e1d00 */
[----:B------:R-:W-:-:S02]  /*0470*/  @!P1 CS2R R8, SRZ ;  /* 0x0000000000089805 */ /* 0x000fc4000001ff00 */
[----:B------:R-:W-:Y:S02]  /*0480*/  @!P1 CS2R R10, SRZ ;  /* 0x00000000000a9805 */ /* 0x000fe4000001ff00 */
[----:B------:R-:W-:Y:S02]  /*0490*/  @!P2 CS2R R4, SRZ ;  /* 0x000000000004a805 */ /* 0x000fe4000001ff00 */
[----:B0-----:R-:W-:-:S07]  /*04a0*/  @!P2 CS2R R6, SRZ ;  /* 0x000000000006a805 */ /* 0x001fce000001ff00 */
.L_x_202:
[----:B------:R-:W-:Y:S05]  /*04b0*/  BSYNC B0 ;  /* 0x0000000000007941 */ /* 0x000fea0003800000 */
.L_x_201:
[----:B------:R-:W-:Y:S01]  /*04c0*/  ULDC UR8, c[0x0][0x214] ;  /* 0x0000850000087ab9 */ /* 0x000fe20000000800 */
[----:B------:R-:W-:Y:S02]  /*04d0*/  SHF.R.U64 R53, R0, 0x2, R21 ;  /* 0x0000000200357819 */ /* 0x000fe40000001215 */
[----:B------:R-:W-:-:S13]  /*04e0*/  ISETP.GE.AND P1, PT, R56, UR8, PT ;  /* 0x0000000838007c0c */ /* 0x000fda000bf26270 */
[----:B------:R-:W-:Y:S05]  /*04f0*/  @P1 EXIT ;  /* 0x000000000000194d */ /* 0x000fea0003800000 */
[----:B------:R-:W-:Y:S01]  /*0500*/  IMAD.HI.U32 R2, R53, -0x2daee0ad, RZ ;  /* 0xd2511f5335027827 */ /* 0x000fe200078e00ff */
[----:B------:R-:W-:Y:S01]  /*0510*/  SHF.R.U32.HI R52, RZ, 0x2, R21 ;  /* 0x00000002ff347819 */ /* 0x000fe20000011615 */
[----:B------:R-:W-:Y:S01]  /*0520*/  BSSY B1, `(.L_x_203) ;  /* 0x00006bf000017945 */ /* 0x000fe20003800000 */
[----:B-----5:R-:W-:Y:S01]  /*0530*/  SHF.L.U32 R51, R17, 0x10, RZ ;  /* 0x0000001011337819 */ /* 0x020fe200000006ff */
[C---:B------:R-:W-:Y:S01]  /*0540*/  IMAD.HI.U32 R3, R55.reuse, -0x326172a9, RZ ;  /* 0xcd9e8d5737037827 */ /* 0x040fe200078e00ff */
[----:B------:R-:W-:Y:S01]  /*0550*/  LOP3.LUT R2, R2, UR5, RZ, 0x3c, !PT ;  /* 0x0000000502027c12 */ /* 0x000fe2000f8e3cff */
[----:B------:R-:W-:Y:S01]  /*0560*/  ULDC.U8 UR8, c[0x0][0x2a0] ;  /* 0x0000a80000087ab9 */ /* 0x000fe20000000000 */
[----:B------:R-:W-:Y:S01]  /*0570*/  SHF.L.U32 R47, R8, 0x10, RZ ;  /* 0x00000010082f7819 */ /* 0x000fe200000006ff */
[----:B------:R-:W-:Y:S01]  /*0580*/  IMAD R21, R55, -0x326172a9, RZ ;  /* 0xcd9e8d5737157824 */ /* 0x000fe200078e02ff */
[----:B------:R-:W-:Y:S01]  /*0590*/  LOP3.LUT R3, R3, UR4, R52, 0x96, !PT ;  /* 0x0000000403037c12 */ /* 0x000fe2000f8e9634 */
[----:B------:R-:W-:Y:S01]  /*05a0*/  IMAD.HI.U32 R20, R2, -0x326172a9, RZ ;  /* 0xcd9e8d5702147827 */ /* 0x000fe200078e00ff */
[C---:B------:R-:W-:Y:S01]  /*05b0*/  PRMT R27, R11.reuse, 0x7632, R27 ;  /* 0x000076320b1b7816 */ /* 0x040fe2000000001b */
[----:B------:R-:W-:Y:S01]  /*05c0*/  UISETP.NE.AND UP0, UPT, UR8, URZ, UPT ;  /* 0x0000003f0800728c */ /* 0x000fe2000bf05270 */
[----:B------:R-:W-:Y:S01]  /*05d0*/  SHF.L.U32 R44, R11, 0x10, RZ ;  /* 0x000000100b2c7819 */ /* 0x000fe200000006ff */
[----:B------:R-:W-:Y:S01]  /*05e0*/  IMAD R23, R53, -0x2daee0ad, RZ ;  /* 0xd2511f5335177824 */ /* 0x000fe200078e02ff */
[----:B------:R-:W-:Y:S01]  /*05f0*/  LOP3.LUT R20, R20, UR12, R21, 0x96, !PT ;  /* 0x0000000c14147c12 */ /* 0x000fe2000f8e9615 */
[----:B------:R-:W-:Y:S01]  /*0600*/  IMAD.HI.U32 R22, R3, -0x2daee0ad, RZ ;  /* 0xd2511f5303167827 */ /* 0x000fe200078e00ff */
[----:B------:R-:W-:Y:S01]  /*0610*/  PRMT R28, R15, 0x7632, R28 ;  /* 0x000076320f1c7816 */ /* 0x000fe2000000001c */
[----:B------:R-:W-:Y:S01]  /*0620*/  ULDC UR11, c[0x0][0x218] ;  /* 0x00008600000b7ab9 */ /* 0x000fe20000000800 */
[----:B------:R-:W-:Y:S01]  /*0630*/  SHF.L.U32 R38, R5, 0x10, RZ ;  /* 0x0000001005267819 */ /* 0x000fe200000006ff */
[----:B------:R-:W-:Y:S01]  /*0640*/  IMAD R24, R3, -0x2daee0ad, RZ ;  /* 0xd2511f5303187824 */ /* 0x000fe200078e02ff */
[----:B------:R-:W-:Y:S01]  /*0650*/  LOP3.LUT R22, R22, UR13, R23, 0x96, !PT ;  /* 0x0000000d16167c12 */ /* 0x000fe2000f8e9617 */
[----:B------:R-:W-:Y:S01]  /*0660*/  IMAD R3, R2, -0x326172a9, RZ ;  /* 0xcd9e8d5702037824 */ /* 0x000fe200078e02ff */
[----:B------:R-:W-:Y:S01]  /*0670*/  PRMT R26, R19, 0x7632, R26 ;  /* 0x00007632131a7816 */ /* 0x000fe2000000001a */
[----:B------:R-:W-:Y:S01]  /*0680*/  IMAD.HI.U32 R21, R20, -0x2daee0ad, RZ ;  /* 0xd2511f5314157827 */ /* 0x000fe200078e00ff */
[----:B------:R-:W-:Y:S01]  /*0690*/  PRMT R25, R18, 0x7632, R25 ;  /* 0x0000763212197816 */ /* 0x000fe20000000019 */
[----:B------:R-:W-:Y:S01]  /*06a0*/  ULDC UR10, c[0x0][0x2d8] ;  /* 0x0000b600000a7ab9 */ /* 0x000fe20000000800 */
[----:B------:R-:W-:Y:S01]  /*06b0*/  SHF.L.U32 R40, R14, 0x10, RZ ;  /* 0x000000100e287819 */ /* 0x000fe200000006ff */
[----:B------:R-:W-:Y:S01]  /*06c0*/  IMAD.HI.U32 R2, R22, -0x326172a9, RZ ;  /* 0xcd9e8d5716027827 */ /* 0x000fe200078e00ff */
[----:B------:R-:W-:Y:S01]  /*06d0*/  LOP3.LUT R21, R21, UR15, R24, 0x96, !PT ;  /* 0x0000000f15157c12 */ /* 0x000fe2000f8e9618 */
[----:B------:R-:W-:Y:S01]  /*06e0*/  ULDC.64 UR8, c[0x0][0x230] ;  /* 0x00008c0000087ab9 */ /* 0x000fe20000000a00 */
[----:B------:R-:W-:Y:S01]  /*06f0*/  LOP3.LUT R77, R0, 0x3, RZ, 0xc0, !PT ;  /* 0x00000003004d7812 */ /* 0x000fe200078ec0ff */
[----:B------:R-:W-:Y:S01]  /*0700*/  IMAD R23, R20, -0x2daee0ad, RZ ;  /* 0xd2511f5314177824 */ /* 0x000fe200078e02ff */
[----:B------:R-:W-:Y:S01]  /*0710*/  LOP3.LUT R2, R2, UR14, R3, 0x96, !PT ;  /* 0x0000000e02027c12 */ /* 0x000fe2000f8e9603 */
[----:B------:R-:W-:-:S02]  /*0720*/  IMAD R22, R22, -0x326172a9, RZ ;  /* 0xcd9e8d5716167824 */ /* 0x000fc400078e02ff */
[----:B------:R-:W-:-:S04]  /*0730*/  IMAD.HI.U32 R3, R21, -0x326172a9, RZ ;  /* 0xcd9e8d5715037827 */ /* 0x000fc800078e00ff */
[----:B------:R-:W-:Y:S01]  /*0740*/  IMAD.HI.U32 R20, R2, -0x2daee0ad, RZ ;  /* 0xd2511f5302147827 */ /* 0x000fe200078e00ff */
[----:B------:R-:W-:-:S03]  /*0750*/  LOP3.LUT R3, R3, UR16, R22, 0x96, !PT ;  /* 0x0000001003037c12 */ /* 0x000fc6000f8e9616 */
[----:B------:R-:W-:Y:S01]  /*0760*/  IMAD R21, R21, -0x326172a9, RZ ;  /* 0xcd9e8d5715157824 */ /* 0x000fe200078e02ff */
[----:B------:R-:W-:Y:S01]  /*0770*/  LOP3.LUT R20, R20, UR17, R23, 0x96, !PT ;  /* 0x0000001114147c12 */ /* 0x000fe2000f8e9617 */
[----:B------:R-:W-:Y:S02]  /*0780*/  IMAD R23, R2, -0x2daee0ad, RZ ;  /* 0xd2511f5302177824 */ /* 0x000fe400078e02ff */
[----:B------:R-:W-:-:S04]  /*0790*/  IMAD.HI.U32 R22, R3, -0x2daee0ad, RZ ;  /* 0xd2511f5303167827 */ /* 0x000fc800078e00ff */
[----:B------:R-:W-:Y:S01]  /*07a0*/  IMAD.HI.U32 R2, R20, -0x326172a9, RZ ;  /* 0xcd9e8d5714027827 */ /* 0x000fe200078e00ff */
[--C-:B------:R-:W-:Y:S02]  /*07b0*/  LOP3.LUT R22, R22, UR19, R23.reuse, 0x96, !PT ;  /* 0x0000001316167c12 */ /* 0x100fe4000f8e9617 */
[----:B------:R-:W-:Y:S01]  /*07c0*/  PRMT R23, R16, 0x7632, R23 ;  /* 0x0000763210177816 */ /* 0x000fe20000000017 */
[----:B------:R-:W-:Y:S01]  /*07d0*/  IMAD R24, R3, -0x2daee0ad, RZ ;  /* 0xd2511f5303187824 */ /* 0x000fe200078e02ff */
[----:B------:R-:W-:Y:S01]  /*07e0*/  LOP3.LUT R2, R2, UR18, R21, 0x96, !PT ;  /* 0x0000001202027c12 */ /* 0x000fe2000f8e9615 */
[----:B------:R-:W-:Y:S02]  /*07f0*/  IMAD R21, R20, -0x326172a9, RZ ;  /* 0xcd9e8d5714157824 */ /* 0x000fe400078e02ff */
[----:B------:R-:W-:-:S04]  /*0800*/  IMAD.HI.U32 R20, R22, -0x326172a9, RZ ;  /* 0xcd9e8d5716147827 */ /* 0x000fc800078e00ff */
[----:B------:R-:W-:Y:S01]  /*0810*/  IMAD.HI.U32 R3, R2, -0x2daee0ad, RZ ;  /* 0xd2511f5302037827 */ /* 0x000fe200078e00ff */
[----:B------:R-:W-:-:S03]  /*0820*/  LOP3.LUT R20, R20, UR20, R21, 0x96, !PT ;  /* 0x0000001414147c12 */ /* 0x000fc6000f8e9615 */
[----:B------:R-:W-:Y:S01]  /*0830*/  IMAD.U32 R50, R16, 0x10000, RZ ;  /* 0x0001000010327824 */ /* 0x000fe200078e00ff */
[--C-:B------:R-:W-:Y:S01]  /*0840*/  LOP3.LUT R3, R3, UR21, R24.reuse, 0x96, !PT ;  /* 0x0000001503037c12 */ /* 0x100fe2000f8e9618 */
[----:B------:R-:W-:Y:S01]  /*0850*/  IMAD R21, R2, -0x2daee0ad, RZ ;  /* 0xd2511f5302157824 */ /* 0x000fe200078e02ff */
[----:B------:R-:W-:Y:S01]  /*0860*/  PRMT R24, R17, 0x7632, R24 ;  /* 0x0000763211187816 */ /* 0x000fe20000000018 */
[----:B------:R-:W-:Y:S01]  /*0870*/  IMAD R17, R22, -0x326172a9, RZ ;  /* 0xcd9e8d5716117824 */ /* 0x000fe200078e02ff */
[----:B------:R-:W-:Y:S01]  /*0880*/  PRMT R22, R10, 0x7632, R22 ;  /* 0x000076320a167816 */ /* 0x000fe20000000016 */
[----:B------:R-:W-:-:S04]  /*0890*/  IMAD.HI.U32 R2, R3, -0x326172a9, RZ ;  /* 0xcd9e8d5703027827 */ /* 0x000fc800078e00ff */
[----:B------:R-:W-:Y:S01]  /*08a0*/  IMAD.HI.U32 R16, R20, -0x2daee0ad, RZ ;  /* 0xd2511f5314107827 */ /* 0x000fe200078e00ff */
[--C-:B------:R-:W-:Y:S02]  /*08b0*/  LOP3.LUT R2, R2, UR22, R17.reuse, 0x96, !PT ;  /* 0x0000001602027c12 */ /* 0x100fe4000f8e9611 */
[----:B------:R-:W-:Y:S01]  /*08c0*/  PRMT R17, R8, 0x7632, R17 ;  /* 0x0000763208117816 */ /* 0x000fe20000000011 */
[----:B------:R-:W-:Y:S01]  /*08d0*/  IMAD.U32 R46, R9, 0x10000, RZ ;  /* 0x00010000092e7824 */ /* 0x000fe200078e00ff */
[--C-:B------:R-:W-:Y:S01]  /*08e0*/  LOP3.LUT R16, R16, UR23, R21.reuse, 0x96, !PT ;  /* 0x0000001710107c12 */ /* 0x100fe2000f8e9615 */
[----:B------:R-:W-:Y:S01]  /*08f0*/  IMAD R8, R3, -0x326172a9, RZ ;  /* 0xcd9e8d5703087824 */ /* 0x000fe200078e02ff */
[----:B------:R-:W-:Y:S01]  /*0900*/  PRMT R21, R9, 0x7632, R21 ;  /* 0x0000763209157816 */ /* 0x000fe20000000015 */
[----:B------:R-:W-:Y:S02]  /*0910*/  IMAD R20, R20, -0x2daee0ad, RZ ;  /* 0xd2511f5314147824 */ /* 0x000fe400078e02ff */
[----:B------:R-:W-:-:S04]  /*0920*/  IMAD.HI.U32 R3, R16, -0x326172a9, RZ ;  /* 0xcd9e8d5710037827 */ /* 0x000fc800078e00ff */
[----:B------:R-:W-:Y:S01]  /*0930*/  IMAD.HI.U32 R9, R2, -0x2daee0ad, RZ ;  /* 0xd2511f5302097827 */ /* 0x000fe200078e00ff */
[----:B------:R-:W-:-:S03]  /*0940*/  LOP3.LUT R3, R3, UR24, R8, 0x96, !PT ;  /* 0x0000001803037c12 */ /* 0x000fc6000f8e9608 */
[----:B------:R-:W-:Y:S01]  /*0950*/  IMAD.U32 R45, R10, 0x10000, RZ ;  /* 0x000100000a2d7824 */ /* 0x000fe200078e00ff */
[----:B------:R-:W-:Y:S01]  /*0960*/  LOP3.LUT R9, R9, UR25, R20, 0x96, !PT ;  /* 0x0000001909097c12 */ /* 0x000fe2000f8e9614 */
[C---:B------:R-:W-:Y:S01]  /*0970*/  IMAD.U32 R42, R12.reuse, 0x10000, RZ ;  /* 0x000100000c2a7824 */ /* 0x040fe200078e00ff */
[----:B------:R-:W-:Y:S01]  /*0980*/  PRMT R10, R12, 0x7632, R10 ;  /* 0x000076320c0a7816 */ /* 0x000fe2000000000a */
[C---:B------:R-:W-:Y:S01]  /*0990*/  IMAD.U32 R43, R13.reuse, 0x10000, RZ ;  /* 0x000100000d2b7824 */ /* 0x040fe200078e00ff */
[----:B------:R-:W-:Y:S01]  /*09a0*/  PRMT R12, R13, 0x7632, R12 ;  /* 0x000076320d0c7816 */ /* 0x000fe2000000000c */
[----:B------:R-:W-:Y:S01]  /*09b0*/  IMAD R13, R2, -0x2daee0ad, RZ ;  /* 0xd2511f53020d7824 */ /* 0x000fe200078e02ff */
[----:B------:R-:W-:Y:S01]  /*09c0*/  PRMT R20, R14, 0x7632, R20 ;  /* 0x000076320e147816 */ /* 0x000fe20000000014 */
[----:B------:R-:W-:Y:S01]  /*09d0*/  IMAD R11, R16, -0x326172a9, RZ ;  /* 0xcd9e8d57100b7824 */ /* 0x000fe200078e02ff */
[----:B------:R-:W-:Y:S01]  /*09e0*/  SHF.L.U32 R16, R10, 0x10, RZ ;  /* 0x000000100a107819 */ /* 0x000fe200000006ff */
[----:B------:R-:W-:Y:S01]  /*09f0*/  IMAD.HI.U32 R2, R9, -0x326172a9, RZ ;  /* 0xcd9e8d5709027827 */ /* 0x000fe200078e00ff */
[----:B------:R-:W-:-:S03]  /*0a00*/  SHF.L.U32 R10, R25, 0x10, RZ ;  /* 0x00000010190a7819 */ /* 0x000fc600000006ff */
[----:B------:R-:W-:Y:S01]  /*0a10*/  IMAD.HI.U32 R8, R3, -0x2daee0ad, RZ ;  /* 0xd2511f5303087827 */ /* 0x000fe200078e00ff */
[--C-:B------:R-:W-:Y:S02]  /*0a20*/  LOP3.LUT R2, R2, UR26, R11.reuse, 0x96, !PT ;  /* 0x0000001a02027c12 */ /* 0x100fe4000f8e960b */
[----:B------:R-:W-:Y:S01]  /*0a30*/  PRMT R11, R5, 0x7632, R11 ;  /* 0x00007632050b7816 */ /* 0x000fe2000000000b */
[----:B------:R-:W-:Y:S01]  /*0a40*/  IMAD.U32 R41, R15, 0x10000, RZ ;  /* 0x000100000f297824 */ /* 0x000fe200078e00ff */
[----:B------:R-:W-:Y:S01]  /*0a50*/  LOP3.LUT R8, R8, UR27, R13, 0x96, !PT ;  /* 0x0000001b08087c12 */ /* 0x000fe2000f8e960d */
[C---:B------:R-:W-:Y:S01]  /*0a60*/  IMAD.U32 R39, R4.reuse, 0x10000, RZ ;  /* 0x0001000004277824 */ /* 0x040fe200078e00ff */
[----:B------:R-:W-:Y:S01]  /*0a70*/  PRMT R15, R4, 0x7632, R15 ;  /* 0x00007632040f7816 */ /* 0x000fe2000000000f */
[----:B------:R-:W-:Y:S01]  /*0a80*/  IMAD R9, R9, -0x326172a9, RZ ;  /* 0xcd9e8d5709097824 */ /* 0x000fe200078e02ff */
[----:B------:R-:W-:Y:S01]  /*0a90*/  PRMT R4, R6, 0x7632, R4 ;  /* 0x0000763206047816 */ /* 0x000fe20000000004 */
[----:B------:R-:W-:Y:S01]  /*0aa0*/  IMAD R5, R3, -0x2daee0ad, RZ ;  /* 0xd2511f5303057824 */ /* 0x000fe200078e02ff */
[----:B------:R-:W-:Y:S01]  /*0ab0*/  PRMT R3, R7, 0x7632, R3 ;  /* 0x0000763207037816 */ /* 0x000fe20000000003 */
[----:B------:R-:W-:Y:S01]  /*0ac0*/  IMAD.HI.U32 R76, R2, -0x2daee0ad, RZ ;  /* 0xd2511f53024c7827 */ /* 0x000fe200078e00ff */
[----:B------:R-:W-:-:S03]  /*0ad0*/  SHF.L.U32 R13, R21, 0x10, RZ ;  /* 0x00000010150d7819 */ /* 0x000fc600000006ff */
[----:B------:R-:W-:Y:S01]  /*0ae0*/  IMAD.WIDE.U32 R72, R8, -0x326172a9, RZ ;  /* 0xcd9e8d5708487825 */ /* 0x000fe200078e00ff */
[----:B------:R-:W-:-:S03]  /*0af0*/  LOP3.LUT R76, R76, UR29, R5, 0x96, !PT ;  /* 0x0000001d4c4c7c12 */ /* 0x000fc6000f8e9605 */
[----:B------:R-:W-:Y:S01]  /*0b00*/  IMAD.U32 R49, R19, 0x10000, RZ ;  /* 0x0001000013317824 */ /* 0x000fe200078e00ff */
[----:B------:R-:W-:Y:S01]  /*0b10*/  HFMA2.MMA R19, -RZ, RZ, 0, 0 ;  /* 0x00000000ff137435 */ /* 0x000fe200000001ff */
[----:B------:R-:W-:Y:S01]  /*0b20*/  IMAD.U32 R36, R7, 0x10000, RZ ;  /* 0x0001000007247824 */ /* 0x000fe200078e00ff */
[----:B------:R-:W-:Y:S01]  /*0b30*/  LOP3.LUT R71, R73, UR28, R9, 0x96, !PT ;  /* 0x0000001c49477c12 */ /* 0x000fe2000f8e9609 */
[----:B------:R-:W-:Y:S01]  /*0b40*/  IMAD.U32 R48, R18, 0x10000, RZ ;  /* 0x0001000012307824 */ /* 0x000fe200078e00ff */
[----:B------:R-:W-:Y:S01]  /*0b50*/  SHF.L.U32 R7, R4, 0x10, RZ ;  /* 0x0000001004077819 */ /* 0x000fe200000006ff */
[----:B------:R-:W-:Y:S01]  /*0b60*/  IMAD.U32 R37, R6, 0x10000, RZ ;  /* 0x0001000006257824 */ /* 0x000fe200078e00ff */
[----:B------:R-:W-:Y:S01]  /*0b70*/  SHF.L.U32 R4, R28, 0x10, RZ ;  /* 0x000000101c047819 */ /* 0x000fe200000006ff */
[----:B------:R-:W-:Y:S02]  /*0b80*/  IMAD.U32 R18, R23, 0x10000, RZ ;  /* 0x0001000017127824 */ /* 0x000fe400078e00ff */
[----:B------:R-:W-:-:S02]  /*0b90*/  IMAD.U32 R17, R17, 0x10000, RZ ;  /* 0x0001000011117824 */ /* 0x000fc400078e00ff */
[----:B------:R-:W-:Y:S02]  /*0ba0*/  IMAD.U32 R15, R15, 0x10000, RZ ;  /* 0x000100000f0f7824 */ /* 0x000fe400078e00ff */
[----:B------:R-:W-:Y:S02]  /*0bb0*/  IMAD.U32 R14, R24, 0x10000, RZ ;  /* 0x00010000180e7824 */ /* 0x000fe400078e00ff */
[----:B------:R-:W-:Y:S02]  /*0bc0*/  IMAD.U32 R12, R12, 0x10000, RZ ;  /* 0x000100000c0c7824 */ /* 0x000fe400078e00ff */
[----:B------:R-:W-:Y:S02]  /*0bd0*/  IMAD.U32 R11, R11, 0x10000, RZ ;  /* 0x000100000b0b7824 */ /* 0x000fe400078e00ff */
[----:B------:R-:W-:Y:S02]  /*0be0*/  IMAD.U32 R9, R22, 0x10000, RZ ;  /* 0x0001000016097824 */ /* 0x000fe400078e00ff */
[----:B------:R-:W-:-:S02]  /*0bf0*/  IMAD.U32 R8, R20, 0x10000, RZ ;  /* 0x0001000014087824 */ /* 0x000fc400078e00ff */
[----:B------:R-:W-:Y:S02]  /*0c00*/  IMAD.U32 R6, R26, 0x10000, RZ ;  /* 0x000100001a067824 */ /* 0x000fe400078e00ff */
[----:B------:R-:W-:Y:S02]  /*0c10*/  IMAD.U32 R5, R27, 0x10000, RZ ;  /* 0x000100001b057824 */ /* 0x000fe400078e00ff */
[----:B------:R-:W-:Y:S02]  /*0c20*/  IMAD.U32 R3, R3, 0x10000, RZ ;  /* 0x0001000003037824 */ /* 0x000fe400078e00ff */
[----:B------:R-:W-:-:S07]  /*0c30*/  IMAD R78, R2, -0x2daee0ad, RZ ;  /* 0xd2511f53024e7824 */ /* 0x000fce00078e02ff */
.L_x_337:
[----:B------:R-:W-:Y:S01]  /*0c40*/  IMAD R28, R56, UR11, RZ ;  /* 0x0000000b381c7c24 */ /* 0x000fe2000f8e02ff */
[----:B------:R-:W-:Y:S04]  /*0c50*/  BSSY B0, `(.L_x_204) ;  /* 0x00005d5000007945 */ /* 0x000fe80003800000 */
[----:B------:R-:W-:-:S04]  /*0c60*/  SHF.R.S32.HI R29, RZ, 0x1f, R28 ;  /* 0x0000001fff1d7819 */ /* 0x000fc8000001141c */
[----:B------:R-:W-:-:S04]  /*0c70*/  LEA.HI R29, R29, R28, RZ, 0x3 ;  /* 0x0000001c1d1d7211 */ /* 0x000fc800078f18ff */
[----:B------:R-:W-:Y:S01]  /*0c80*/  LEA.HI.SX32 R69, R29, R54, 0x1d ;  /* 0x000000361d457211 */ /* 0x000fe200078feaff */
[----:B------:R-:W-:Y:S06]  /*0c90*/  @!P0 BRA `(.L_x_205) ;  /* 0x0000005c00408947 */ /* 0x000fec0003800000 */
[----:B------:R-:W0:Y:S01]  /*0ca0*/  LDC.64 R32, c[0x0][0x228] ;  /* 0x00008a00ff207b82 */ /* 0x000e220000000a00 */
[----:B------:R-:W-:-:S04]  /*0cb0*/  ISETP.NE.U32.AND P1, PT, RZ, UR8, PT ;  /* 0x00000008ff007c0c */ /* 0x000fc8000bf25070 */
[----:B------:R-:W-:-:S03]  /*0cc0*/  ISETP.NE.AND.EX P1, PT, RZ, UR9, PT, P1 ;  /* 0x00000009ff007c0c */ /* 0x000fc6000bf25310 */
[----:B------:R-:W1:Y:S10]  /*0cd0*/  LDC.64 R28, c[0x0][0x220] ;  /* 0x00008800ff1c7b82 */ /* 0x000e740000000a00 */
[----:B------:R-:W2:Y:S01]  /*0ce0*/  @P1 LDC.64 R34, c[0x0][0x230] ;  /* 0x00008c00ff221b82 */ /* 0x000ea20000000a00 */
[----:B0-----:R-:W-:-:S04]  /*0cf0*/  ISETP.NE.U32.AND P2, PT, R32, RZ, PT ;  /* 0x000000ff2000720c */ /* 0x001fc80003f45070 */
[----:B------:R-:W-:Y:S01]  /*0d00*/  ISETP.NE.AND.EX P2, PT, R33, RZ, PT, P2 ;  /* 0x000000ff2100720c */ /* 0x000fe20003f45320 */
[----:B-1----:R-:W-:-:S06]  /*0d10*/  IMAD.WIDE.U32 R28, R69, 0x10, R28 ;  /* 0x00000010451c7825 */ /* 0x002fcc00078e001c */
[----:B------:R-:W5:Y:S06]  /*0d20*/  LDG.E.128 R28, desc[UR6][R28.64] ;  /* 0x000000061c1c7981 */ /* 0x000f6c000c1e1d00 */
[----:B------:R-:W0:Y:S01]  /*0d30*/  @P2 LDC.64 R64, c[0x0][0x228] ;  /* 0x00008a00ff402b82 */ /* 0x000e220000000a00 */
[----:B--2---:R-:W-:-:S05]  /*0d40*/  @P1 IMAD.WIDE.U32 R34, R69, 0x10, R34 ;  /* 0x0000001045221825 */ /* 0x004fca00078e0022 */
[----:B------:R1:W5:Y:S01]  /*0d50*/  @P1 LDG.E.128 R20, desc[UR6][R34.64] ;  /* 0x0000000622141981 */ /* 0x000362000c1e1d00 */
[----:B0-----:R-:W-:-:S05]  /*0d60*/  @P2 IMAD.WIDE.U32 R64, R69, 0x10, R64 ;  /* 0x0000001045402825 */ /* 0x001fca00078e0040 */
[----:B------:R1:W5:Y:S01]  /*0d70*/  @P2 LDG.E.128 R24, desc[UR6][R64.64] ;  /* 0x0000000640182981 */ /* 0x000362000c1e1d00 */
[C---:B------:R-:W-:Y:S01]  /*0d80*/  ISETP.NE.AND P3, PT, R77.reuse, 0x1, PT ;  /* 0x000000014d00780c */ /* 0x040fe20003f65270 */
[----:B------:R-:W-:Y:S01]  /*0d90*/  BSSY B2, `(.L_x_206) ;  /* 0x000000c000027945 */ /* 0x000fe20003800000 */
[----:B------:R-:W-:-:S11]  /*0da0*/  VIADD R66, R77, 0x1 ;  /* 0x000000014d427836 */ /* 0x000fd60000000000 */
[----:B-1----:R-:W-:Y:S05]  /*0db0*/  @!P3 BRA `(.L_x_207) ;  /* 0x000000000020b947 */ /* 0x002fea0003800000 */
[----:B------:R-:W-:Y:S02]  /*0dc0*/  ISETP.NE.AND P3, PT, R77, 0x2, PT ;  /* 0x000000024d00780c */ /* 0x000fe40003f65270 */
[----:B------:R-:W-:-:S11]  /*0dd0*/  MOV R63, R76 ;  /* 0x0000004c003f7202 */ /* 0x000fd60000000f00 */
[----:B------:R-:W-:Y:S05]  /*0de0*/  @!P3 BRA `(.L_x_208) ;  /* 0x000000000018b947 */ /* 0x000fea0003800000 */
[----:B------:R-:W-:Y:S01]  /*0df0*/  ISETP.NE.AND P3, PT, R77, 0x3, PT ;  /* 0x000000034d00780c */ /* 0x000fe20003f65270 */
[----:B------:R-:W-:-:S12]  /*0e00*/  IMAD.MOV.U32 R63, RZ, RZ, R71 ;  /* 0x000000ffff3f7224 */ /* 0x000fd800078e0047 */
[----:B------:R-:W-:Y:S05]  /*0e10*/  @P3 BRA `(.L_x_208) ;  /* 0x00000000000c3947 */ /* 0x000fea0003800000 */
[----:B------:R-:W-:Y:S01]  /*0e20*/  IMAD.MOV.U32 R63, RZ, RZ, R78 ;  /* 0x000000ffff3f7224 */ /* 0x000fe200078e004e */
[----:B------:R-:W-:Y:S06]  /*0e30*/  BRA `(.L_x_208) ;  /* 0x0000000000047947 */ /* 0x000fec0003800000 */
.L_x_207:
[----:B------:R-:W-:-:S07]  /*0e40*/  MOV R63, R72 ;  /* 0x00000048003f7202 */ /* 0x000fce0000000f00 */
.L_x_208:
[----:B------:R-:W-:Y:S05]  /*0e50*/  BSYNC B2 ;  /* 0x0000000000027941 */ /* 0x000fea0003800000 */
.L_x_206:
[----:B------:R-:W-:Y:S01]  /*0e60*/  ISETP.NE.AND P3, PT, R66, 0x4, PT ;  /* 0x000000044200780c */ /* 0x000fe20003f65270 */
[----:B------:R-:W-:-:S12]  /*0e70*/  BSSY B2, `(.L_x_209) ;  /* 0x000003a000027945 */ /* 0x000fd80003800000 */
[----:B------:R-:W-:Y:S05]  /*0e80*/  @P3 BRA `(.L_x_210) ;  /* 0x0000000000e03947 */ /* 0x000fea0003800000 */
[----:B------:R-:W-:Y:S01]  /*0e90*/  VIADD R53, R53, 0x1 ;  /* 0x0000000135357836 */ /* 0x000fe20000000000 */
[----:B------:R-:W-:Y:S03]  /*0ea0*/  BSSY B3, `(.L_x_211) ;  /* 0x000000c000037945 */ /* 0x000fe60003800000 */
[C---:B------:R-:W-:Y:S01]  /*0eb0*/  IMAD.HI.U32 R64, R53.reuse, -0x2daee0ad, RZ ;  /* 0xd2511f5335407827 */ /* 0x040fe200078e00ff */
[----:B------:R-:W-:-:S13]  /*0ec0*/  ISETP.NE.AND P3, PT, R53, RZ, PT ;  /* 0x000000ff3500720c */ /* 0x000fda0003f65270 */
[----:B------:R-:W-:Y:S05]  /*0ed0*/  @P3 BRA `(.L_x_212) ;  /* 0x0000000000203947 */ /* 0x000fea0003800000 */
[----:B------:R-:W-:-:S05]  /*0ee0*/  VIADD R52, R52, 0x1 ;  /* 0x0000000134347836 */ /* 0x000fca0000000000 */
[----:B------:R-:W-:-:S13]  /*0ef0*/  ISETP.NE.AND P3, PT, R52, RZ, PT ;  /* 0x000000ff3400720c */ /* 0x000fda0003f65270 */
[----:B------:R-:W-:Y:S01]  /*0f00*/  @!P3 IADD3 R55, R55, 0x1, RZ ;  /* 0x000000013737b810 */ /* 0x000fe20007ffe0ff */
[----:B------:R-:W-:Y:S01]  /*0f10*/  @!P3 VIADD R34, R19, 0x1 ;  /* 0x000000011322b836 */ /* 0x000fe20000000000 */
[----:B------:R-:W-:Y:S02]  /*0f20*/  @!P3 MOV R52, RZ ;  /* 0x000000ff0034b202 */ /* 0x000fe40000000f00 */
[----:B------:R-:W-:-:S13]  /*0f30*/  ISETP.NE.AND P4, PT, R55, RZ, !P3 ;  /* 0x000000ff3700720c */ /* 0x000fda0005f85270 */
[----:B------:R-:W-:-:S04]  /*0f40*/  @P4 IMAD.MOV R34, RZ, RZ, R19 ;  /* 0x000000ffff224224 */ /* 0x000fc800078e0213 */
[----:B------:R-:W-:-:S07]  /*0f50*/  @!P3 IMAD.MOV.U32 R19, RZ, RZ, R34 ;  /* 0x000000ffff13b224 */ /* 0x000fce00078e0022 */
.L_x_212:
[----:B------:R-:W-:Y:S05]  /*0f60*/  BSYNC B3 ;  /* 0x0000000000037941 */ /* 0x000fea0003800000 */
.L_x_211:
[----:B------:R-:W-:Y:S01]  /*0f70*/  IMAD.HI.U32 R35, R55, -0x326172a9, RZ ;  /* 0xcd9e8d5737237827 */ /* 0x000fe200078e00ff */
[----:B------:R-:W-:-:S03]  /*0f80*/  LOP3.LUT R64, R64, UR5, R19, 0x96, !PT ;  /* 0x0000000540407c12 */ /* 0x000fc6000f8e9613 */
[----:B------:R-:W-:Y:S01]  /*0f90*/  IMAD R71, R53, -0x2daee0ad, RZ ;  /* 0xd2511f5335477824 */ /* 0x000fe200078e02ff */
[----:B------:R-:W-:Y:S01]  /*0fa0*/  LOP3.LUT R66, R35, UR4, R52, 0x96, !PT ;  /* 0x0000000423427c12 */ /* 0x000fe2000f8e9634 */
[----:B------:R-:W-:Y:S02]  /*0fb0*/  IMAD R35, R55, -0x326172a9, RZ ;  /* 0xcd9e8d5737237824 */ /* 0x000fe400078e02ff */
[----:B------:R-:W-:-:S04]  /*0fc0*/  IMAD.WIDE.U32 R64, R64, -0x326172a9, RZ ;  /* 0xcd9e8d5740407825 */ /* 0x000fc800078e00ff */
[----:B------:R-:W-:Y:S01]  /*0fd0*/  IMAD.WIDE.U32 R66, R66, -0x2daee0ad, RZ ;  /* 0xd2511f5342427825 */ /* 0x000fe200078e00ff */
[----:B------:R-:W-:-:S04]  /*0fe0*/  LOP3.LUT R70, R65, UR12, R35, 0x96, !PT ;  /* 0x0000000c41467c12 */ /* 0x000fc8000f8e9623 */
[----:B------:R-:W-:Y:S01]  /*0ff0*/  LOP3.LUT R34, R67, UR13, R71, 0x96, !PT ;  /* 0x0000000d43227c12 */ /* 0x000fe2000f8e9647 */
        /* <DEDUP_REMOVED lines=26> */
[----:B------:R-:W-:-:S03]  /*11a0*/  LOP3.LUT R72, R77, UR27, R66, 0x96, !PT ;  /* 0x0000001b4d487c12 */ /* 0x000fc6000f8e9642 */
[----:B------:R-:W-:Y:S01]  /*11b0*/  IMAD.MOV.U32 R66, RZ, RZ, RZ ;  /* 0x000000ffff427224 */ /* 0x000fe200078e00ff */
[----:B------:R-:W-:Y:S01]  /*11c0*/  LOP3.LUT R78, R35, UR26, R64, 0x96, !PT ;  /* 0x0000001a234e7c12 */ /* 0x000fe2000f8e9640 */
[----:B------:R-:W-:-:S04]  /*11d0*/  IMAD.WIDE.U32 R72, R72, -0x326172a9, RZ ;  /* 0xcd9e8d5748487825 */ /* 0x000fc800078e00ff */
[----:B------:R-:W-:Y:S01]  /*11e0*/  IMAD.WIDE.U32 R78, R78, -0x2daee0ad, RZ ;  /* 0xd2511f534e4e7825 */ /* 0x000fe200078e00ff */
[----:B------:R-:W-:-:S04]  /*11f0*/  LOP3.LUT R71, R73, UR28, R34, 0x96, !PT ;  /* 0x0000001c49477c12 */ /* 0x000fc8000f8e9622 */
[----:B------:R-:W-:-:S07]  /*1200*/  LOP3.LUT R76, R79, UR29, R76, 0x96, !PT ;  /* 0x0000001d4f4c7c12 */ /* 0x000fce000f8e964c */
.L_x_210:
[----:B------:R-:W-:Y:S05]  /*1210*/  BSYNC B2 ;  /* 0x0000000000027941 */ /* 0x000fea0003800000 */
.L_x_209:
[----:B------:R-:W0:Y:S01]  /*1220*/  LDC R74, c[0x0][0x298] ;  /* 0x0000a600ff4a7b82 */ /* 0x000e220000000800 */
[----:B------:R-:W-:Y:S01]  /*1230*/  HFMA2.MMA R73, -RZ, RZ, 0.1171875, 0 ;  /* 0x2f800000ff497435 */ /* 0x000fe200000001ff */
[----:B------:R-:W-:Y:S01]  /*1240*/  ISETP.NE.U32.AND P3, PT, R32, RZ, PT ;  /* 0x000000ff2000720c */ /* 0x000fe20003f65070 */
[C---:B-----5:R-:W-:Y:S01]  /*1250*/  IMAD.U32 R35, R28.reuse, 0x10000, RZ ;  /* 0x000100001c237824 */ /* 0x060fe200078e00ff */
[----:B------:R-:W-:Y:S02]  /*1260*/  I2FP.F32.U32 R34, R63 ;  /* 0x0000003f00227245 */ /* 0x000fe40000201000 */
[----:B------:R-:W-:Y:S02]  /*1270*/  ISETP.NE.AND.EX P3, PT, R33, RZ, PT, P3 ;  /* 0x000000ff2100720c */ /* 0x000fe40003f65330 */
[----:B------:R-:W1:Y:S01]  /*1280*/  LDC R75, c[0x0][0x294] ;  /* 0x0000a500ff4b7b82 */ /* 0x000e620000000800 */
[----:B------:R-:W-:Y:S02]  /*1290*/  PRMT R28, R28, 0x7632, R28 ;  /* 0x000076321c1c7816 */ /* 0x000fe4000000001c */
[----:B------:R-:W-:Y:S01]  /*12a0*/  FFMA.FTZ R34, R34, R73, 1.1641532182693481445e-10 ;  /* 0x2f00000022227423 */ /* 0x000fe20000010049 */
[----:B0-----:R-:W-:-:S04]  /*12b0*/  FMUL.FTZ R35, R35, R74 ;  /* 0x0000004a23237220 */ /* 0x001fc80000410000 */
[----:B-1----:R-:W-:-:S04]  /*12c0*/  FSETP.GTU.FTZ.AND P4, PT, R34, R75, PT ;  /* 0x0000004b2200720b */ /* 0x002fc80003f9c000 */
[----:B------:R-:W-:Y:S02]  /*12d0*/  P2R R80, PR, RZ, 0x10 ;  /* 0x00000010ff507803 */ /* 0x000fe40000000000 */
[----:B------:R-:W-:Y:S01]  /*12e0*/  FSEL R63, R35, RZ, !P4 ;  /* 0x000000ff233f7208 */ /* 0x000fe20006000000 */
[----:B------:R-:W-:Y:S06]  /*12f0*/  @P3 BRA `(.L_x_213) ;  /* 0x0000000000183947 */ /* 0x000fec0003800000 */
[----:B------:R-:W-:Y:S01]  /*1300*/  IMAD.MOV.U32 R32, RZ, RZ, R66 ;  /* 0x000000ffff207224 */ /* 0x000fe200078e0042 */
[----:B------:R-:W-:Y:S06]  /*1310*/  @!P1 BRA `(.L_x_214) ;  /* 0x0000000400649947 */ /* 0x000fec0003800000 */
[----:B------:R-:W-:Y:S01]  /*1320*/  SHF.L.U32 R34, R20, 0x10, RZ ;  /* 0x0000001014227819 */ /* 0x000fe200000006ff */
[----:B------:R-:W-:-:S04]  /*1330*/  IMAD.MOV.U32 R32, RZ, RZ, R66 ;  /* 0x000000ffff207224 */ /* 0x000fc800078e0042 */
[----:B------:R-:W-:Y:S01]  /*1340*/  FADD.FTZ R63, R34, R63 ;  /* 0x0000003f223f7221 */ /* 0x000fe20000010000 */
[----:B------:R-:W-:Y:S06]  /*1350*/  BRA `(.L_x_214) ;  /* 0x0000000400547947 */ /* 0x000fec0003800000 */
.L_x_213:
[C---:B------:R-:W-:Y:S01]  /*1360*/  ISETP.NE.AND P4, PT, R66.reuse, 0x1, PT ;  /* 0x000000014200780c */ /* 0x040fe20003f85270 */
[----:B------:R-:W-:Y:S01]  /*1370*/  BSSY B2, `(.L_x_215) ;  /* 0x000000c000027945 */ /* 0x000fe20003800000 */
[----:B------:R-:W-:-:S11]  /*1380*/  VIADD R32, R66, 0x1 ;  /* 0x0000000142207836 */ /* 0x000fd60000000000 */
[----:B------:R-:W-:Y:S05]  /*1390*/  @!P4 BRA `(.L_x_216) ;  /* 0x000000000020c947 */ /* 0x000fea0003800000 */
        /* <DEDUP_REMOVED lines=8> */
.L_x_216:
[----:B------:R-:W-:-:S07]  /*1420*/  MOV R2, R72 ;  /* 0x0000004800027202 */ /* 0x000fce0000000f00 */
.L_x_217:
[----:B------:R-:W-:Y:S05]  /*1430*/  BSYNC B2 ;  /* 0x0000000000027941 */ /* 0x000fea0003800000 */
.L_x_215:
        /* <DEDUP_REMOVED lines=16> */
.L_x_221:
[----:B------:R-:W-:Y:S05]  /*1540*/  BSYNC B3 ;  /* 0x0000000000037941 */ /* 0x000fea0003800000 */
.L_x_220:
[----:B------:R-:W-:Y:S01]  /*1550*/  IMAD.HI.U32 R33, R55, -0x326172a9, RZ ;  /* 0xcd9e8d5737217827 */ /* 0x000fe200078e00ff */
[----:B------:R-:W-:-:S03]  /*1560*/  LOP3.LUT R32, R32, UR5, R19, 0x96, !PT ;  /* 0x0000000520207c12 */ /* 0x000fc6000f8e9613 */
[----:B------:R-:W-:Y:S01]  /*1570*/  IMAD R35, R55, -0x326172a9, RZ ;  /* 0xcd9e8d5737237824 */ /* 0x000fe200078e02ff */
[----:B------:R-:W-:Y:S01]  /*1580*/  LOP3.LUT R64, R33, UR4, R52, 0x96, !PT ;  /* 0x0000000421407c12 */ /* 0x000fe2000f8e9634 */
[----:B------:R-:W-:-:S04]  /*1590*/  IMAD.WIDE.U32 R32, R32, -0x326172a9, RZ ;  /* 0xcd9e8d5720207825 */ /* 0x000fc800078e00ff */
[----:B------:R-:W-:Y:S01]  /*15a0*/  IMAD R67, R53, -0x2daee0ad, RZ ;  /* 0xd2511f5335437824 */ /* 0x000fe200078e02ff */
[----:B------:R-:W-:Y:S01]  /*15b0*/  LOP3.LUT R35, R33, UR12, R35, 0x96, !PT ;  /* 0x0000000c21237c12 */ /* 0x000fe2000f8e9623 */
[----:B------:R-:W-:-:S05]  /*15c0*/  IMAD.WIDE.U32 R64, R64, -0x2daee0ad, RZ ;  /* 0xd2511f5340407825 */ /* 0x000fca00078e00ff */
        /* <DEDUP_REMOVED lines=32> */
[----:B------:R-:W-:Y:S01]  /*17d0*/  IMAD.MOV.U32 R72, RZ, RZ, R32 ;  /* 0x000000ffff487224 */ /* 0x000fe200078e0020 */
[----:B------:R-:W-:Y:S01]  /*17e0*/  HFMA2.MMA R32, -RZ, RZ, 0, 0 ;  /* 0x00000000ff207435 */ /* 0x000fe200000001ff */
[----:B------:R-:W-:-:S10]  /*17f0*/  LOP3.LUT R76, R79, UR29, R76, 0x96, !PT ;  /* 0x0000001d4f4c7c12 */ /* 0x000fd4000f8e964c */
.L_x_219:
[----:B------:R-:W-:Y:S05]  /*1800*/  BSYNC B2 ;  /* 0x0000000000027941 */ /* 0x000fea0003800000 */
.L_x_218:
[----:B------:R-:W-:Y:S01]  /*1810*/  I2FP.F32.U32 R2, R2 ;  /* 0x0000000200027245 */ /* 0x000fe20000201000 */
[----:B------:R-:W-:Y:S02]  /*1820*/  IMAD.U32 R33, R24, 0x10000, RZ ;  /* 0x0001000018217824 */ /* 0x000fe400078e00ff */
[----:B------:R-:W-:Y:S02]  /*1830*/  @P1 IMAD.U32 R34, R20, 0x10000, RZ ;  /* 0x0001000014221824 */ /* 0x000fe400078e00ff */
[----:B------:R-:W-:Y:S01]  /*1840*/  FFMA.FTZ R2, R2, R73, 1.1641532182693481445e-10 ;  /* 0x2f00000002027423 */ /* 0x000fe20000010049 */
[----:B------:R-:W-:-:S04]  /*1850*/  FMUL.FTZ R33, R33, R74 ;  /* 0x0000004a21217220 */ /* 0x000fc80000410000 */
[----:B------:R-:W-:-:S04]  /*1860*/  FSETP.GTU.FTZ.AND P4, PT, R2, R75, PT ;  /* 0x0000004b0200720b */ /* 0x000fc80003f9c000 */
[----:B------:R-:W-:-:S05]  /*1870*/  FSEL R2, R33, RZ, !P4 ;  /* 0x000000ff21027208 */ /* 0x000fca0006000000 */
[----:B------:R-:W-:Y:S01]  /*1880*/  FADD.FTZ R63, R2, R63 ;  /* 0x0000003f023f7221 */ /* 0x000fe20000010000 */
[----:B------:R-:W-:-:S03]  /*1890*/  SEL R2, RZ, 0x1, P4 ;  /* 0x00000001ff027807 */ /* 0x000fc60002000000 */
[----:B------:R-:W-:-:S07]  /*18a0*/  @P1 FADD.FTZ R63, R34, R63 ;  /* 0x0000003f223f1221 */ /* 0x000fce0000010000 */
.L_x_214:
[C---:B------:R-:W-:Y:S01]  /*18b0*/  ISETP.NE.AND P4, PT, R32.reuse, 0x1, PT ;  /* 0x000000012000780c */ /* 0x040fe20003f85270 */
[----:B------:R-:W-:Y:S01]  /*18c0*/  BSSY B2, `(.L_x_222) ;  /* 0x000000c000027945 */ /* 0x000fe20003800000 */
[----:B------:R-:W-:-:S11]  /*18d0*/  IADD3 R33, R32, 0x1, RZ ;  /* 0x0000000120217810 */ /* 0x000fd60007ffe0ff */
[----:B------:R-:W-:Y:S05]  /*18e0*/  @!P4 BRA `(.L_x_223) ;  /* 0x000000000020c947 */ /* 0x000fea0003800000 */
[----:B------:R-:W-:Y:S01]  /*18f0*/  ISETP.NE.AND P4, PT, R32, 0x2, PT ;  /* 0x000000022000780c */ /* 0x000fe20003f85270 */
[----:B------:R-:W-:-:S12]  /*1900*/  IMAD.MOV.U32 R68, RZ, RZ, R76 ;  /* 0x000000ffff447224 */ /* 0x000fd800078e004c */
[----:B------:R-:W-:Y:S05]  /*1910*/  @!P4 BRA `(.L_x_224) ;  /* 0x000000000018c947 */ /* 0x000fea0003800000 */
[----:B------:R-:W-:Y:S01]  /*1920*/  ISETP.NE.AND P4, PT, R32, 0x3, PT ;  /* 0x000000032000780c */ /* 0x000fe20003f85270 */
[----:B------:R-:W-:-:S12]  /*1930*/  IMAD.MOV.U32 R68, RZ, RZ, R71 ;  /* 0x000000ffff447224 */ /* 0x000fd800078e0047 */
[----:B------:R-:W-:Y:S05]  /*1940*/  @P4 BRA `(.L_x_224) ;  /* 0x00000000000c4947 */ /* 0x000fea0003800000 */
[----:B------:R-:W-:Y:S01]  /*1950*/  MOV R68, R78 ;  /* 0x0000004e00447202 */ /* 0x000fe20000000f00 */
[----:B------:R-:W-:Y:S06]  /*1960*/  BRA `(.L_x_224) ;  /* 0x0000000000047947 */ /* 0x000fec0003800000 */
.L_x_223:
[----:B------:R-:W-:-:S07]  /*1970*/  IMAD.MOV.U32 R68, RZ, RZ, R72 ;  /* 0x000000ffff447224 */ /* 0x000fce00078e0048 */
.L_x_224:
[----:B------:R-:W-:Y:S05]  /*1980*/  BSYNC B2 ;  /* 0x0000000000027941 */ /* 0x000fea0003800000 */
.L_x_222:
        /* <DEDUP_REMOVED lines=8> */
[----:B------:R-:W-:-:S04]  /*1a10*/  IADD3 R52, R52, 0x1, RZ ;  /* 0x0000000134347810 */ /* 0x000fc80007ffe0ff */
[----:B------:R-:W-:-:S13]  /*1a20*/  ISETP.NE.AND P4, PT, R52, RZ, PT ;  /* 0x000000ff3400720c */ /* 0x000fda0003f85270 */
[----:B------:R-:W-:Y:S02]  /*1a30*/  @!P4 VIADD R55, R55, 0x1 ;  /* 0x000000013737c836 */ /* 0x000fe40000000000 */
[----:B------:R-:W-:Y:S02]  /*1a40*/  @!P4 VIADD R33, R19, 0x1 ;  /* 0x000000011321c836 */ /* 0x000fe40000000000 */
[----:B------:R-:W-:Y:S01]  /*1a50*/  @!P4 IMAD.MOV.U32 R52, RZ, RZ, RZ ;  /* 0x000000ffff34c224 */ /* 0x000fe200078e00ff */
[----:B------:R-:W-:-:S13]  /*1a60*/  ISETP.NE.AND P5, PT, R55, RZ, !P4 ;  /* 0x000000ff3700720c */ /* 0x000fda00067a5270 */
[----:B------:R-:W-:-:S05]  /*1a70*/  @P5 IADD3 R33, R19, RZ, RZ ;  /* 0x000000ff13215210 */ /* 0x000fca0007ffe0ff */
[----:B------:R-:W-:-:S07]  /*1a80*/  @!P4 IMAD.MOV.U32 R19, RZ, RZ, R33 ;  /* 0x000000ffff13c224 */ /* 0x000fce00078e0021 */
.L_x_228:
[----:B------:R-:W-:Y:S05]  /*1a90*/  BSYNC B3 ;  /* 0x0000000000037941 */ /* 0x000fea0003800000 */
.L_x_227:
        /* <DEDUP_REMOVED lines=39> */
[----:B------:R-:W-:Y:S02]  /*1d10*/  LOP3.LUT R71, R33, UR28, R34, 0x96, !PT ;  /* 0x0000001c21477c12 */ /* 0x000fe4000f8e9622 */
[----:B------:R-:W-:Y:S01]  /*1d20*/  MOV R72, R32 ;  /* 0x0000002000487202 */ /* 0x000fe20000000f00 */
[----:B------:R-:W-:Y:S01]  /*1d30*/  IMAD.MOV.U32 R33, RZ, RZ, RZ ;  /* 0x000000ffff217224 */ /* 0x000fe200078e00ff */
[----:B------:R-:W-:-:S07]  /*1d40*/  LOP3.LUT R76, R79, UR29, R76, 0x96, !PT ;  /* 0x0000001d4f4c7c12 */ /* 0x000fce000f8e964c */
.L_x_226:
[----:B------:R-:W-:Y:S05]  /*1d50*/  BSYNC B2 ;  /* 0x0000000000027941 */ /* 0x000fea0003800000 */
.L_x_225:
[----:B------:R-:W-:Y:S01]  /*1d60*/  I2FP.F32.U32 R32, R68 ;  /* 0x0000004400207245 */ /* 0x000fe20000201000 */
[----:B------:R-:W-:-:S04]  /*1d70*/  IMAD.U32 R35, R28, 0x10000, RZ ;  /* 0x000100001c237824 */ /* 0x000fc800078e00ff */
[----:B------:R-:W-:Y:S01]  /*1d80*/  FFMA.FTZ R32, R32, R73, 1.1641532182693481445e-10 ;  /* 0x2f00000020207423 */ /* 0x000fe20000010049 */
[----:B------:R-:W-:-:S04]  /*1d90*/  FMUL.FTZ R35, R35, R74 ;  /* 0x0000004a23237220 */ /* 0x000fc80000410000 */
[----:B------:R-:W-:-:S04]  /*1da0*/  FSETP.GTU.FTZ.AND P4, PT, R32, R75, PT ;  /* 0x0000004b2000720b */ /* 0x000fc80003f9c000 */
[----:B------:R-:W-:Y:S02]  /*1db0*/  P2R R79, PR, RZ, 0x10 ;  /* 0x00000010ff4f7803 */ /* 0x000fe40000000000 */
[----:B------:R-:W-:Y:S01]  /*1dc0*/  FSEL R64, R35, RZ, !P4 ;  /* 0x000000ff23407208 */ /* 0x000fe20006000000 */
[----:B------:R-:W-:Y:S06]  /*1dd0*/  @P3 BRA `(.L_x_229) ;  /* 0x00000000001c3947 */ /* 0x000fec0003800000 */
[----:B------:R-:W-:Y:S01]  /*1de0*/  MOV R32, R33 ;  /* 0x0000002100207202 */ /* 0x000fe20000000f00 */
[----:B------:R-:W-:Y:S06]  /*1df0*/  @!P1 BRA `(.L_x_230) ;  /* 0x0000000400749947 */ /* 0x000fec0003800000 */
[----:B------:R-:W-:Y:S01]  /*1e00*/  PRMT R28, R20, 0x7632, R28 ;  /* 0x00007632141c7816 */ /* 0x000fe2000000001c */
[----:B------:R-:W-:-:S04]  /*1e10*/  IMAD.MOV.U32 R32, RZ, RZ, R33 ;  /* 0x000000ffff207224 */ /* 0x000fc800078e0021 */
[----:B------:R-:W-:-:S04]  /*1e20*/  IMAD.U32 R35, R28, 0x10000, RZ ;  /* 0x000100001c237824 */ /* 0x000fc800078e00ff */
[----:B------:R-:W-:Y:S01]  /*1e30*/  FADD.FTZ R64, R35, R64 ;  /* 0x0000004023407221 */ /* 0x000fe20000010000 */
[----:B------:R-:W-:Y:S06]  /*1e40*/  BRA `(.L_x_230) ;  /* 0x0000000400607947 */ /* 0x000fec0003800000 */
.L_x_229:
        /* <DEDUP_REMOVED lines=12> */
.L_x_232:
[----:B------:R-:W-:-:S07]  /*1f10*/  IMAD.MOV.U32 R0, RZ, RZ, R72 ;  /* 0x000000ffff007224 */ /* 0x000fce00078e0048 */
.L_x_233:
[----:B------:R-:W-:Y:S05]  /*1f20*/  BSYNC B2 ;  /* 0x0000000000027941 */ /* 0x000fea0003800000 */
.L_x_231:
        /* <DEDUP_REMOVED lines=16> */
.L_x_237:
[----:B------:R-:W-:Y:S05]  /*2030*/  BSYNC B3 ;  /* 0x0000000000037941 */ /* 0x000fea0003800000 */
.L_x_236:
[----:B------:R-:W-:Y:S01]  /*2040*/  IMAD.HI.U32 R33, R55, -0x326172a9, RZ ;  /* 0xcd9e8d5737217827 */ /* 0x000fe200078e00ff */
[----:B------:R-:W-:-:S03]  /*2050*/  LOP3.LUT R28, R28, UR5, R19, 0x96, !PT ;  /* 0x000000051c1c7c12 */ /* 0x000fc6000f8e9613 */
[----:B------:R-:W-:Y:S01]  /*2060*/  IMAD R65, R55, -0x326172a9, RZ ;  /* 0xcd9e8d5737417824 */ /* 0x000fe200078e02ff */
[----:B------:R-:W-:Y:S01]  /*2070*/  LOP3.LUT R34, R33, UR4, R52, 0x96, !PT ;  /* 0x0000000421227c12 */ /* 0x000fe2000f8e9634 */
[----:B------:R-:W-:-:S04]  /*2080*/  IMAD.WIDE.U32 R32, R28, -0x326172a9, RZ ;  /* 0xcd9e8d571c207825 */ /* 0x000fc800078e00ff */
[----:B------:R-:W-:Y:S01]  /*2090*/  IMAD R67, R53, -0x2daee0ad, RZ ;  /* 0xd2511f5335437824 */ /* 0x000fe200078e02ff */
[----:B------:R-:W-:Y:S01]  /*20a0*/  LOP3.LUT R65, R33, UR12, R65, 0x96, !PT ;  /* 0x0000000c21417c12 */ /* 0x000fe2000f8e9641 */
[----:B------:R-:W-:-:S04]  /*20b0*/  IMAD.WIDE.U32 R34, R34, -0x2daee0ad, RZ ;  /* 0xd2511f5322227825 */ /* 0x000fc800078e00ff */
[----:B------:R-:W-:Y:S01]  /*20c0*/  IMAD.WIDE.U32 R70, R65, -0x2daee0ad, RZ ;  /* 0xd2511f5341467825 */ /* 0x000fe200078e00ff */
[----:B------:R-:W-:-:S04]  /*20d0*/  LOP3.LUT R67, R35, UR13, R67, 0x96, !PT ;  /* 0x0000000d23437c12 */ /* 0x000fc8000f8e9643 */
        /* <DEDUP_REMOVED lines=31> */
[----:B------:R-:W-:Y:S01]  /*22d0*/  IMAD.MOV.U32 R78, RZ, RZ, R32 ;  /* 0x000000ffff4e7224 */ /* 0x000fe200078e0020 */
[----:B------:R-:W-:Y:S01]  /*22e0*/  LOP3.LUT R76, R33, UR29, R76, 0x96, !PT ;  /* 0x0000001d214c7c12 */ /* 0x000fe2000f8e964c */
[----:B------:R-:W-:-:S07]  /*22f0*/  IMAD.MOV.U32 R32, RZ, RZ, RZ ;  /* 0x000000ffff207224 */ /* 0x000fce00078e00ff */
.L_x_235:
[----:B------:R-:W-:Y:S05]  /*2300*/  BSYNC B2 ;  /* 0x0000000000027941 */ /* 0x000fea0003800000 */
.L_x_234:
[----:B------:R-:W-:Y:S02]  /*2310*/  I2FP.F32.U32 R0, R0 ;  /* 0x0000000000007245 */ /* 0x000fe40000201000 */
[----:B------:R-:W-:-:S03]  /*2320*/  PRMT R28, R24, 0x7632, R28 ;  /* 0x00007632181c7816 */ /* 0x000fc6000000001c */
[----:B------:R-:W-:Y:S01]  /*2330*/  FFMA.FTZ R0, R0, R73, 1.1641532182693481445e-10 ;  /* 0x2f00000000007423 */ /* 0x000fe20000010049 */
[----:B------:R-:W-:-:S04]  /*2340*/  SHF.L.U32 R33, R28, 0x10, RZ ;  /* 0x000000101c217819 */ /* 0x000fc800000006ff */
[----:B------:R-:W-:Y:S01]  /*2350*/  FSETP.GTU.FTZ.AND P4, PT, R0, R75, PT ;  /* 0x0000004b0000720b */ /* 0x000fe20003f9c000 */
[----:B------:R-:W-:Y:S01]  /*2360*/  FMUL.FTZ R33, R33, R74 ;  /* 0x0000004a21217220 */ /* 0x000fe20000410000 */
[----:B------:R-:W-:-:S04]  /*2370*/  @P1 PRMT R0, R20, 0x7632, R0 ;  /* 0x0000763214001816 */ /* 0x000fc80000000000 */
[----:B------:R-:W-:Y:S01]  /*2380*/  FSEL R33, R33, RZ, !P4 ;  /* 0x000000ff21217208 */ /* 0x000fe20006000000 */
[----:B------:R-:W-:Y:S01]  /*2390*/  @P1 IMAD.U32 R35, R0, 0x10000, RZ ;  /* 0x0001000000231824 */ /* 0x000fe200078e00ff */
[----:B------:R-:W-:-:S03]  /*23a0*/  SEL R0, RZ, 0x1, P4 ;  /* 0x00000001ff007807 */ /* 0x000fc60002000000 */
[----:B------:R-:W-:-:S04]  /*23b0*/  FADD.FTZ R64, R33, R64 ;  /* 0x0000004021407221 */ /* 0x000fc80000010000 */
[----:B------:R-:W-:-:S07]  /*23c0*/  @P1 FADD.FTZ R64, R35, R64 ;  /* 0x0000004023401221 */ /* 0x000fce0000010000 */
.L_x_230:
        /* <DEDUP_REMOVED lines=12> */
.L_x_239:
[----:B------:R-:W-:-:S07]  /*2490*/  MOV R28, R72 ;  /* 0x00000048001c7202 */ /* 0x000fce0000000f00 */
.L_x_240:
[----:B------:R-:W-:Y:S05]  /*24a0*/  BSYNC B2 ;  /* 0x0000000000027941 */ /* 0x000fea0003800000 */
.L_x_238:
        /* <DEDUP_REMOVED lines=11> */
[----:B------:R-:W-:Y:S02]  /*2560*/  @!P4 VIADD R33, R19, 0x1 ;  /* 0x000000011321c836 */ /* 0x000fe40000000000 */
[----:B------:R-:W-:Y:S01]  /*2570*/  @!P4 IMAD.MOV.U32 R52, RZ, RZ, RZ ;  /* 0x000000ffff34c224 */ /* 0x000fe200078e00ff */
[----:B------:R-:W-:-:S13]  /*2580*/  ISETP.NE.AND P5, PT, R55, RZ, !P4 ;  /* 0x000000ff3700720c */ /* 0x000fda00067a5270 */
[----:B------:R-:W-:-:S05]  /*2590*/  @P5 IMAD.MOV R33, RZ, RZ, R19 ;  /* 0x000000ffff215224 */ /* 0x000fca00078e0213 */
[----:B------:R-:W-:-:S07]  /*25a0*/  @!P4 MOV R19, R33 ;  /* 0x000000210013c202 */ /* 0x000fce0000000f00 */
.L_x_244:
[----:B------:R-:W-:Y:S05]  /*25b0*/  BSYNC B3 ;  /* 0x0000000000037941 */ /* 0x000fea0003800000 */
.L_x_243:
        /* <DEDUP_REMOVED lines=41> */
[----:B------:R-:W-:Y:S01]  /*2850*/  LOP3.LUT R76, R33, UR29, R76, 0x96, !PT ;  /* 0x0000001d214c7c12 */ /* 0x000fe2000f8e964c */
[----:B------:R-:W-:Y:S01]  /*2860*/  IMAD.MOV.U32 R33, RZ, RZ, RZ ;  /* 0x000000ffff217224 */ /* 0x000fe200078e00ff */
[----:B------:R-:W-:-:S07]  /*2870*/  MOV R78, R32 ;  /* 0x00000020004e7202 */ /* 0x000fce0000000f00 */
.L_x_242:
[----:B------:R-:W-:Y:S05]  /*2880*/  BSYNC B2 ;  /* 0x0000000000027941 */ /* 0x000fea0003800000 */
.L_x_241:
[----:B------:R-:W-:Y:S01]  /*2890*/  I2FP.F32.U32 R28, R28 ;  /* 0x0000001c001c7245 */ /* 0x000fe20000201000 */
[C---:B------:R-:W-:Y:S01]  /*28a0*/  IMAD.U32 R35, R29.reuse, 0x10000, RZ ;  /* 0x000100001d237824 */ /* 0x040fe200078e00ff */
[----:B------:R-:W-:-:S03]  /*28b0*/  PRMT R65, R29, 0x7632, R65 ;  /* 0x000076321d417816 */ /* 0x000fc60000000041 */
        /* <DEDUP_REMOVED lines=8> */
[----:B------:R-:W-:Y:S02]  /*2940*/  IMAD.U32 R29, R21, 0x10000, RZ ;  /* 0x00010000151d7824 */ /* 0x000fe400078e00ff */
[----:B------:R-:W-:Y:S02]  /*2950*/  IMAD.MOV.U32 R28, RZ, RZ, R33 ;  /* 0x000000ffff1c7224 */ /* 0x000fe400078e0021 */
[----:B------:R-:W-:Y:S01]  /*2960*/  FADD.FTZ R66, R29, R66 ;  /* 0x000000421d427221 */ /* 0x000fe20000010000 */
[----:B------:R-:W-:Y:S06]  /*2970*/  BRA `(.L_x_246) ;  /* 0x0000000400587947 */ /* 0x000fec0003800000 */
.L_x_245:
        /* <DEDUP_REMOVED lines=12> */
.L_x_248:
[----:B------:R-:W-:-:S07]  /*2a40*/  IMAD.MOV.U32 R57, RZ, RZ, R72 ;  /* 0x000000ffff397224 */ /* 0x000fce00078e0048 */
.L_x_249:
[----:B------:R-:W-:Y:S05]  /*2a50*/  BSYNC B2 ;  /* 0x0000000000027941 */ /* 0x000fea0003800000 */
.L_x_247:
        /* <DEDUP_REMOVED lines=16> */
.L_x_253:
[----:B------:R-:W-:Y:S05]  /*2b60*/  BSYNC B3 ;  /* 0x0000000000037941 */ /* 0x000fea0003800000 */
.L_x_252:
        /* <DEDUP_REMOVED lines=44> */
.L_x_251:
[----:B------:R-:W-:Y:S05]  /*2e30*/  BSYNC B2 ;  /* 0x0000000000027941 */ /* 0x000fea0003800000 */
.L_x_250:
[----:B------:R-:W-:Y:S01]  /*2e40*/  I2FP.F32.U32 R32, R57 ;  /* 0x0000003900207245 */ /* 0x000fe20000201000 */
[----:B------:R-:W-:Y:S01]  /*2e50*/  @P1 IMAD.U32 R33, R21, 0x10000, RZ ;  /* 0x0001000015211824 */ /* 0x000fe200078e00ff */
[----:B------:R-:W-:-:S03]  /*2e60*/  SHF.L.U32 R29, R25, 0x10, RZ ;  /* 0x00000010191d7819 */ /* 0x000fc600000006ff */
[----:B------:R-:W-:Y:S02]  /*2e70*/  FFMA.FTZ R32, R32, R73, 1.1641532182693481445e-10 ;  /* 0x2f00000020207423 */ /* 0x000fe40000010049 */
[----:B------:R-:W-:-:S03]  /*2e80*/  FMUL.FTZ R29, R29, R74 ;  /* 0x0000004a1d1d7220 */ /* 0x000fc60000410000 */
[----:B------:R-:W-:-:S04]  /*2e90*/  FSETP.GTU.FTZ.AND P4, PT, R32, R75, PT ;  /* 0x0000004b2000720b */ /* 0x000fc80003f9c000 */
[----:B------:R-:W-:Y:S02]  /*2ea0*/  FSEL R29, R29, RZ, !P4 ;  /* 0x000000ff1d1d7208 */ /* 0x000fe40006000000 */
[----:B------:R-:W-:-:S03]  /*2eb0*/  SEL R57, RZ, 0x1, P4 ;  /* 0x00000001ff397807 */ /* 0x000fc60002000000 */
[----:B------:R-:W-:-:S04]  /*2ec0*/  FADD.FTZ R66, R29, R66 ;  /* 0x000000421d427221 */ /* 0x000fc80000010000 */
[----:B------:R-:W-:-:S07]  /*2ed0*/  @P1 FADD.FTZ R66, R33, R66 ;  /* 0x0000004221421221 */ /* 0x000fce0000010000 */
.L_x_246:
        /* <DEDUP_REMOVED lines=12> */
.L_x_255:
[----:B------:R-:W-:-:S07]  /*2fa0*/  MOV R67, R72 ;  /* 0x0000004800437202 */ /* 0x000fce0000000f00 */
.L_x_256:
[----:B------:R-:W-:Y:S05]  /*2fb0*/  BSYNC B2 ;  /* 0x0000000000027941 */ /* 0x000fea0003800000 */
.L_x_254:
        /* <DEDUP_REMOVED lines=16> */
.L_x_260:
[----:B------:R-:W-:Y:S05]  /*30c0*/  BSYNC B3 ;  /* 0x0000000000037941 */ /* 0x000fea0003800000 */
.L_x_259:
        /* <DEDUP_REMOVED lines=44> */
.L_x_258:
[----:B------:R-:W-:Y:S05]  /*3390*/  BSYNC B2 ;  /* 0x0000000000027941 */ /* 0x000fea0003800000 */
.L_x_257:
        /* <DEDUP_REMOVED lines=10> */
[----:B------:R-:W-:-:S05]  /*3440*/  PRMT R28, R21, 0x7632, R28 ;  /* 0x00007632151c7816 */ /* 0x000fca000000001c */
[----:B------:R-:W-:Y:S02]  /*3450*/  IMAD.U32 R32, R28, 0x10000, RZ ;  /* 0x000100001c207824 */ /* 0x000fe400078e00ff */
[----:B------:R-:W-:Y:S02]  /*3460*/  IMAD.MOV.U32 R28, RZ, RZ, R29 ;  /* 0x000000ffff1c7224 */ /* 0x000fe400078e001d */
[----:B------:R-:W-:Y:S01]  /*3470*/  FADD.FTZ R65, R32, R65 ;  /* 0x0000004120417221 */ /* 0x000fe20000010000 */
[----:B------:R-:W-:Y:S06]  /*3480*/  BRA `(.L_x_262) ;  /* 0x0000000400607947 */ /* 0x000fec0003800000 */
.L_x_261:
        /* <DEDUP_REMOVED lines=12> */
.L_x_264:
[----:B------:R-:W-:-:S07]  /*3550*/  IMAD.MOV.U32 R58, RZ, RZ, R72 ;  /* 0x000000ffff3a7224 */ /* 0x000fce00078e0048 */
.L_x_265:
[----:B------:R-:W-:Y:S05]  /*3560*/  BSYNC B2 ;  /* 0x0000000000027941 */ /* 0x000fea0003800000 */
.L_x_263:
        /* <DEDUP_REMOVED lines=16> */
.L_x_269:
[----:B------:R-:W-:Y:S05]  /*3670*/  BSYNC B3 ;  /* 0x0000000000037941 */ /* 0x000fea0003800000 */
.L_x_268:
        /* <DEDUP_REMOVED lines=44> */
.L_x_267:
[----:B------:R-:W-:Y:S05]  /*3940*/  BSYNC B2 ;  /* 0x0000000000027941 */ /* 0x000fea0003800000 */
.L_x_266:
[----:B------:R-:W-:Y:S02]  /*3950*/  I2FP.F32.U32 R32, R58 ;  /* 0x0000003a00207245 */ /* 0x000fe40000201000 */
[----:B------:R-:W-:-:S03]  /*3960*/  PRMT R29, R25, 0x7632, R29 ;  /* 0x00007632191d7816 */ /* 0x000fc6000000001d */
[----:B------:R-:W-:Y:S01]  /*3970*/  FFMA.FTZ R32, R32, R73, 1.1641532182693481445e-10 ;  /* 0x2f00000020207423 */ /* 0x000fe20000010049 */
[----:B------:R-:W-:-:S04]  /*3980*/  SHF.L.U32 R29, R29, 0x10, RZ ;  /* 0x000000101d1d7819 */ /* 0x000fc800000006ff */
[----:B------:R-:W-:Y:S01]  /*3990*/  FSETP.GTU.FTZ.AND P4, PT, R32, R75, PT ;  /* 0x0000004b2000720b */ /* 0x000fe20003f9c000 */
[----:B------:R-:W-:-:S03]  /*39a0*/  FMUL.FTZ R29, R29, R74 ;  /* 0x0000004a1d1d7220 */ /* 0x000fc60000410000 */
[----:B------:R-:W-:Y:S02]  /*39b0*/  SEL R58, RZ, 0x1, P4 ;  /* 0x00000001ff3a7807 */ /* 0x000fe40002000000 */
[----:B------:R-:W-:Y:S02]  /*39c0*/  FSEL R32, R29, RZ, !P4 ;  /* 0x000000ff1d207208 */ /* 0x000fe40006000000 */
[----:B------:R-:W-:-:S03]  /*39d0*/  @P1 PRMT R29, R21, 0x7632, R29 ;  /* 0x00007632151d1816 */ /* 0x000fc6000000001d */
[----:B------:R-:W-:Y:S02]  /*39e0*/  FADD.FTZ R65, R32, R65 ;  /* 0x0000004120417221 */ /* 0x000fe40000010000 */
[----:B------:R-:W-:-:S04]  /*39f0*/  @P1 IMAD.U32 R34, R29, 0x10000, RZ ;  /* 0x000100001d221824 */ /* 0x000fc800078e00ff */
[----:B------:R-:W-:-:S07]  /*3a00*/  @P1 FADD.FTZ R65, R34, R65 ;  /* 0x0000004122411221 */ /* 0x000fce0000010000 */
.L_x_262:
        /* <DEDUP_REMOVED lines=12> */
.L_x_271:
[----:B------:R-:W-:-:S07]  /*3ad0*/  MOV R67, R72 ;  /* 0x0000004800437202 */ /* 0x000fce0000000f00 */
.L_x_272:
[----:B------:R-:W-:Y:S05]  /*3ae0*/  BSYNC B2 ;  /* 0x0000000000027941 */ /* 0x000fea0003800000 */
.L_x_270:
        /* <DEDUP_REMOVED lines=16> */
.L_x_276:
[----:B------:R-:W-:Y:S05]  /*3bf0*/  BSYNC B3 ;  /* 0x0000000000037941 */ /* 0x000fea0003800000 */
.L_x_275:
        /* <DEDUP_REMOVED lines=44> */
.L_x_274:
[----:B------:R-:W-:Y:S05]  /*3ec0*/  BSYNC B2 ;  /* 0x0000000000027941 */ /* 0x000fea0003800000 */
.L_x_273:
[----:B------:R-:W-:Y:S02]  /*3ed0*/  I2FP.F32.U32 R28, R67 ;  /* 0x00000043001c7245 */ /* 0x000fe40000201000 */
[C---:B------:R-:W-:Y:S02]  /*3ee0*/  SHF.L.U32 R33, R30.reuse, 0x10, RZ ;  /* 0x000000101e217819 */ /* 0x040fe400000006ff */
[----:B------:R-:W-:Y:S01]  /*3ef0*/  PRMT R30, R30, 0x7632, R30 ;  /* 0x000076321e1e7816 */ /* 0x000fe2000000001e */
[----:B------:R-:W-:Y:S02]  /*3f00*/  FFMA.FTZ R28, R28, R73, 1.1641532182693481445e-10 ;  /* 0x2f0000001c1c7423 */ /* 0x000fe40000010049 */
[----:B------:R-:W-:-:S03]  /*3f10*/  FMUL.FTZ R33, R33, R74 ;  /* 0x0000004a21217220 */ /* 0x000fc60000410000 */
[----:B------:R-:W-:-:S04]  /*3f20*/  FSETP.GTU.FTZ.AND P4, PT, R28, R75, PT ;  /* 0x0000004b1c00720b */ /* 0x000fc80003f9c000 */
        /* <DEDUP_REMOVED lines=9> */
.L_x_277:
[C---:B------:R-:W-:Y:S01]  /*3fc0*/  ISETP.NE.AND P4, PT, R29.reuse, 0x1, PT ;  /* 0x000000011d00780c */ /* 0x040fe20003f85270 */
[----:B------:R-:W-:Y:S01]  /*3fd0*/  BSSY B2, `(.L_x_279) ;  /* 0x000000c000027945 */ /* 0x000fe20003800000 */
[----:B------:R-:W-:-:S11]  /*3fe0*/  IADD3 R28, R29, 0x1, RZ ;  /* 0x000000011d1c7810 */ /* 0x000fd60007ffe0ff */
[----:B------:R-:W-:Y:S05]  /*3ff0*/  @!P4 BRA `(.L_x_280) ;  /* 0x000000000020c947 */ /* 0x000fea0003800000 */
[----:B------:R-:W-:Y:S01]  /*4000*/  ISETP.NE.AND P4, PT, R29, 0x2, PT ;  /* 0x000000021d00780c */ /* 0x000fe20003f85270 */
[----:B------:R-:W-:-:S12]  /*4010*/  IMAD.MOV.U32 R59, RZ, RZ, R76 ;  /* 0x000000ffff3b7224 */ /* 0x000fd800078e004c */
[----:B------:R-:W-:Y:S05]  /*4020*/  @!P4 BRA `(.L_x_281) ;  /* 0x000000000018c947 */ /* 0x000fea0003800000 */
[----:B------:R-:W-:Y:S02]  /*4030*/  ISETP.NE.AND P4, PT, R29, 0x3, PT ;  /* 0x000000031d00780c */ /* 0x000fe40003f85270 */
[----:B------:R-:W-:-:S11]  /*4040*/  MOV R59, R71 ;  /* 0x00000047003b7202 */ /* 0x000fd60000000f00 */
[----:B------:R-:W-:Y:S05]  /*4050*/  @P4 BRA `(.L_x_281) ;  /* 0x00000000000c4947 */ /* 0x000fea0003800000 */
[----:B------:R-:W-:Y:S01]  /*4060*/  IMAD.MOV.U32 R59, RZ, RZ, R78 ;  /* 0x000000ffff3b7224 */ /* 0x000fe200078e004e */
[----:B------:R-:W-:Y:S06]  /*4070*/  BRA `(.L_x_281) ;  /* 0x0000000000047947 */ /* 0x000fec0003800000 */
.L_x_280:
[----:B------:R-:W-:-:S07]  /*4080*/  MOV R59, R72 ;  /* 0x00000048003b7202 */ /* 0x000fce0000000f00 */
.L_x_281:
[----:B------:R-:W-:Y:S05]  /*4090*/  BSYNC B2 ;  /* 0x0000000000027941 */ /* 0x000fea0003800000 */
.L_x_279:
        /* <DEDUP_REMOVED lines=10> */
[----:B------:R-:W-:Y:S01]  /*4140*/  @!P4 VIADD R55, R55, 0x1 ;  /* 0x000000013737c836 */ /* 0x000fe20000000000 */
[----:B------:R-:W-:Y:S02]  /*4150*/  @!P4 IADD3 R29, R19, 0x1, RZ ;  /* 0x00000001131dc810 */ /* 0x000fe40007ffe0ff */
[----:B------:R-:W-:Y:S02]  /*4160*/  @!P4 MOV R52, RZ ;  /* 0x000000ff0034c202 */ /* 0x000fe40000000f00 */
[----:B------:R-:W-:-:S13]  /*4170*/  ISETP.NE.AND P5, PT, R55, RZ, !P4 ;  /* 0x000000ff3700720c */ /* 0x000fda00067a5270 */
[----:B------:R-:W-:-:S04]  /*4180*/  @P5 IMAD.MOV R29, RZ, RZ, R19 ;  /* 0x000000ffff1d5224 */ /* 0x000fc800078e0213 */
[----:B------:R-:W-:-:S07]  /*4190*/  @!P4 IMAD.MOV.U32 R19, RZ, RZ, R29 ;  /* 0x000000ffff13c224 */ /* 0x000fce00078e001d */
.L_x_285:
[----:B------:R-:W-:Y:S05]  /*41a0*/  BSYNC B3 ;  /* 0x0000000000037941 */ /* 0x000fea0003800000 */
.L_x_284:
        /* <DEDUP_REMOVED lines=42> */
[----:B------:R-:W-:Y:S01]  /*4450*/  HFMA2.MMA R28, -RZ, RZ, 0, 0 ;  /* 0x00000000ff1c7435 */ /* 0x000fe200000001ff */
[----:B------:R-:W-:-:S10]  /*4460*/  LOP3.LUT R76, R29, UR29, R76, 0x96, !PT ;  /* 0x0000001d1d4c7c12 */ /* 0x000fd4000f8e964c */
.L_x_283:
[----:B------:R-:W-:Y:S05]  /*4470*/  BSYNC B2 ;  /* 0x0000000000027941 */ /* 0x000fea0003800000 */
.L_x_282:
[----:B------:R-:W-:Y:S01]  /*4480*/  I2FP.F32.U32 R32, R59 ;  /* 0x0000003b00207245 */ /* 0x000fe20000201000 */
[----:B------:R-:W-:Y:S01]  /*4490*/  IMAD.U32 R29, R26, 0x10000, RZ ;  /* 0x000100001a1d7824 */ /* 0x000fe200078e00ff */
[----:B------:R-:W-:-:S03]  /*44a0*/  @P1 SHF.L.U32 R34, R22, 0x10, RZ ;  /* 0x0000001016221819 */ /* 0x000fc600000006ff */
[----:B------:R-:W-:Y:S01]  /*44b0*/  FFMA.FTZ R32, R32, R73, 1.1641532182693481445e-10 ;  /* 0x2f00000020207423 */ /* 0x000fe20000010049 */
[----:B------:R-:W-:-:S04]  /*44c0*/  FMUL.FTZ R29, R29, R74 ;  /* 0x0000004a1d1d7220 */ /* 0x000fc80000410000 */
[----:B------:R-:W-:-:S04]  /*44d0*/  FSETP.GTU.FTZ.AND P4, PT, R32, R75, PT ;  /* 0x0000004b2000720b */ /* 0x000fc80003f9c000 */
[----:B------:R-:W-:Y:S02]  /*44e0*/  FSEL R32, R29, RZ, !P4 ;  /* 0x000000ff1d207208 */ /* 0x000fe40006000000 */
[----:B------:R-:W-:-:S03]  /*44f0*/  SEL R59, RZ, 0x1, P4 ;  /* 0x00000001ff3b7807 */ /* 0x000fc60002000000 */
[----:B------:R-:W-:-:S04]  /*4500*/  FADD.FTZ R67, R32, R67 ;  /* 0x0000004320437221 */ /* 0x000fc80000010000 */
[----:B------:R-:W-:-:S07]  /*4510*/  @P1 FADD.FTZ R67, R34, R67 ;  /* 0x0000004322431221 */ /* 0x000fce0000010000 */
.L_x_278:
        /* <DEDUP_REMOVED lines=10> */
[----:B------:R-:W-:Y:S01]  /*45c0*/  MOV R68, R78 ;  /* 0x0000004e00447202 */ /* 0x000fe20000000f00 */
[----:B------:R-:W-:Y:S06]  /*45d0*/  BRA `(.L_x_288) ;  /* 0x0000000000047947 */ /* 0x000fec0003800000 */
.L_x_287:
[----:B------:R-:W-:-:S07]  /*45e0*/  IMAD.MOV.U32 R68, RZ, RZ, R72 ;  /* 0x000000ffff447224 */ /* 0x000fce00078e0048 */
.L_x_288:
[----:B------:R-:W-:Y:S05]  /*45f0*/  BSYNC B2 ;  /* 0x0000000000027941 */ /* 0x000fea0003800000 */
.L_x_286:
[----:B------:R-:W-:Y:S01]  /*4600*/  ISETP.NE.AND P4, PT, R29, 0x4, PT ;  /* 0x000000041d00780c */ /* 0x000fe20003f85270 */
[----:B------:R-:W-:-:S12]  /*4610*/  BSSY B2, `(.L_x_289) ;  /* 0x000003c000027945 */ /* 0x000fd80003800000 */
[----:B------:R-:W-:Y:S05]  /*4620*/  @P4 BRA `(.L_x_290) ;  /* 0x0000000000e84947 */ /* 0x000fea0003800000 */
[----:B------:R-:W-:Y:S01]  /*4630*/  IADD3 R53, R53, 0x1, RZ ;  /* 0x0000000135357810 */ /* 0x000fe20007ffe0ff */
[----:B------:R-:W-:Y:S03]  /*4640*/  BSSY B3, `(.L_x_291) ;  /* 0x000000c000037945 */ /* 0x000fe60003800000 */
[C---:B------:R-:W-:Y:S01]  /*4650*/  ISETP.NE.AND P4, PT, R53.reuse, RZ, PT ;  /* 0x000000ff3500720c */ /* 0x040fe20003f85270 */
[----:B------:R-:W-:-:S12]  /*4660*/  IMAD.HI.U32 R28, R53, -0x2daee0ad, RZ ;  /* 0xd2511f53351c7827 */ /* 0x000fd800078e00ff */
[----:B------:R-:W-:Y:S05]  /*4670*/  @P4 BRA `(.L_x_292) ;  /* 0x0000000000204947 */ /* 0x000fea0003800000 */
[----:B------:R-:W-:-:S05]  /*4680*/  VIADD R52, R52, 0x1 ;  /* 0x0000000134347836 */ /* 0x000fca0000000000 */
[----:B------:R-:W-:-:S13]  /*4690*/  ISETP.NE.AND P4, PT, R52, RZ, PT ;  /* 0x000000ff3400720c */ /* 0x000fda0003f85270 */
[----:B------:R-:W-:Y:S01]  /*46a0*/  @!P4 IADD3 R55, R55, 0x1, RZ ;  /* 0x000000013737c810 */ /* 0x000fe20007ffe0ff */
[----:B------:R-:W-:Y:S02]  /*46b0*/  @!P4 VIADD R29, R19, 0x1 ;  /* 0x00000001131dc836 */ /* 0x000fe40000000000 */
[----:B------:R-:W-:Y:S01]  /*46c0*/  @!P4 IMAD.MOV.U32 R52, RZ, RZ, RZ ;  /* 0x000000ffff34c224 */ /* 0x000fe200078e00ff */
[----:B------:R-:W-:-:S13]  /*46d0*/  ISETP.NE.AND P5, PT, R55, RZ, !P4 ;  /* 0x000000ff3700720c */ /* 0x000fda00067a5270 */
[----:B------:R-:W-:-:S04]  /*46e0*/  @P5 IADD3 R29, R19, RZ, RZ ;  /* 0x000000ff131d5210 */ /* 0x000fc80007ffe0ff */
[----:B------:R-:W-:-:S07]  /*46f0*/  @!P4 MOV R19, R29 ;  /* 0x0000001d0013c202 */ /* 0x000fce0000000f00 */
.L_x_292:
[----:B------:R-:W-:Y:S05]  /*4700*/  BSYNC B3 ;  /* 0x0000000000037941 */ /* 0x000fea0003800000 */
.L_x_291:
        /* <DEDUP_REMOVED lines=44> */
.L_x_290:
[----:B------:R-:W-:Y:S05]  /*49d0*/  BSYNC B2 ;  /* 0x0000000000027941 */ /* 0x000fea0003800000 */
.L_x_289:
[----:B------:R-:W-:Y:S02]  /*49e0*/  I2FP.F32.U32 R28, R68 ;  /* 0x00000044001c7245 */ /* 0x000fe40000201000 */
[----:B------:R-:W-:-:S03]  /*49f0*/  SHF.L.U32 R33, R30, 0x10, RZ ;  /* 0x000000101e217819 */ /* 0x000fc600000006ff */
        /* <DEDUP_REMOVED lines=8> */
[----:B------:R-:W-:-:S04]  /*4a80*/  PRMT R28, R22, 0x7632, R28 ;  /* 0x00007632161c7816 */ /* 0x000fc8000000001c */
[----:B------:R-:W-:Y:S01]  /*4a90*/  SHF.L.U32 R33, R28, 0x10, RZ ;  /* 0x000000101c217819 */ /* 0x000fe200000006ff */
[----:B------:R-:W-:-:S04]  /*4aa0*/  IMAD.MOV.U32 R28, RZ, RZ, R29 ;  /* 0x000000ffff1c7224 */ /* 0x000fc800078e001d */
[----:B------:R-:W-:Y:S01]  /*4ab0*/  FADD.FTZ R68, R33, R68 ;  /* 0x0000004421447221 */ /* 0x000fe20000010000 */
[----:B------:R-:W-:Y:S06]  /*4ac0*/  BRA `(.L_x_294) ;  /* 0x0000000400607947 */ /* 0x000fec0003800000 */
.L_x_293:
        /* <DEDUP_REMOVED lines=12> */
.L_x_296:
[----:B------:R-:W-:-:S07]  /*4b90*/  MOV R30, R72 ;  /* 0x00000048001e7202 */ /* 0x000fce0000000f00 */
.L_x_297:
[----:B------:R-:W-:Y:S05]  /*4ba0*/  BSYNC B2 ;  /* 0x0000000000027941 */ /* 0x000fea0003800000 */
.L_x_295:
        /* <DEDUP_REMOVED lines=16> */
.L_x_301:
[----:B------:R-:W-:Y:S05]  /*4cb0*/  BSYNC B3 ;  /* 0x0000000000037941 */ /* 0x000fea0003800000 */
.L_x_300:
        /* <DEDUP_REMOVED lines=44> */
.L_x_299:
[----:B------:R-:W-:Y:S05]  /*4f80*/  BSYNC B2 ;  /* 0x0000000000027941 */ /* 0x000fea0003800000 */
.L_x_298:
[----:B------:R-:W-:Y:S02]  /*4f90*/  I2FP.F32.U32 R30, R30 ;  /* 0x0000001e001e7245 */ /* 0x000fe40000201000 */
[----:B------:R-:W-:-:S03]  /*4fa0*/  PRMT R29, R26, 0x7632, R29 ;  /* 0x000076321a1d7816 */ /* 0x000fc6000000001d */
[----:B------:R-:W-:Y:S02]  /*4fb0*/  FFMA.FTZ R30, R30, R73, 1.1641532182693481445e-10 ;  /* 0x2f0000001e1e7423 */ /* 0x000fe40000010049 */
[----:B------:R-:W-:-:S03]  /*4fc0*/  IMAD.U32 R29, R29, 0x10000, RZ ;  /* 0x000100001d1d7824 */ /* 0x000fc600078e00ff */
[----:B------:R-:W-:Y:S01]  /*4fd0*/  FSETP.GTU.FTZ.AND P4, PT, R30, R75, PT ;  /* 0x0000004b1e00720b */ /* 0x000fe20003f9c000 */
[----:B------:R-:W-:Y:S01]  /*4fe0*/  FMUL.FTZ R29, R29, R74 ;  /* 0x0000004a1d1d7220 */ /* 0x000fe20000410000 */
[----:B------:R-:W-:Y:S02]  /*4ff0*/  @P1 PRMT R30, R22, 0x7632, R30 ;  /* 0x00007632161e1816 */ /* 0x000fe4000000001e */
[----:B------:R-:W-:Y:S02]  /*5000*/  SEL R60, RZ, 0x1, P4 ;  /* 0x00000001ff3c7807 */ /* 0x000fe40002000000 */
[----:B------:R-:W-:Y:S02]  /*5010*/  FSEL R29, R29, RZ, !P4 ;  /* 0x000000ff1d1d7208 */ /* 0x000fe40006000000 */
[----:B------:R-:W-:-:S03]  /*5020*/  @P1 SHF.L.U32 R33, R30, 0x10, RZ ;  /* 0x000000101e211819 */ /* 0x000fc600000006ff */
[----:B------:R-:W-:-:S04]  /*5030*/  FADD.FTZ R68, R29, R68 ;  /* 0x000000441d447221 */ /* 0x000fc80000010000 */
[----:B------:R-:W-:-:S07]  /*5040*/  @P1 FADD.FTZ R68, R33, R68 ;  /* 0x0000004421441221 */ /* 0x000fce0000010000 */
.L_x_294:
        /* <DEDUP_REMOVED lines=12> */
.L_x_303:
[----:B------:R-:W-:-:S07]  /*5110*/  IMAD.MOV.U32 R30, RZ, RZ, R72 ;  /* 0x000000ffff1e7224 */ /* 0x000fce00078e0048 */
.L_x_304:
[----:B------:R-:W-:Y:S05]  /*5120*/  BSYNC B2 ;  /* 0x0000000000027941 */ /* 0x000fea0003800000 */
.L_x_302:
        /* <DEDUP_REMOVED lines=16> */
.L_x_308:
[----:B------:R-:W-:Y:S05]  /*5230*/  BSYNC B3 ;  /* 0x0000000000037941 */ /* 0x000fea0003800000 */
.L_x_307:
        /* <DEDUP_REMOVED lines=44> */
.L_x_306:
[----:B------:R-:W-:Y:S05]  /*5500*/  BSYNC B2 ;  /* 0x0000000000027941 */ /* 0x000fea0003800000 */
.L_x_305:
[----:B------:R-:W-:Y:S02]  /*5510*/  I2FP.F32.U32 R28, R30 ;  /* 0x0000001e001c7245 */ /* 0x000fe40000201000 */
[C---:B------:R-:W-:Y:S02]  /*5520*/  SHF.L.U32 R33, R31.reuse, 0x10, RZ ;  /* 0x000000101f217819 */ /* 0x040fe400000006ff */
[----:B------:R-:W-:Y:S01]  /*5530*/  PRMT R77, R31, 0x7632, R77 ;  /* 0x000076321f4d7816 */ /* 0x000fe2000000004d */
[----:B------:R-:W-:Y:S02]  /*5540*/  FFMA.FTZ R28, R28, R73, 1.1641532182693481445e-10 ;  /* 0x2f0000001c1c7423 */ /* 0x000fe40000010049 */
[----:B------:R-:W-:-:S03]  /*5550*/  FMUL.FTZ R33, R33, R74 ;  /* 0x0000004a21217220 */ /* 0x000fc60000410000 */
[----:B------:R-:W-:-:S04]  /*5560*/  FSETP.GTU.FTZ.AND P4, PT, R28, R75, PT ;  /* 0x0000004b1c00720b */ /* 0x000fc80003f9c000 */
[----:B------:R-:W-:Y:S01]  /*5570*/  FSEL R70, R33, RZ, !P4 ;  /* 0x000000ff21467208 */ /* 0x000fe20006000000 */
[----:B------:R-:W-:Y:S08]  /*5580*/  @P3 BRA `(.L_x_309) ;  /* 0x0000000000183947 */ /* 0x000ff00003800000 */
[----:B------:R-:W-:Y:S01]  /*5590*/  IMAD.MOV.U32 R28, RZ, RZ, R29 ;  /* 0x000000ffff1c7224 */ /* 0x000fe200078e001d */
[----:B------:R-:W-:Y:S06]  /*55a0*/  @!P1 BRA `(.L_x_310) ;  /* 0x0000000400689947 */ /* 0x000fec0003800000 */
[----:B------:R-:W-:Y:S01]  /*55b0*/  SHF.L.U32 R31, R23, 0x10, RZ ;  /* 0x00000010171f7819 */ /* 0x000fe200000006ff */
[----:B------:R-:W-:-:S04]  /*55c0*/  IMAD.MOV.U32 R28, RZ, RZ, R29 ;  /* 0x000000ffff1c7224 */ /* 0x000fc800078e001d */
[----:B------:R-:W-:Y:S01]  /*55d0*/  FADD.FTZ R70, R31, R70 ;  /* 0x000000461f467221 */ /* 0x000fe20000010000 */
[----:B------:R-:W-:Y:S06]  /*55e0*/  BRA `(.L_x_310) ;  /* 0x0000000400587947 */ /* 0x000fec0003800000 */
.L_x_309:
        /* <DEDUP_REMOVED lines=12> */
.L_x_312:
[----:B------:R-:W-:-:S07]  /*56b0*/  MOV R61, R72 ;  /* 0x00000048003d7202 */ /* 0x000fce0000000f00 */
.L_x_313:
[----:B------:R-:W-:Y:S05]  /*56c0*/  BSYNC B2 ;  /* 0x0000000000027941 */ /* 0x000fea0003800000 */
.L_x_311:
        /* <DEDUP_REMOVED lines=16> */
.L_x_317:
[----:B------:R-:W-:Y:S05]  /*57d0*/  BSYNC B3 ;  /* 0x0000000000037941 */ /* 0x000fea0003800000 */
.L_x_316:
        /* <DEDUP_REMOVED lines=44> */
.L_x_315:
[----:B------:R-:W-:Y:S05]  /*5aa0*/  BSYNC B2 ;  /* 0x0000000000027941 */ /* 0x000fea0003800000 */
.L_x_314:
        /* <DEDUP_REMOVED lines=10> */
.L_x_310:
        /* <DEDUP_REMOVED lines=12> */
.L_x_319:
[----:B------:R-:W-:-:S07]  /*5c10*/  IMAD.MOV.U32 R85, RZ, RZ, R72 ;  /* 0x000000ffff557224 */ /* 0x000fce00078e0048 */
.L_x_320:
[----:B------:R-:W-:Y:S05]  /*5c20*/  BSYNC B2 ;  /* 0x0000000000027941 */ /* 0x000fea0003800000 */
.L_x_318:
        /* <DEDUP_REMOVED lines=16> */
.L_x_324:
[----:B------:R-:W-:Y:S05]  /*5d30*/  BSYNC B3 ;  /* 0x0000000000037941 */ /* 0x000fea0003800000 */
.L_x_323:
        /* <DEDUP_REMOVED lines=44> */
.L_x_322:
[----:B------:R-:W-:Y:S05]  /*6000*/  BSYNC B2 ;  /* 0x0000000000027941 */ /* 0x000fea0003800000 */
.L_x_321:
[----:B------:R-:W-:Y:S02]  /*6010*/  I2FP.F32.U32 R28, R85 ;  /* 0x00000055001c7245 */ /* 0x000fe40000201000 */
[----:B------:R-:W-:-:S03]  /*6020*/  SHF.L.U32 R77, R77, 0x10, RZ ;  /* 0x000000104d4d7819 */ /* 0x000fc600000006ff */
[----:B------:R-:W-:Y:S02]  /*6030*/  FFMA.FTZ R28, R28, R73, 1.1641532182693481445e-10 ;  /* 0x2f0000001c1c7423 */ /* 0x000fe40000010049 */
[----:B------:R-:W-:-:S03]  /*6040*/  FMUL.FTZ R77, R77, R74 ;  /* 0x0000004a4d4d7220 */ /* 0x000fc60000410000 */
[----:B------:R-:W-:-:S04]  /*6050*/  FSETP.GTU.FTZ.AND P5, PT, R28, R75, PT ;  /* 0x0000004b1c00720b */ /* 0x000fc80003fbc000 */
[----:B------:R-:W-:Y:S01]  /*6060*/  FSEL R85, R77, RZ, !P5 ;  /* 0x000000ff4d557208 */ /* 0x000fe20006800000 */
[----:B------:R-:W-:Y:S08]  /*6070*/  @P3 BRA `(.L_x_325) ;  /* 0x00000000001c3947 */ /* 0x000ff00003800000 */
[----:B------:R-:W-:Y:S01]  /*6080*/  IMAD.MOV.U32 R77, RZ, RZ, R29 ;  /* 0x000000ffff4d7224 */ /* 0x000fe200078e001d */
[----:B------:R-:W-:Y:S06]  /*6090*/  @!P1 BRA `(.L_x_326) ;  /* 0x0000000400749947 */ /* 0x000fec0003800000 */
[----:B------:R-:W-:Y:S01]  /*60a0*/  PRMT R28, R23, 0x7632, R28 ;  /* 0x00007632171c7816 */ /* 0x000fe2000000001c */
[----:B------:R-:W-:-:S03]  /*60b0*/  IMAD.MOV.U32 R77, RZ, RZ, R29 ;  /* 0x000000ffff4d7224 */ /* 0x000fc600078e001d */
[----:B------:R-:W-:-:S05]  /*60c0*/  SHF.L.U32 R28, R28, 0x10, RZ ;  /* 0x000000101c1c7819 */ /* 0x000fca00000006ff */
[----:B------:R-:W-:Y:S01]  /*60d0*/  FADD.FTZ R85, R28, R85 ;  /* 0x000000551c557221 */ /* 0x000fe20000010000 */
[----:B------:R-:W-:Y:S06]  /*60e0*/  BRA `(.L_x_326) ;  /* 0x0000000400607947 */ /* 0x000fec0003800000 */
.L_x_325:
        /* <DEDUP_REMOVED lines=12> */
.L_x_328:
[----:B------:R-:W-:-:S07]  /*61b0*/  MOV R62, R72 ;  /* 0x00000048003e7202 */ /* 0x000fce0000000f00 */
.L_x_329:
[----:B------:R-:W-:Y:S05]  /*61c0*/  BSYNC B2 ;  /* 0x0000000000027941 */ /* 0x000fea0003800000 */
.L_x_327:
        /* <DEDUP_REMOVED lines=16> */
.L_x_333:
[----:B------:R-:W-:Y:S05]  /*62d0*/  BSYNC B3 ;  /* 0x0000000000037941 */ /* 0x000fea0003800000 */
.L_x_332:
        /* <DEDUP_REMOVED lines=35> */
[----:B------:R-:W-:Y:S01]  /*6510*/  LOP3.LUT R30, R77, UR27, R30, 0x96, !PT ;  /* 0x0000001b4d1e7c12 */ /* 0x000fe2000f8e961e */
[----:B------:R-:W-:-:S03]  /*6520*/  HFMA2.MMA R77, -RZ, RZ, 0, 0 ;  /* 0x00000000ff4d7435 */ /* 0x000fc600000001ff */
[----:B------:R-:W-:Y:S01]  /*6530*/  LOP3.LUT R28, R33, UR26, R28, 0x96, !PT ;  /* 0x0000001a211c7c12 */ /* 0x000fe2000f8e961c */
[----:B------:R-:W-:-:S04]  /*6540*/  IMAD.WIDE.U32 R30, R30, -0x326172a9, RZ ;  /* 0xcd9e8d571e1e7825 */ /* 0x000fc800078e00ff */
[----:B------:R-:W-:Y:S01]  /*6550*/  IMAD.WIDE.U32 R28, R28, -0x2daee0ad, RZ ;  /* 0xd2511f531c1c7825 */ /* 0x000fe200078e00ff */
[----:B------:R-:W-:Y:S02]  /*6560*/  LOP3.LUT R71, R31, UR28, R32, 0x96, !PT ;  /* 0x0000001c1f477c12 */ /* 0x000fe4000f8e9620 */
[----:B------:R-:W-:Y:S01]  /*6570*/  MOV R72, R30 ;  /* 0x0000001e00487202 */ /* 0x000fe20000000f00 */
[----:B------:R-:W-:Y:S01]  /*6580*/  IMAD.MOV.U32 R78, RZ, RZ, R28 ;  /* 0x000000ffff4e7224 */ /* 0x000fe200078e001c */
[----:B------:R-:W-:-:S07]  /*6590*/  LOP3.LUT R76, R29, UR29, R76, 0x96, !PT ;  /* 0x0000001d1d4c7c12 */ /* 0x000fce000f8e964c */
.L_x_331:
[----:B------:R-:W-:Y:S05]  /*65a0*/  BSYNC B2 ;  /* 0x0000000000027941 */ /* 0x000fea0003800000 */
.L_x_330:
[----:B------:R-:W-:Y:S02]  /*65b0*/  I2FP.F32.U32 R28, R62 ;  /* 0x0000003e001c7245 */ /* 0x000fe40000201000 */
[----:B------:R-:W-:-:S03]  /*65c0*/  PRMT R29, R27, 0x7632, R29 ;  /* 0x000076321b1d7816 */ /* 0x000fc6000000001d */
[----:B------:R-:W-:Y:S02]  /*65d0*/  FFMA.FTZ R28, R28, R73, 1.1641532182693481445e-10 ;  /* 0x2f0000001c1c7423 */ /* 0x000fe40000010049 */
[----:B------:R-:W-:-:S03]  /*65e0*/  IMAD.U32 R29, R29, 0x10000, RZ ;  /* 0x000100001d1d7824 */ /* 0x000fc600078e00ff */
[----:B------:R-:W-:Y:S01]  /*65f0*/  FSETP.GTU.FTZ.AND P3, PT, R28, R75, PT ;  /* 0x0000004b1c00720b */ /* 0x000fe20003f7c000 */
[----:B------:R-:W-:-:S03]  /*6600*/  FMUL.FTZ R29, R29, R74 ;  /* 0x0000004a1d1d7220 */ /* 0x000fc60000410000 */
[----:B------:R-:W-:Y:S02]  /*6610*/  SEL R62, RZ, 0x1, P3 ;  /* 0x00000001ff3e7807 */ /* 0x000fe40001800000 */
[----:B------:R-:W-:Y:S02]  /*6620*/  FSEL R28, R29, RZ, !P3 ;  /* 0x000000ff1d1c7208 */ /* 0x000fe40005800000 */
[----:B------:R-:W-:-:S03]  /*6630*/  @P1 PRMT R29, R23, 0x7632, R29 ;  /* 0x00007632171d1816 */ /* 0x000fc6000000001d */
[----:B------:R-:W-:Y:S01]  /*6640*/  FADD.FTZ R85, R28, R85 ;  /* 0x000000551c557221 */ /* 0x000fe20000010000 */
[----:B------:R-:W-:-:S05]  /*6650*/  @P1 SHF.L.U32 R30, R29, 0x10, RZ ;  /* 0x000000101d1e1819 */ /* 0x000fca00000006ff */
[----:B------:R-:W-:-:S07]  /*6660*/  @P1 FADD.FTZ R85, R30, R85 ;  /* 0x000000551e551221 */ /* 0x000fce0000010000 */
.L_x_326:
[----:B------:R-:W0:Y:S01]  /*6670*/  LDC.64 R34, c[0x0][0x238] ;  /* 0x00008e00ff227b82 */ /* 0x000e220000000a00 */
[----:B------:R-:W-:Y:S02]  /*6680*/  P2R R28, PR, RZ, 0x1 ;  /* 0x00000001ff1c7803 */ /* 0x000fe40000000000 */
[----:B------:R-:W-:Y:S02]  /*6690*/  ISETP.NE.AND P1, PT, R80, RZ, PT ;  /* 0x000000ff5000720c */ /* 0x000fe40003f25270 */
[----:B------:R-:W-:Y:S02]  /*66a0*/  ISETP.NE.AND P0, PT, R83, RZ, PT ;  /* 0x000000ff5300720c */ /* 0x000fe40003f05270 */
[----:B------:R-:W-:Y:S01]  /*66b0*/  SEL R80, RZ, 0x10000, P4 ;  /* 0x00010000ff507807 */ /* 0x000fe20002000000 */
[----:B------:R-:W1:Y:S01]  /*66c0*/  LDC.64 R32, c[0x0][0x240] ;  /* 0x00009000ff207b82 */ /* 0x000e620000000a00 */
[----:B------:R-:W-:Y:S02]  /*66d0*/  SEL R29, RZ, 0x1000000, P5 ;  /* 0x01000000ff1d7807 */ /* 0x000fe40002800000 */
[----:B------:R-:W-:-:S02]  /*66e0*/  ISETP.NE.AND P4, PT, R82, RZ, PT ;  /* 0x000000ff5200720c */ /* 0x000fc40003f85270 */
[----:B------:R-:W-:Y:S02]  /*66f0*/  ISETP.NE.AND P6, PT, R79, RZ, PT ;  /* 0x000000ff4f00720c */ /* 0x000fe40003fc5270 */
[----:B------:R-:W-:Y:S02]  /*6700*/  ISETP.NE.AND P5, PT, R81, RZ, PT ;  /* 0x000000ff5100720c */ /* 0x000fe40003fa5270 */
[----:B------:R-:W-:Y:S02]  /*6710*/  SEL R79, RZ, 0x100, P0 ;  /* 0x00000100ff4f7807 */ /* 0x000fe40000000000 */
[----:B------:R-:W-:Y:S02]  /*6720*/  ISETP.NE.AND P0, PT, R28, RZ, PT ;  /* 0x000000ff1c00720c */ /* 0x000fe40003f05270 */
[----:B------:R-:W-:Y:S02]  /*6730*/  SEL R30, RZ, 0x1, P4 ;  /* 0x00000001ff1e7807 */ /* 0x000fe40002000000 */
[----:B------:R-:W-:Y:S01]  /*6740*/  SEL R28, RZ, 0x1, P5 ;  /* 0x00000001ff1c7807 */ /* 0x000fe20002800000 */
[----:B0-----:R-:W-:Y:S01]  /*6750*/  IMAD.WIDE.U32 R34, R69, 0x10, R34 ;  /* 0x0000001045227825 */ /* 0x001fe200078e0022 */
[----:B------:R-:W-:-:S02]  /*6760*/  SEL R74, RZ, 0x1, P6 ;  /* 0x00000001ff4a7807 */ /* 0x000fc40003000000 */
[----:B------:R-:W-:Y:S01]  /*6770*/  ISETP.NE.AND P3, PT, R84, RZ, PT ;  /* 0x000000ff5400720c */ /* 0x000fe20003f65270 */
[----:B------:R-:W-:Y:S01]  /*6780*/  IMAD.WIDE.U32 R30, R30, 0x1000000, RZ ;  /* 0x010000001e1e7825 */ /* 0x000fe200078e00ff */
[----:B------:R-:W-:Y:S02]  /*6790*/  LOP3.LUT R79, R79, R29, R80, 0xfe, !PT ;  /* 0x0000001d4f4f7212 */ /* 0x000fe400078efe50 */
[----:B------:R-:W-:Y:S01]  /*67a0*/  SEL R73, RZ, 0x1, P3 ;  /* 0x00000001ff497807 */ /* 0x000fe20001800000 */
[----:B------:R-:W-:-:S03]  /*67b0*/  IMAD.WIDE.U32 R28, R28, 0x10000, RZ ;  /* 0x000100001c1c7825 */ /* 0x000fc600078e00ff */
[----:B------:R-:W-:Y:S01]  /*67c0*/  LOP3.LUT R31, R31, R79, R73, 0xfe, !PT ;  /* 0x0000004f1f1f7212 */ /* 0x000fe200078efe49 */
[----:B------:R-:W-:-:S04]  /*67d0*/  IMAD.WIDE.U32 R74, R74, 0x100, RZ ;  /* 0x000001004a4a7825 */ /* 0x000fc800078e00ff */
[----:B-1----:R-:W-:Y:S01]  /*67e0*/  IMAD.WIDE.U32 R32, R69, 0x8, R32 ;  /* 0x0000000845207825 */ /* 0x002fe200078e0020 */
[----:B------:R-:W-:Y:S02]  /*67f0*/  LOP3.LUT R73, R74, R30, R28, 0xfe, !PT ;  /* 0x0000001e4a497212 */ /* 0x000fe400078efe1c */
[----:B------:R-:W-:Y:S02]  /*6800*/  SEL R74, RZ, 0x1, P1 ;  /* 0x00000001ff4a7807 */ /* 0x000fe40000800000 */
[----:B------:R-:W-:Y:S02]  /*6810*/  LOP3.LUT R75, R75, R31, R29, 0xfe, !PT ;  /* 0x0000001f4b4b7212 */ /* 0x000fe400078efe1d */
[----:B------:R-:W-:Y:S02]  /*6820*/  F2FP.BF16.F32.PACK_AB R31, R85, R70 ;  /* 0x00000046551f723e */ /* 0x000fe400000010ff */
[----:B------:R-:W-:Y:S02]  /*6830*/  F2FP.BF16.F32.PACK_AB R30, R68, R67 ;  /* 0x00000043441e723e */ /* 0x000fe400000010ff */
[----:B------:R-:W-:-:S02]  /*6840*/  F2FP.BF16.F32.PACK_AB R29, R65, R66 ;  /* 0x00000042411d723e */ /* 0x000fc400000010ff */
[----:B------:R-:W-:Y:S02]  /*6850*/  F2FP.BF16.F32.PACK_AB R28, R64, R63 ;  /* 0x0000003f401c723e */ /* 0x000fe400000010ff */
[----:B------:R-:W-:-:S03]  /*6860*/  LOP3.LUT R74, R73, R74, RZ, 0xfc, !PT ;  /* 0x0000004a494a7212 */ /* 0x000fc600078efcff */
[----:B------:R0:W-:Y:S04]  /*6870*/  STG.E.128 desc[UR6][R34.64], R28 ;  /* 0x0000001c22007986 */ /* 0x0001e8000c101d06 */
[----:B------:R0:W-:Y:S01]  /*6880*/  STG.E.64 desc[UR6][R32.64], R74 ;  /* 0x0000004a20007986 */ /* 0x0001e2000c101b06 */
[----:B------:R-:W-:Y:S05]  /*6890*/  @!P2 BRA `(.L_x_205) ;  /* 0x000000000040a947 */ /* 0x000fea0003800000 */
[----:B0-----:R-:W-:Y:S01]  /*68a0*/  IMAD.U32 R30, R61, 0x10000, RZ ;  /* 0x000100003d1e7824 */ /* 0x001fe200078e00ff */
[----:B------:R-:W0:Y:S01]  /*68b0*/  LDC.64 R28, c[0x0][0x248] ;  /* 0x00009200ff1c7b82 */ /* 0x000e220000000a00 */
[----:B------:R-:W-:-:S03]  /*68c0*/  IMAD.WIDE.U32 R34, R58, 0x1000000, RZ ;  /* 0x010000003a227825 */ /* 0x000fc600078e00ff */
[----:B------:R-:W-:Y:S01]  /*68d0*/  LOP3.LUT R31, R30, 0xff0000, RZ, 0xc0, !PT ;  /* 0x00ff00001e1f7812 */ /* 0x000fe200078ec0ff */
[----:B------:R-:W-:Y:S01]  /*68e0*/  IMAD.WIDE.U32 R32, R57, 0x10000, RZ ;  /* 0x0001000039207825 */ /* 0x000fe200078e00ff */
[----:B------:R-:W-:Y:S02]  /*68f0*/  SHF.L.U32 R30, R60, 0x8, RZ ;  /* 0x000000083c1e7819 */ /* 0x000fe400000006ff */
[----:B------:R-:W-:-:S04]  /*6900*/  PRMT R31, R31, 0x4210, R62 ;  /* 0x000042101f1f7816 */ /* 0x000fc8000000003e */
[----:B------:R-:W-:Y:S01]  /*6910*/  LOP3.LUT R74, R31, 0xff00, R30, 0xf8, !PT ;  /* 0x0000ff001f4a7812 */ /* 0x000fe200078ef81e */
[----:B------:R-:W-:-:S03]  /*6920*/  IMAD.WIDE.U32 R30, R0, 0x100, RZ ;  /* 0x00000100001e7825 */ /* 0x000fc600078e00ff */
[----:B------:R-:W-:Y:S02]  /*6930*/  LOP3.LUT R75, R74, 0xff, R59, 0xf8, !PT ;  /* 0x000000ff4a4b7812 */ /* 0x000fe400078ef83b */
[----:B------:R-:W-:Y:S02]  /*6940*/  LOP3.LUT R73, R30, R34, R32, 0xfe, !PT ;  /* 0x000000221e497212 */ /* 0x000fe400078efe20 */
[----:B------:R-:W-:Y:S02]  /*6950*/  LOP3.LUT R33, R33, R75, R35, 0xfe, !PT ;  /* 0x0000004b21217212 */ /* 0x000fe400078efe23 */
[----:B------:R-:W-:Y:S02]  /*6960*/  LOP3.LUT R30, R73, 0xff, R2, 0xf8, !PT ;  /* 0x000000ff491e7812 */ /* 0x000fe400078ef802 */
[----:B------:R-:W-:Y:S01]  /*6970*/  LOP3.LUT R31, R33, R31, RZ, 0xfc, !PT ;  /* 0x0000001f211f7212 */ /* 0x000fe200078efcff */
[----:B0-----:R-:W-:-:S05]  /*6980*/  IMAD.WIDE.U32 R28, R69, 0x8, R28 ;  /* 0x00000008451c7825 */ /* 0x001fca00078e001c */
[----:B------:R1:W-:Y:S02]  /*6990*/  STG.E.64 desc[UR6][R28.64], R30 ;  /* 0x0000001e1c007986 */ /* 0x0003e4000c101b06 */
.L_x_205:
[----:B------:R-:W-:Y:S05]  /*69a0*/  BSYNC B0 ;  /* 0x0000000000007941 */ /* 0x000fea0003800000 */
.L_x_204:
[----:B01----:R-:W-:Y:S01]  /*69b0*/  FADD.FTZ R29, RZ, R63 ;  /* 0x0000003fff1d7221 */ /* 0x003fe20000010000 */
        /* <DEDUP_REMOVED lines=23> */
[--C-:B------:R-:W-:Y:S01]  /*6b30*/  FADD.FTZ R28, R63, -R33.reuse ;  /* 0x800000213f1c7221 */ /* 0x100fe20000010000 */
[--C-:B------:R-:W-:Y:S01]  /*6b40*/  FADD.FTZ R29, R64, -R33.reuse ;  /* 0x80000021401d7221 */ /* 0x100fe20000010000 */
[--C-:B------:R-:W-:Y:S01]  /*6b50*/  FADD.FTZ R35, R66, -R33.reuse ;  /* 0x8000002142237221 */ /* 0x100fe20000010000 */
[----:B------:R-:W-:Y:S01]  /*6b60*/  FADD.FTZ R31, R67, -R33 ;  /* 0x80000021431f7221 */ /* 0x000fe20000010000 */
[----:B------:R-:W-:-:S04]  /*6b70*/  FFMA.FTZ R28, R28, R28, RZ ;  /* 0x0000001c1c1c7223 */ /* 0x000fc800000100ff */
[----:B------:R-:W-:Y:S01]  /*6b80*/  FFMA.FTZ R28, R29, R29, R28 ;  /* 0x0000001d1d1c7223 */ /* 0x000fe2000001001c */
[----:B------:R-:W-:-:S03]  /*6b90*/  FADD.FTZ R29, R65, -R33 ;  /* 0x80000021411d7221 */ /* 0x000fc60000010000 */
[----:B------:R-:W-:-:S04]  /*6ba0*/  FFMA.FTZ R28, R35, R35, R28 ;  /* 0x00000023231c7223 */ /* 0x000fc8000001001c */
        /* <DEDUP_REMOVED lines=18> */
.L_x_349:
[----:B-1----:R-:W-:Y:S01]  /*6cd0*/  FADD.FTZ R73, R34, R35 ;  /* 0x0000002322497221 */ /* 0x002fe20000010000 */
[----:B0-----:R-:W-:Y:S01]  /*6ce0*/  FMUL.FTZ R34, R33, R33 ;  /* 0x0000002121227220 */ /* 0x001fe20000410000 */
[----:B------:R-:W-:Y:S01]  /*6cf0*/  PLOP3.LUT P2, PT, PT, PT, UP0, 0x40, 0x0 ;  /* 0x000000000000781c */ /* 0x000fe20003f4e808 */
[----:B------:R-:W0:Y:S01]  /*6d00*/  @!P1 LDC.64 R30, c[0x0][0x250] ;  /* 0x00009400ff1e9b82 */ /* 0x000e220000000a00 */
[----:B------:R-:W-:Y:S01]  /*6d10*/  FFMA.FTZ R32, R73, R32, UR10 ;  /* 0x0000000a49207e23 */ /* 0x000fe20008010020 */
[----:B------:R-:W-:Y:S01]  /*6d20*/  BSSY B0, `(.L_x_335) ;  /* 0x000003a000007945 */ /* 0x000fe20003800000 */
[----:B------:R-:W-:-:S05]  /*6d30*/  FSEL R35, R34, RZ, !P2 ;  /* 0x000000ff22237208 */ /* 0x000fca0005000000 */
[----:B------:R-:W1:Y:S01]  /*6d40*/  @!P1 LDC.64 R28, c[0x0][0x258] ;  /* 0x00009600ff1c9b82 */ /* 0x000e620000000a00 */
[----:B------:R-:W-:-:S04]  /*6d50*/  FADD.FTZ R32, R32, R35 ;  /* 0x0000002320207221 */ /* 0x000fc80000010000 */
[----:B------:R-:W2:Y:S01]  /*6d60*/  MUFU.RSQ R83, R32 ;  /* 0x0000002000537308 */ /* 0x000ea20000001400 */
[----:B0-----:R-:W-:-:S05]  /*6d70*/  @!P1 IMAD.WIDE R30, R56, 0x4, R30 ;  /* 0x00000004381e9825 */ /* 0x001fca00078e021e */
[----:B------:R0:W-:Y:S01]  /*6d80*/  @!P1 STG.E desc[UR6][R30.64], R33 ;  /* 0x000000211e009986 */ /* 0x0001e2000c101906 */
[----:B-1----:R-:W-:-:S05]  /*6d90*/  @!P1 IMAD.WIDE R28, R56, 0x4, R28 ;  /* 0x00000004381c9825 */ /* 0x002fca00078e021c */
[----:B--2---:R0:W-:Y:S01]  /*6da0*/  @!P1 STG.E desc[UR6][R28.64], R83 ;  /* 0x000000531c009986 */ /* 0x0041e2000c101906 */
[----:B------:R-:W-:Y:S05]  /*6db0*/  @!P0 BRA `(.L_x_336) ;  /* 0x0000000000c08947 */ /* 0x000fea0003800000 */
[----:B------:R-:W-:Y:S01]  /*6dc0*/  PLOP3.LUT P1, PT, PT, PT, UP0, 0x40, 0x0 ;  /* 0x000000000000781c */ /* 0x000fe20003f2e808 */
[----:B------:R-:W1:Y:S03]  /*6dd0*/  LDC.64 R74, c[0x0][0x2b8] ;  /* 0x0000ae00ff4a7b82 */ /* 0x000e660000000a00 */
[----:B0-----:R-:W-:-:S05]  /*6de0*/  FSEL R33, R33, RZ, P1 ;  /* 0x000000ff21217208 */ /* 0x001fca0000800000 */
[--C-:B------:R-:W-:Y:S01]  /*6df0*/  FADD.FTZ R28, R63, -R33.reuse ;  /* 0x800000213f1c7221 */ /* 0x100fe20000010000 */
[--C-:B------:R-:W-:Y:S01]  /*6e00*/  FADD.FTZ R32, R64, -R33.reuse ;  /* 0x8000002140207221 */ /* 0x100fe20000010000 */
[--C-:B------:R-:W-:Y:S01]  /*6e10*/  FADD.FTZ R34, R66, -R33.reuse ;  /* 0x8000002142227221 */ /* 0x100fe20000010000 */
[--C-:B------:R-:W-:Y:S01]  /*6e20*/  FADD.FTZ R30, R65, -R33.reuse ;  /* 0x80000021411e7221 */ /* 0x100fe20000010000 */
[--C-:B------:R-:W-:Y:S01]  /*6e30*/  FADD.FTZ R80, R67, -R33.reuse ;  /* 0x8000002143507221 */ /* 0x100fe20000010000 */
[--C-:B------:R-:W-:Y:S01]  /*6e40*/  FADD.FTZ R82, R68, -R33.reuse ;  /* 0x8000002144527221 */ /* 0x100fe20000010000 */
[--C-:B------:R-:W-:Y:S01]  /*6e50*/  FADD.FTZ R84, R70, -R33.reuse ;  /* 0x8000002146547221 */ /* 0x100fe20000010000 */
[----:B------:R-:W-:Y:S01]  /*6e60*/  FADD.FTZ R86, R85, -R33 ;  /* 0x8000002155567221 */ /* 0x000fe20000010000 */
[C---:B------:R-:W-:Y:S01]  /*6e70*/  FMUL.FTZ R33, R83.reuse, R28 ;  /* 0x0000001c53217220 */ /* 0x040fe20000410000 */
[C---:B------:R-:W-:Y:S01]  /*6e80*/  FMUL.FTZ R32, R83.reuse, R32 ;  /* 0x0000002053207220 */ /* 0x040fe20000410000 */
[C---:B------:R-:W-:Y:S01]  /*6e90*/  FMUL.FTZ R34, R83.reuse, R34 ;  /* 0x0000002253227220 */ /* 0x040fe20000410000 */
[C---:B------:R-:W-:Y:S01]  /*6ea0*/  FMUL.FTZ R35, R83.reuse, R30 ;  /* 0x0000001e53237220 */ /* 0x040fe20000410000 */
[----:B------:R-:W-:Y:S01]  /*6eb0*/  FMUL.FTZ R79, R83, R80 ;  /* 0x00000050534f7220 */ /* 0x000fe20000410000 */
[----:B------:R-:W-:Y:S01]  /*6ec0*/  FFMA.FTZ R28, R50, R33, R47 ;  /* 0x00000021321c7223 */ /* 0x000fe2000001002f */
[----:B------:R-:W0:Y:S01]  /*6ed0*/  LDC.64 R80, c[0x0][0x2c0] ;  /* 0x0000b000ff507b82 */ /* 0x000e220000000a00 */
[----:B------:R-:W-:Y:S01]  /*6ee0*/  FFMA.FTZ R29, R18, R32, R17 ;  /* 0x00000020121d7223 */ /* 0x000fe20000010011 */
[----:B------:R-:W-:Y:S01]  /*6ef0*/  FFMA.FTZ R30, R51, R34, R46 ;  /* 0x00000022331e7223 */ /* 0x000fe2000001002e */
[----:B------:R-:W-:Y:S01]  /*6f00*/  FFMA.FTZ R31, R14, R35, R13 ;  /* 0x000000230e1f7223 */ /* 0x000fe2000001000d */
[C---:B------:R-:W-:Y:S01]  /*6f10*/  FMUL.FTZ R73, R83.reuse, R82 ;  /* 0x0000005253497220 */ /* 0x040fe20000410000 */
[C---:B------:R-:W-:Y:S01]  /*6f20*/  FMUL.FTZ R82, R83.reuse, R84 ;  /* 0x0000005453527220 */ /* 0x040fe20000410000 */
[----:B------:R-:W-:Y:S01]  /*6f30*/  FMUL.FTZ R83, R83, R86 ;  /* 0x0000005653537220 */ /* 0x000fe20000410000 */
[----:B------:R-:W-:Y:S01]  /*6f40*/  F2FP.BF16.F32.PACK_AB R28, R29, R28 ;  /* 0x0000001c1d1c723e */ /* 0x000fe200000010ff */
[----:B-1----:R-:W-:Y:S01]  /*6f50*/  IMAD.WIDE.U32 R74, R69, 0x10, R74 ;  /* 0x00000010454a7825 */ /* 0x002fe200078e004a */
[----:B------:R-:W-:-:S03]  /*6f60*/  F2FP.BF16.F32.PACK_AB R29, R31, R30 ;  /* 0x0000001e1f1d723e */ /* 0x000fc600000010ff */
[----:B------:R-:W-:Y:S01]  /*6f70*/  FFMA.FTZ R30, R48, R79, R45 ;  /* 0x0000004f301e7223 */ /* 0x000fe2000001002d */
[----:B------:R-:W-:Y:S01]  /*6f80*/  FFMA.FTZ R31, R10, R73, R9 ;  /* 0x000000490a1f7223 */ /* 0x000fe20000010009 */
[-C--:B------:R-:W-:Y:S01]  /*6f90*/  FFMA.FTZ R84, R49, R82.reuse, R44 ;  /* 0x0000005231547223 */ /* 0x080fe2000001002c */
[-C--:B------:R-:W-:Y:S01]  /*6fa0*/  FFMA.FTZ R87, R6, R83.reuse, R5 ;  /* 0x0000005306577223 */ /* 0x080fe20000010005 */
[----:B------:R-:W-:Y:S01]  /*6fb0*/  FFMA.FTZ R86, R41, R82, R36 ;  /* 0x0000005229567223 */ /* 0x000fe20000010024 */
[----:B------:R-:W-:Y:S01]  /*6fc0*/  FFMA.FTZ R83, R4, R83, R3 ;  /* 0x0000005304537223 */ /* 0x000fe20000010003 */
[----:B------:R-:W-:Y:S01]  /*6fd0*/  F2FP.BF16.F32.PACK_AB R30, R31, R30 ;  /* 0x0000001e1f1e723e */ /* 0x000fe200000010ff */
[----:B------:R-:W-:Y:S01]  /*6fe0*/  FFMA.FTZ R82, R12, R35, R11 ;  /* 0x000000230c527223 */ /* 0x000fe2000001000b */
[----:B------:R-:W-:Y:S01]  /*6ff0*/  F2FP.BF16.F32.PACK_AB R31, R87, R84 ;  /* 0x00000054571f723e */ /* 0x000fe200000010ff */
[----:B------:R-:W-:Y:S01]  /*7000*/  FFMA.FTZ R84, R42, R33, R39 ;  /* 0x000000212a547223 */ /* 0x000fe20000010027 */
[----:B------:R-:W-:Y:S01]  /*7010*/  FFMA.FTZ R33, R43, R34, R38 ;  /* 0x000000222b217223 */ /* 0x000fe20000010026 */
[----:B------:R-:W-:Y:S01]  /*7020*/  FFMA.FTZ R34, R40, R79, R37 ;  /* 0x0000004f28227223 */ /* 0x000fe20000010025 */
[----:B------:R-:W-:Y:S01]  /*7030*/  FFMA.FTZ R79, R8, R73, R7 ;  /* 0x00000049084f7223 */ /* 0x000fe20000010007 */
[----:B------:R-:W-:Y:S01]  /*7040*/  FFMA.FTZ R73, R16, R32, R15 ;  /* 0x0000002010497223 */ /* 0x000fe2000001000f */
[----:B0-----:R-:W-:Y:S01]  /*7050*/  IMAD.WIDE.U32 R80, R69, 0x10, R80 ;  /* 0x0000001045507825 */ /* 0x001fe200078e0050 */
[----:B------:R-:W-:Y:S01]  /*7060*/  F2FP.BF16.F32.PACK_AB R35, R83, R86 ;  /* 0x000000565323723e */ /* 0x000fe200000010ff */
[----:B------:R1:W-:Y:S01]  /*7070*/  STG.E.128 desc[UR6][R74.64], R28 ;  /* 0x0000001c4a007986 */ /* 0x0003e2000c101d06 */
[----:B------:R-:W-:-:S02]  /*7080*/  F2FP.BF16.F32.PACK_AB R34, R79, R34 ;  /* 0x000000224f22723e */ /* 0x000fc400000010ff */
[----:B------:R-:W-:Y:S02]  /*7090*/  F2FP.BF16.F32.PACK_AB R33, R82, R33 ;  /* 0x000000215221723e */ /* 0x000fe400000010ff */
[----:B------:R-:W-:-:S05]  /*70a0*/  F2FP.BF16.F32.PACK_AB R32, R73, R84 ;  /* 0x000000544920723e */ /* 0x000fca00000010ff */
[----:B------:R1:W-:Y:S02]  /*70b0*/  STG.E.128 desc[UR6][R80.64], R32 ;  /* 0x0000002050007986 */ /* 0x0003e4000c101d06 */
.L_x_336:
[----:B------:R-:W-:Y:S05]  /*70c0*/  BSYNC B0 ;  /* 0x0000000000007941 */ /* 0x000fea0003800000 */
.L_x_335:
[----:B01----:R-:W0:Y:S02]  /*70d0*/  LDC.64 R28, c[0x0][0x210] ;  /* 0x00008400ff1c7b82 */ /* 0x003e240000000a00 */
[----:B0-----:R-:W-:-:S05]  /*70e0*/  IMAD R56, R28, 0x4, R56 ;  /* 0x000000041c387824 */ /* 0x001fca00078e0238 */
[----:B------:R-:W-:-:S13]  /*70f0*/  ISETP.GE.AND P1, PT, R56, R29, PT ;  /* 0x0000001d3800720c */ /* 0x000fda0003f26270 */
[----:B------:R-:W-:Y:S05]  /*7100*/  @!P1 BRA `(.L_x_337) ;  /* 0xffffff9800cc9947 */ /* 0x000fea000383ffff */
[----:B------:R-:W-:Y:S05]  /*7110*/  BSYNC B1 ;  /* 0x0000000000017941 */ /* 0x000fea0003800000 */
.L_x_203:
[----:B------:R-:W-:Y:S05]  /*7120*/  EXIT ;  /* 0x000000000000794d */ /* 0x000fea0003800000 */
.L_x_334:
[----:B------:R-:W-:Y:S01]  /*7130*/  HFMA2.MMA R80, -RZ, RZ, 0, 1.847743988037109375e-06 ;  /* 0x0000001fff507435 */ /* 0x000fe200000001ff */
[----:B------:R-:W-:Y:S01]  /*7140*/  BSSY B0, `(.L_x_338) ;  /* 0x0000007000007945 */ /* 0x000fe20003800000 */
[----:B------:R-:W-:Y:S01]  /*7150*/  MOV R74, R28 ;  /* 0x0000001c004a7202 */ /* 0x000fe20000000f00 */
[----:B------:R-:W-:Y:S02]  /*7160*/  IMAD.MOV.U32 R75, RZ, RZ, 0x1 ;  /* 0x00000001ff4b7424 */ /* 0x000fe400078e00ff */
[----:B------:R-:W-:-:S07]  /*7170*/  IMAD.MOV.U32 R73, RZ, RZ, -0x1 ;  /* 0xffffffffff497424 */ /* 0x000fce00078e00ff */
[----:B------:R-:W-:Y:S05]  /*7180*/  WARPSYNC.COLLECTIVE R73, `(.L_x_339) ;  /* 0x0000000049087348 */ /* 0x000fea0003c00000 */
[----:B------:R0:W1:Y:S02]  /*7190*/  SHFL.BFLY P2, R35, R74, R75, R80 ;  /* 0x0c00004b4a237389 */ /* 0x0000640000040050 */
[----:B01----:R-:W-:Y:S01]  /*71a0*/  ENDCOLLECTIVE ;  /* 0x000000000000791b */ /* 0x003fe20003800000 */
.L_x_339:
[----:B------:R-:W-:Y:S05]  /*71b0*/  BSYNC B0 ;  /* 0x0000000000007941 */ /* 0x000fea0003800000 */
.L_x_338:
[----:B------:R-:W-:Y:S01]  /*71c0*/  MOV R29, R35 ;  /* 0x00000023001d7202 */ /* 0x000fe20000000f00 */
[----:B------:R-:W-:Y:S01]  /*71d0*/  HFMA2.MMA R75, -RZ, RZ, 0, 1.1920928955078125e-07 ;  /* 0x00000002ff4b7435 */ /* 0x000fe200000001ff */
[----:B------:R-:W-:Y:S01]  /*71e0*/  IMAD.MOV.U32 R80, RZ, RZ, 0x1f ;  /* 0x0000001fff507424 */ /* 0x000fe200078e00ff */
[----:B------:R-:W-:Y:S02]  /*71f0*/  MOV R73, 0xffffffff ;  /* 0xffffffff00497802 */ /* 0x000fe40000000f00 */
[----:B------:R-:W-:-:S04]  /*7200*/  FADD.FTZ R29, R28, R29 ;  /* 0x0000001d1c1d7221 */ /* 0x000fc80000010000 */
[----:B------:R-:W-:-:S07]  /*7210*/  IMAD.MOV.U32 R74, RZ, RZ, R29 ;  /* 0x000000ffff4a7224 */ /* 0x000fce00078e001d */
[----:B------:R-:W-:Y:S05]  /*7220*/  WARPSYNC.COLLECTIVE R73, `(.L_x_340) ;  /* 0x0000000049087348 */ /* 0x000fea0003c00000 */
[----:B------:R0:W1:Y:S02]  /*7230*/  SHFL.BFLY P2, R35, R74, R75, R80 ;  /* 0x0c00004b4a237389 */ /* 0x0000640000040050 */
[----:B01----:R-:W-:Y:S01]  /*7240*/  ENDCOLLECTIVE ;  /* 0x000000000000791b */ /* 0x003fe20003800000 */
.L_x_340:
[----:B------:R-:W-:Y:S02]  /*7250*/  IMAD.MOV.U32 R75, RZ, RZ, 0x4 ;  /* 0x00000004ff4b7424 */ /* 0x000fe400078e00ff */
[----:B------:R-:W-:-:S04]  /*7260*/  IMAD.MOV.U32 R30, RZ, RZ, R35 ;  /* 0x000000ffff1e7224 */ /* 0x000fc800078e0023 */
[----:B------:R-:W-:-:S05]  /*7270*/  FADD.FTZ R30, R29, R30 ;  /* 0x0000001e1d1e7221 */ /* 0x000fca0000010000 */
[----:B------:R-:W-:-:S07]  /*7280*/  MOV R74, R30 ;  /* 0x0000001e004a7202 */ /* 0x000fce0000000f00 */
[----:B------:R-:W-:Y:S05]  /*7290*/  WARPSYNC.COLLECTIVE R73, `(.L_x_341) ;  /* 0x0000000049087348 */ /* 0x000fea0003c00000 */
[----:B------:R0:W1:Y:S02]  /*72a0*/  SHFL.BFLY P2, R35, R74, R75, R80 ;  /* 0x0c00004b4a237389 */ /* 0x0000640000040050 */
[----:B01----:R-:W-:Y:S01]  /*72b0*/  ENDCOLLECTIVE ;  /* 0x000000000000791b */ /* 0x003fe20003800000 */
.L_x_341:
[----:B------:R-:W-:Y:S01]  /*72c0*/  HFMA2.MMA R75, -RZ, RZ, 0, 4.76837158203125e-07 ;  /* 0x00000008ff4b7435 */ /* 0x000fe200000001ff */
[----:B------:R-:W-:-:S05]  /*72d0*/  MOV R31, R35 ;  /* 0x00000023001f7202 */ /* 0x000fca0000000f00 */
[----:B------:R-:W-:-:S04]  /*72e0*/  FADD.FTZ R31, R30, R31 ;  /* 0x0000001f1e1f7221 */ /* 0x000fc80000010000 */
[----:B------:R-:W-:-:S07]  /*72f0*/  IMAD.MOV.U32 R74, RZ, RZ, R31 ;  /* 0x000000ffff4a7224 */ /* 0x000fce00078e001f */
[----:B------:R-:W-:Y:S05]  /*7300*/  WARPSYNC.COLLECTIVE R73, `(.L_x_342) ;  /* 0x0000000049087348 */ /* 0x000fea0003c00000 */
[----:B------:R0:W1:Y:S02]  /*7310*/  SHFL.BFLY P2, R35, R74, R75, R80 ;  /* 0x0c00004b4a237389 */ /* 0x0000640000040050 */
[----:B01----:R-:W-:Y:S01]  /*7320*/  ENDCOLLECTIVE ;  /* 0x000000000000791b */ /* 0x003fe20003800000 */
.L_x_342:
        /* <DEDUP_REMOVED lines=8> */
.L_x_343:
[----:B------:R-:W-:Y:S01]  /*73b0*/  HFMA2.MMA R75, -RZ, RZ, 0, 5.9604644775390625e-08 ;  /* 0x00000001ff4b7435 */ /* 0x000fe200000001ff */
[----:B------:R-:W-:-:S05]  /*73c0*/  MOV R33, R35 ;  /* 0x0000002300217202 */ /* 0x000fca0000000f00 */
[----:B------:R-:W-:-:S04]  /*73d0*/  FADD.FTZ R33, R34, R33 ;  /* 0x0000002122217221 */ /* 0x000fc80000010000 */
[----:B------:R-:W-:-:S04]  /*73e0*/  FMUL.FTZ R33, R33, R32 ;  /* 0x0000002021217220 */ /* 0x000fc80000410000 */
[--C-:B------:R-:W-:Y:S01]  /*73f0*/  FADD.FTZ R28, R63, -R33.reuse ;  /* 0x800000213f1c7221 */ /* 0x100fe20000010000 */
[----:B------:R-:W-:-:S03]  /*7400*/  FADD.FTZ R29, R64, -R33 ;  /* 0x80000021401d7221 */ /* 0x000fc60000010000 */
[----:B------:R-:W-:-:S04]  /*7410*/  FFMA.FTZ R28, R28, R28, RZ ;  /* 0x0000001c1c1c7223 */ /* 0x000fc800000100ff */
        /* <DEDUP_REMOVED lines=12> */
[----:B------:R-:W-:-:S05]  /*74e0*/  FFMA.FTZ R28, R29, R29, R28 ;  /* 0x0000001d1d1c7223 */ /* 0x000fca000001001c */
[----:B------:R-:W-:-:S05]  /*74f0*/  FSEL R28, R28, RZ, P0 ;  /* 0x000000ff1c1c7208 */ /* 0x000fca0000000000 */
[----:B------:R-:W-:-:S07]  /*7500*/  IMAD.MOV.U32 R74, RZ, RZ, R28 ;  /* 0x000000ffff4a7224 */ /* 0x000fce00078e001c */
[----:B------:R-:W-:Y:S05]  /*7510*/  WARPSYNC.COLLECTIVE R73, `(.L_x_344) ;  /* 0x0000000049087348 */ /* 0x000fea0003c00000 */
[----:B------:R0:W1:Y:S02]  /*7520*/  SHFL.BFLY P2, R35, R74, R75, R80 ;  /* 0x0c00004b4a237389 */ /* 0x0000640000040050 */
[----:B01----:R-:W-:Y:S01]  /*7530*/  ENDCOLLECTIVE ;  /* 0x000000000000791b */ /* 0x003fe20003800000 */
.L_x_344:
[----:B------:R-:W-:Y:S02]  /*7540*/  IMAD.MOV.U32 R75, RZ, RZ, 0x2 ;  /* 0x00000002ff4b7424 */ /* 0x000fe400078e00ff */
[----:B------:R-:W-:-:S04]  /*7550*/  IMAD.MOV.U32 R29, RZ, RZ, R35 ;  /* 0x000000ffff1d7224 */ /* 0x000fc800078e0023 */
[----:B------:R-:W-:-:S05]  /*7560*/  FADD.FTZ R29, R28, R29 ;  /* 0x0000001d1c1d7221 */ /* 0x000fca0000010000 */
[----:B------:R-:W-:-:S07]  /*7570*/  MOV R74, R29 ;  /* 0x0000001d004a7202 */ /* 0x000fce0000000f00 */
[----:B------:R-:W-:Y:S05]  /*7580*/  WARPSYNC.COLLECTIVE R73, `(.L_x_345) ;  /* 0x0000000049087348 */ /* 0x000fea0003c00000 */
[----:B------:R0:W1:Y:S02]  /*7590*/  SHFL.BFLY P2, R35, R74, R75, R80 ;  /* 0x0c00004b4a237389 */ /* 0x0000640000040050 */
[----:B01----:R-:W-:Y:S01]  /*75a0*/  ENDCOLLECTIVE ;  /* 0x000000000000791b */ /* 0x003fe20003800000 */
.L_x_345:
[----:B------:R-:W-:Y:S01]  /*75b0*/  HFMA2.MMA R75, -RZ, RZ, 0, 2.384185791015625e-07 ;  /* 0x00000004ff4b7435 */ /* 0x000fe200000001ff */
[----:B------:R-:W-:-:S05]  /*75c0*/  MOV R30, R35 ;  /* 0x00000023001e7202 */ /* 0x000fca0000000f00 */
[----:B------:R-:W-:-:S04]  /*75d0*/  FADD.FTZ R30, R29, R30 ;  /* 0x0000001e1d1e7221 */ /* 0x000fc80000010000 */
[----:B------:R-:W-:-:S07]  /*75e0*/  IMAD.MOV.U32 R74, RZ, RZ, R30 ;  /* 0x000000ffff4a7224 */ /* 0x000fce00078e001e */
[----:B------:R-:W-:Y:S05]  /*75f0*/  WARPSYNC.COLLECTIVE R73, `(.L_x_346) ;  /* 0x0000000049087348 */ /* 0x000fea0003c00000 */
[----:B------:R0:W1:Y:S02]  /*7600*/  SHFL.BFLY P2, R35, R74, R75, R80 ;  /* 0x0c00004b4a237389 */ /* 0x0000640000040050 */
[----:B01----:R-:W-:Y:S01]  /*7610*/  ENDCOLLECTIVE ;  /* 0x000000000000791b */ /* 0x003fe20003800000 */
.L_x_346:
[----:B------:R-:W-:Y:S02]  /*7620*/  IMAD.MOV.U32 R75, RZ, RZ, 0x8 ;  /* 0x00000008ff4b7424 */ /* 0x000fe400078e00ff */
[----:B------:R-:W-:-:S04]  /*7630*/  IMAD.MOV.U32 R31, RZ, RZ, R35 ;  /* 0x000000ffff1f7224 */ /* 0x000fc800078e0023 */
[----:B------:R-:W-:-:S05]  /*7640*/  FADD.FTZ R31, R30, R31 ;  /* 0x0000001f1e1f7221 */ /* 0x000fca0000010000 */
[----:B------:R-:W-:-:S07]  /*7650*/  MOV R74, R31 ;  /* 0x0000001f004a7202 */ /* 0x000fce0000000f00 */
[----:B------:R-:W-:Y:S05]  /*7660*/  WARPSYNC.COLLECTIVE R73, `(.L_x_347) ;  /* 0x0000000049087348 */ /* 0x000fea0003c00000 */
[----:B------:R0:W1:Y:S02]  /*7670*/  SHFL.BFLY P2, R35, R74, R75, R80 ;  /* 0x0c00004b4a237389 */ /* 0x0000640000040050 */
[----:B01----:R-:W-:Y:S01]  /*7680*/  ENDCOLLECTIVE ;  /* 0x000000000000791b */ /* 0x003fe20003800000 */
.L_x_347:
[----:B------:R-:W-:Y:S01]  /*7690*/  HFMA2.MMA R75, -RZ, RZ, 0, 9.5367431640625e-07 ;  /* 0x00000010ff4b7435 */ /* 0x000fe200000001ff */
[----:B------:R-:W-:-:S05]  /*76a0*/  MOV R34, R35 ;  /* 0x0000002300227202 */ /* 0x000fca0000000f00 */
[----:B------:R-:W-:-:S04]  /*76b0*/  FADD.FTZ R34, R31, R34 ;  /* 0x000000221f227221 */ /* 0x000fc80000010000 */
[----:B------:R-:W-:-:S07]  /*76c0*/  IMAD.MOV.U32 R74, RZ, RZ, R34 ;  /* 0x000000ffff4a7224 */ /* 0x000fce00078e0022 */
[----:B------:R-:W-:Y:S05]  /*76d0*/  WARPSYNC.COLLECTIVE R73, `(.L_x_348) ;  /* 0x0000000049087348 */ /* 0x000fea0003c00000 */
[----:B------:R0:W1:Y:S02]  /*76e0*/  SHFL.BFLY P2, R35, R74, R75, R80 ;  /* 0x0c00004b4a237389 */ /* 0x0000640000040050 */
[----:B01----:R-:W-:Y:S01]  /*76f0*/  ENDCOLLECTIVE ;  /* 0x000000000000791b */ /* 0x003fe20003800000 */
.L_x_348:
[----:B------:R-:W-:Y:S05]  /*7700*/  BRA `(.L_x_349) ;  /* 0xfffffff400707947 */ /* 0x000fea000383ffff */
.L_x_350:
        /* <DEDUP_REMOVED lines=15> */
.L_x_7717:


//--------------------- .text._ZN10layer_norm31ln_parallel_residual_fwd_kernelINS_13Kernel_traitsI13__nv_bfloat16S2_S2_S2_fjLj256ELj1ELj4ELj1ELj16ENS_18Kernel_traits_baseILj256ES2_S2_S2_S2_fjLj128EEEEELb1ELb0ELb1EEEvNS_9FwdParamsE --------------------------
	.section	.text._ZN10layer_norm31ln_parallel_residual_fwd_kernelINS_13Kernel_traitsI13__nv_bfloat16S2_S2_S2_fjLj256ELj1ELj4ELj1ELj16ENS_18Kernel_traits_baseILj256ES2_S2_S2_S2_fjLj128EEEEELb1ELb0ELb1EEEvNS_9FwdParamsE,"ax",@progbits
	.align	128
        .global         _ZN10layer_norm31ln_parallel_residual_fwd_kernelINS_13Kernel_traitsI13__nv_bfloat16S2_S2_S2_fjLj256ELj1ELj4ELj1ELj16ENS_18Kernel_traits_baseILj256ES2_S2_S2_S2_fjLj128EEEEELb1ELb0ELb1EEEvNS_9FwdParamsE
        .type           _ZN10layer_norm31ln_parallel_residual_fwd_kernelINS_13Kernel_traitsI13__nv_bfloat16S2_S2_S2_fjLj256ELj1ELj4ELj1ELj16ENS_18Kernel_traits_baseILj256ES2_S2_S2_S2_fjLj128EEEEELb1ELb0ELb1EEEvNS_9FwdParamsE,@function
        .size           _ZN10layer_norm31ln_parallel_residual_fwd_kernelINS_13Kernel_traitsI13__nv_bfloat16S2_S2_S2_fjLj256ELj1ELj4ELj1ELj16ENS_18Kernel_traits_baseILj256ES2_S2_S2_S2_fjLj128EEEEELb1ELb0ELb1EEEvNS_9FwdParamsE,(.L_x_7718 - _ZN10layer_norm31ln_parallel_residual_fwd_kernelINS_13Kernel_traitsI13__nv_bfloat16S2_S2_S2_fjLj256ELj1ELj4ELj1ELj16ENS_18Kernel_traits_baseILj256ES2_S2_S2_S2_fjLj128EEEEELb1ELb0ELb1EEEvNS_9FwdParamsE)
        .other          _ZN10layer_norm31ln_parallel_residual_fwd_kernelINS_13Kernel_traitsI13__nv_bfloat16S2_S2_S2_fjLj256ELj1ELj4ELj1ELj16ENS_18Kernel_traits_baseILj256ES2_S2_S2_S2_fjLj128EEEEELb1ELb0ELb1EEEvNS_9FwdParamsE,@"STO_CUDA_ENTRY STV_DEFAULT"
_ZN10layer_norm31ln_parallel_residual_fwd_kernelINS_13Kernel_traitsI13__nv_bfloat16S2_S2_S2_fjLj256ELj1ELj4ELj1ELj16ENS_18Kernel_traits_baseILj256ES2_S2_S2_S2_fjLj128EEEEELb1ELb0ELb1EEEvNS_9FwdParamsE:
.text._ZN10layer_norm31ln_parallel_residual_fwd_kernelINS_13Kernel_traitsI13__nv_bfloat16S2_S2_S2_fjLj256ELj1ELj4ELj1ELj16ENS_18Kernel_traits_baseILj256ES2_S2_S2_S2_fjLj128EEEEELb1ELb0ELb1EEEvNS_9FwdParamsE:
[----:B------:R-:W-:Y:S01]  /*0000*/  LDC R1, c[0x0][0x28] ;  /* 0x00000a00ff017b82 */ /* 0x000fe20000000800 */
[----:B------:R-:W0:Y:S01]  /*0010*/  S2R R16, SR_TID.X ;  /* 0x0000000000107919 */ /* 0x000e220000002100 */
[----:B------:R-:W-:Y:S01]  /*0020*/  ULDC.64 UR8, c[0x0][0x2c8] ;  /* 0x0000b20000087ab9 */ /* 0x000fe20000000a00 */
[----:B------:R-:W-:Y:S01]  /*0030*/  ULDC.64 UR10, c[0x0][0x2d0] ;  /* 0x0000b400000a7ab9 */ /* 0x000fe20000000a00 */
[----:B------:R-:W-:Y:S01]  /*0040*/  ISETP.NE.U32.AND P0, PT, RZ, UR8, PT ;  /* 0x00000008ff007c0c */ /* 0x000fe2000bf05070 */
[----:B------:R-:W-:Y:S01]  /*0050*/  ULDC.U8 UR4, c[0x0][0x2f4] ;  /* 0x0000bd0000047ab9 */ /* 0x000fe20000000000 */
[----:B------:R-:W-:Y:S01]  /*0060*/  ISETP.NE.U32.AND P1, PT, RZ, UR10, PT ;  /* 0x0000000aff007c0c */ /* 0x000fe2000bf25070 */
[----:B------:R-:W-:Y:S01]  /*0070*/  ULDC.64 UR6, c[0x0][0x2e0] ;  /* 0x0000b80000067ab9 */ /* 0x000fe20000000a00 */
[----:B------:R-:W-:Y:S01]  /*0080*/  ISETP.NE.AND.EX P0, PT, RZ, UR9, PT, P0 ;  /* 0x00000009ff007c0c */ /* 0x000fe2000bf05300 */
[----:B------:R-:W1:Y:S01]  /*0090*/  LDC R82, c[0x0][0x2e8] ;  /* 0x0000ba00ff527b82 */ /* 0x000e620000000800 */
[----:B------:R-:W-:Y:S01]  /*00a0*/  ISETP.NE.AND.EX P1, PT, RZ, UR11, PT, P1 ;  /* 0x0000000bff007c0c */ /* 0x000fe2000bf25310 */
[----:B------:R-:W-:Y:S01]  /*00b0*/  IMAD.U32 R2, RZ, RZ, UR6 ;  /* 0x00000006ff027e24 */ /* 0x000fe2000f8e00ff */
[----:B------:R-:W-:Y:S01]  /*00c0*/  ISETP.NE.AND P2, PT, RZ, UR4, PT ;  /* 0x00000004ff007c0c */ /* 0x000fe2000bf45270 */
[----:B------:R-:W-:Y:S01]  /*00d0*/  IMAD.U32 R3, RZ, RZ, UR7 ;  /* 0x00000007ff037e24 */ /* 0x000fe2000f8e00ff */
[----:B------:R-:W-:-:S03]  /*00e0*/  ULDC.64 UR4, c[0x0][0x208] ;  /* 0x0000820000047ab9 */ /* 0x000fc60000000a00 */
[----:B------:R-:W1:Y:S08]  /*00f0*/  LDC R83, c[0x0][0x2ec] ;  /* 0x0000bb00ff537b82 */ /* 0x000e700000000800 */
[----:B------:R-:W2:Y:S01]  /*0100*/  @P2 LDG.E.64 R2, desc[UR4][R2.64] ;  /* 0x0000000402022981 */ /* 0x000ea2000c1e1b00 */
[----:B0-----:R-:W-:-:S04]  /*0110*/  LOP3.LUT R17, R16, 0x1f, RZ, 0xc0, !PT ;  /* 0x0000001f10117812 */ /* 0x001fc800078ec0ff */
[C---:B------:R-:W-:Y:S01]  /*0120*/  @P0 LEA R8, P3, R17.reuse, UR8, 0x4 ;  /* 0x0000000811080c11 */ /* 0x040fe2000f8620ff */
[----:B------:R-:W-:-:S03]  /*0130*/  IMAD.SHL.U32 R20, R17, 0x10, RZ ;  /* 0x0000001011147824 */ /* 0x000fc600078e00ff */
[----:B------:R-:W-:Y:S01]  /*0140*/  @P0 IADD3.X R9, RZ, UR9, RZ, P3, !PT ;  /* 0x00000009ff090c10 */ /* 0x000fe20009ffe4ff */
[----:B-1----:R0:W5:Y:S01]  /*0150*/  @P2 LDG.E.64 R4, desc[UR4][R82.64] ;  /* 0x0000000452042981 */ /* 0x002162000c1e1b00 */
[----:B------:R-:W-:Y:S01]  /*0160*/  @P1 IADD3 R28, P3, R20, UR10, RZ ;  /* 0x0000000a141c1c10 */ /* 0x000fe2000ff7e0ff */
[----:B------:R-:W-:Y:S01]  /*0170*/  ULDC.64 UR8, c[0x0][0x260] ;  /* 0x0000980000087ab9 */ /* 0x000fe20000000a00 */
[----:B------:R-:W1:Y:S03]  /*0180*/  S2R R7, SR_CTAID.X ;  /* 0x0000000000077919 */ /* 0x000e660000002500 */
[----:B------:R-:W-:Y:S01]  /*0190*/  @P1 IMAD.X R29, RZ, RZ, UR11, P3 ;  /* 0x0000000bff1d1e24 */ /* 0x000fe200098e06ff */
[----:B------:R-:W-:Y:S01]  /*01a0*/  SHF.L.U32 R0, R16, 0x4, RZ ;  /* 0x0000000410007819 */ /* 0x000fe200000006ff */
[----:B------:R-:W5:Y:S01]  /*01b0*/  @P0 LDG.E.128 R8, desc[UR4][R8.64] ;  /* 0x0000000408080981 */ /* 0x000f62000c1e1d00 */
[----:B------:R-:W-:Y:S01]  /*01c0*/  SHF.R.U32.HI R18, RZ, 0x5, R16 ;  /* 0x00000005ff127819 */ /* 0x000fe20000011610 */
[----:B------:R-:W-:Y:S01]  /*01d0*/  ULDC.64 UR10, c[0x0][0x268] ;  /* 0x00009a00000a7ab9 */ /* 0x000fe20000000a00 */
[----:B------:R-:W-:Y:S01]  /*01e0*/  LOP3.LUT R0, R0, 0x1f0, RZ, 0xc0, !PT ;  /* 0x000001f000007812 */ /* 0x000fe200078ec0ff */
[----:B------:R-:W5:Y:S01]  /*01f0*/  @P1 LDG.E.128 R28, desc[UR4][R28.64] ;  /* 0x000000041c1c1981 */ /* 0x000f62000c1e1d00 */
[----:B------:R-:W-:-:S02]  /*0200*/  IADD3 R20, P4, R20, UR10, RZ ;  /* 0x0000000a14147c10 */ /* 0x000fc4000ff9e0ff */
[----:B------:R-:W-:Y:S01]  /*0210*/  IADD3 R24, P3, R0, UR8, RZ ;  /* 0x0000000800187c10 */ /* 0x000fe2000ff7e0ff */
[----:B------:R-:W-:Y:S01]  /*0220*/  ULDC UR8, c[0x0][0x214] ;  /* 0x0000850000087ab9 */ /* 0x000fe20000000800 */
[----:B------:R-:W-:-:S03]  /*0230*/  IADD3.X R21, RZ, UR11, RZ, P4, !PT ;  /* 0x0000000bff157c10 */ /* 0x000fc6000a7fe4ff */
[----:B------:R-:W-:Y:S02]  /*0240*/  IMAD.X R25, RZ, RZ, UR9, P3 ;  /* 0x00000009ff197e24 */ /* 0x000fe400098e06ff */
[----:B-1----:R-:W-:-:S05]  /*0250*/  IMAD R18, R7, 0x4, R18 ;  /* 0x0000000407127824 */ /* 0x002fca00078e0212 */
[----:B------:R-:W-:Y:S01]  /*0260*/  ISETP.GE.AND P3, PT, R18, UR8, PT ;  /* 0x0000000812007c0c */ /* 0x000fe2000bf66270 */
[----:B------:R-:W-:Y:S02]  /*0270*/  ULDC UR8, c[0x0][0x0] ;  /* 0x0000000000087ab9 */ /* 0x000fe40000000800 */
[----:B------:R-:W-:Y:S01]  /*0280*/  IMAD R16, R7, UR8, R16 ;  /* 0x0000000807107c24 */ /* 0x000fe2000f8e0210 */
[----:B--2---:R-:W-:Y:S02]  /*0290*/  @P2 R2UR UR6, R2 ;  /* 0x00000000020622ca */ /* 0x004fe400000e0000 */
[----:B------:R-:W-:-:S07]  /*02a0*/  @P2 R2UR UR7, R3 ;  /* 0x00000000030722ca */ /* 0x000fce00000e0000 */
[----:B0-----:R-:W-:Y:S08]  /*02b0*/  @P3 EXIT ;  /* 0x000000000000394d */ /* 0x001ff00003800000 */
[----:B------:R-:W2:Y:S01]  /*02c0*/  LDG.E.128 R24, desc[UR4][R24.64] ;  /* 0x0000000418187981 */ /* 0x000ea2000c1e1d00 */
[----:B------:R-:W0:Y:S03]  /*02d0*/  @P2 LDC R3, c[0x0][0x2f0] ;  /* 0x0000bc00ff032b82 */ /* 0x000e260000000800 */
[----:B------:R-:W3:Y:S01]  /*02e0*/  LDG.E.128 R20, desc[UR4][R20.64] ;  /* 0x0000000414147981 */ /* 0x000ee2000c1e1d00 */
[----:B------:R-:W-:Y:S01]  /*02f0*/  IMAD.HI.U32 R0, R16, -0x326172a9, RZ ;  /* 0xcd9e8d5710007827 */ /* 0x000fe200078e00ff */
[----:B------:R-:W-:Y:S01]  /*0300*/  UIADD3 UR27, UR7, -0x4498517b, URZ ;  /* 0xbb67ae85071b7890 */ /* 0x000fe2000fffe03f */
[----:B-----5:R-:W-:Y:S01]  /*0310*/  @!P0 CS2R R8, SRZ ;  /* 0x0000000000088805 */ /* 0x020fe2000001ff00 */
[----:B------:R-:W-:Y:S01]  /*0320*/  UIADD3 UR26, UR6, -0x61c88647, URZ ;  /* 0x9e3779b9061a7890 */ /* 0x000fe2000fffe03f */
[----:B------:R-:W-:Y:S01]  /*0330*/  @!P0 CS2R R10, SRZ ;  /* 0x00000000000a8805 */ /* 0x000fe2000001ff00 */
[----:B------:R-:W-:Y:S01]  /*0340*/  UIADD3 UR28, UR6, 0x3c6ef372, URZ ;  /* 0x3c6ef372061c7890 */ /* 0x000fe2000fffe03f */
[----:B------:R-:W-:Y:S01]  /*0350*/  @!P1 CS2R R28, SRZ ;  /* 0x00000000001c9805 */ /* 0x000fe2000001ff00 */
[----:B------:R-:W-:Y:S01]  /*0360*/  UIADD3 UR29, UR7, 0x76cf5d0a, URZ ;  /* 0x76cf5d0a071d7890 */ /* 0x000fe2000fffe03f */
[C---:B------:R-:W-:Y:S01]  /*0370*/  PRMT R52, R9.reuse, 0x7632, R52 ;  /* 0x0000763209347816 */ /* 0x040fe20000000034 */
[----:B------:R-:W-:Y:S01]  /*0380*/  UIADD3 UR31, UR7, 0x32370b8f, URZ ;  /* 0x32370b8f071f7890 */ /* 0x000fe2000fffe03f */
[----:B------:R-:W-:Y:S01]  /*0390*/  SHF.L.U32 R13, R9, 0x10, RZ ;  /* 0x00000010090d7819 */ /* 0x000fe200000006ff */
[----:B------:R-:W-:Y:S01]  /*03a0*/  UIADD3 UR30, UR6, -0x255992d5, URZ ;  /* 0xdaa66d2b061e7890 */ /* 0x000fe2000fffe03f */
[----:B------:R-:W-:Y:S01]  /*03b0*/  @!P1 CS2R R30, SRZ ;  /* 0x00000000001e9805 */ /* 0x000fe2000001ff00 */
[----:B------:R-:W-:Y:S01]  /*03c0*/  UIADD3 UR32, UR6, 0x78dde6e4, URZ ;  /* 0x78dde6e406207890 */ /* 0x000fe2000fffe03f */
[----:B------:R-:W-:Y:S01]  /*03d0*/  PRMT R51, R8, 0x7632, R51 ;  /* 0x0000763208337816 */ /* 0x000fe20000000033 */
[----:B------:R-:W-:Y:S01]  /*03e0*/  UIADD3 UR33, UR7, -0x126145ec, URZ ;  /* 0xed9eba1407217890 */ /* 0x000fe2000fffe03f */
[----:B------:R-:W-:Y:S01]  /*03f0*/  PRMT R47, R10, 0x7632, R47 ;  /* 0x000076320a2f7816 */ /* 0x000fe2000000002f */
[----:B------:R-:W-:Y:S01]  /*0400*/  UIADD3 UR35, UR7, -0x56f99767, URZ ;  /* 0xa906689907237890 */ /* 0x000fe2000fffe03f */
[----:B------:R-:W-:Y:S01]  /*0410*/  PRMT R48, R11, 0x7632, R48 ;  /* 0x000076320b307816 */ /* 0x000fe20000000030 */
[----:B------:R-:W-:Y:S01]  /*0420*/  UIADD3 UR34, UR6, 0x1715609d, URZ ;  /* 0x1715609d06227890 */ /* 0x000fe2000fffe03f */
[----:B0-----:R-:W-:Y:S01]  /*0430*/  @P2 IADD3 R82, P3, R4, R3, RZ ;  /* 0x0000000304522210 */ /* 0x001fe20007f7e0ff */
[----:B------:R-:W-:Y:S01]  /*0440*/  UIADD3 UR36, UR6, -0x4ab325aa, URZ ;  /* 0xb54cda5606247890 */ /* 0x000fe2000fffe03f */
[----:B------:R-:W-:Y:S01]  /*0450*/  PRMT R49, R28, 0x7632, R49 ;  /* 0x000076321c317816 */ /* 0x000fe20000000031 */
[----:B------:R-:W-:Y:S01]  /*0460*/  UIADD3 UR37, UR7, 0x646e171e, URZ ;  /* 0x646e171e07257890 */ /* 0x000fe2000fffe03f */
[----:B------:R-:W-:Y:S01]  /*0470*/  PRMT R50, R29, 0x7632, R50 ;  /* 0x000076321d327816 */ /* 0x000fe20000000032 */
[----:B------:R-:W-:Y:S01]  /*0480*/  @P2 IMAD.X R83, RZ, RZ, R5, P3 ;  /* 0x000000ffff532224 */ /* 0x000fe200018e0605 */
[----:B------:R-:W-:Y:S01]  /*0490*/  UIADD3 UR39, UR7, 0x1fd5c5a3, URZ ;  /* 0x1fd5c5a307277890 */ /* 0x000fe2000fffe03f */
[----:B------:R-:W-:Y:S01]  /*04a0*/  PRMT R46, R31, 0x7632, R46 ;  /* 0x000076321f2e7816 */ /* 0x000fe2000000002e */
[----:B------:R-:W-:Y:S01]  /*04b0*/  UIADD3 UR38, UR6, 0x5384540f, URZ ;  /* 0x5384540f06267890 */ /* 0x000fe2000fffe03f */
[----:B------:R-:W-:Y:S01]  /*04c0*/  PRMT R45, R30, 0x7632, R45 ;  /* 0x000076321e2d7816 */ /* 0x000fe2000000002d */
[----:B------:R-:W-:Y:S01]  /*04d0*/  UIADD3 UR40, UR6, -0xe443238, URZ ;  /* 0xf1bbcdc806287890 */ /* 0x000fe2000fffe03f */
[--C-:B------:R-:W-:Y:S01]  /*04e0*/  SHF.R.U32.HI R15, RZ, 0x2, R83.reuse ;  /* 0x00000002ff0f7819 */ /* 0x100fe20000011653 */
[----:B------:R-:W-:Y:S01]  /*04f0*/  UIADD3 UR41, UR7, -0x24c28bd8, URZ ;  /* 0xdb3d742807297890 */ /* 0x000fe2000fffe03f */
[----:B------:R-:W-:Y:S01]  /*0500*/  SHF.R.U64 R14, R82, 0x2, R83 ;  /* 0x00000002520e7819 */ /* 0x000fe20000001253 */
[----:B------:R-:W-:-:S02]  /*0510*/  UIADD3 UR42, UR6, -0x700cb87f, URZ ;  /* 0x8ff34781062a7890 */ /* 0x000fc4000fffe03f */
[----:B------:R-:W-:Y:S01]  /*0520*/  LOP3.LUT R0, R0, UR6, R15, 0x96, !PT ;  /* 0x0000000600007c12 */ /* 0x000fe2000f8e960f */
[----:B------:R-:W-:Y:S01]  /*0530*/  UIADD3 UR43, UR7, -0x695add53, URZ ;  /* 0x96a522ad072b7890 */ /* 0x000fe2000fffe03f */
[----:B------:R-:W-:Y:S01]  /*0540*/  HFMA2.MMA R53, -RZ, RZ, 0, 0 ;  /* 0x00000000ff357435 */ /* 0x000fe200000001ff */
[C---:B------:R-:W-:Y:S01]  /*0550*/  IMAD.HI.U32 R2, R14.reuse, -0x2daee0ad, RZ ;  /* 0xd2511f530e027827 */ /* 0x040fe200078e00ff */
[----:B------:R-:W-:Y:S01]  /*0560*/  ULDC.64 UR8, c[0x0][0x228] ;  /* 0x00008a0000087ab9 */ /* 0x000fe20000000a00 */
[----:B------:R-:W-:Y:S01]  /*0570*/  BSSY B0, `(.L_x_351) ;  /* 0x00006a2000007945 */ /* 0x000fe20003800000 */
[----:B------:R-:W-:Y:S01]  /*0580*/  UISETP.NE.U32.AND UP0, UPT, UR8, URZ, UPT ;  /* 0x0000003f0800728c */ /* 0x000fe2000bf05070 */
[----:B------:R-:W-:Y:S01]  /*0590*/  IMAD R3, R14, -0x2daee0ad, RZ ;  /* 0xd2511f530e037824 */ /* 0x000fe200078e02ff */
[----:B------:R-:W-:Y:S01]  /*05a0*/  LOP3.LUT R2, R2, UR7, RZ, 0x3c, !PT ;  /* 0x0000000702027c12 */ /* 0x000fe2000f8e3cff */
[----:B------:R-:W-:Y:S01]  /*05b0*/  IMAD.HI.U32 R4, R0, -0x2daee0ad, RZ ;  /* 0xd2511f5300047827 */ /* 0x000fe200078e00ff */
[----:B------:R-:W-:Y:S01]  /*05c0*/  SHF.L.U32 R6, R31, 0x10, RZ ;  /* 0x000000101f067819 */ /* 0x000fe200000006ff */
[----:B------:R-:W-:Y:S01]  /*05d0*/  ULDC.U8 UR18, c[0x0][0x2a0] ;  /* 0x0000a80000127ab9 */ /* 0x000fe20000000000 */
[----:B------:R-:W-:Y:S01]  /*05e0*/  LOP3.LUT R82, R82, 0x3, RZ, 0xc0, !PT ;  /* 0x0000000352527812 */ /* 0x000fe200078ec0ff */
[----:B------:R-:W-:Y:S01]  /*05f0*/  IMAD R0, R0, -0x2daee0ad, RZ ;  /* 0xd2511f5300007824 */ /* 0x000fe200078e02ff */
[----:B------:R-:W-:Y:S01]  /*0600*/  LOP3.LUT R5, R4, UR27, R3, 0x96, !PT ;  /* 0x0000001b04057c12 */ /* 0x000fe2000f8e9603 */
[----:B------:R-:W-:Y:S01]  /*0610*/  IMAD R3, R16, -0x326172a9, RZ ;  /* 0xcd9e8d5710037824 */ /* 0x000fe200078e02ff */
[----:B------:R-:W-:Y:S01]  /*0620*/  SHF.L.U32 R52, R52, 0x10, RZ ;  /* 0x0000001034347819 */ /* 0x000fe200000006ff */
[----:B------:R-:W-:Y:S01]  /*0630*/  IMAD.HI.U32 R4, R2, -0x326172a9, RZ ;  /* 0xcd9e8d5702047827 */ /* 0x000fe200078e00ff */
[----:B------:R-:W-:Y:S01]  /*0640*/  SHF.L.U32 R45, R45, 0x10, RZ ;  /* 0x000000102d2d7819 */ /* 0x000fe200000006ff */
[----:B------:R-:W-:-:S02]  /*0650*/  UISETP.NE.AND.EX UP0, UPT, UR9, URZ, UPT, UP0 ;  /* 0x0000003f0900728c */ /* 0x000fc4000bf05300 */
[----:B------:R-:W-:Y:S01]  /*0660*/  IMAD R2, R2, -0x326172a9, RZ ;  /* 0xcd9e8d5702027824 */ /* 0x000fe200078e02ff */
[----:B------:R-:W-:Y:S01]  /*0670*/  LOP3.LUT R3, R4, UR26, R3, 0x96, !PT ;  /* 0x0000001a04037c12 */ /* 0x000fe2000f8e9603 */
[C---:B------:R-:W-:Y:S01]  /*0680*/  IMAD.HI.U32 R7, R5.reuse, -0x326172a9, RZ ;  /* 0xcd9e8d5705077827 */ /* 0x040fe200078e00ff */
[----:B------:R-:W-:Y:S01]  /*0690*/  UISETP.NE.AND UP1, UPT, UR18, URZ, UPT ;  /* 0x0000003f1200728c */ /* 0x000fe2000bf25270 */
[----:B------:R-:W-:Y:S02]  /*06a0*/  ULDC UR24, c[0x0][0x218] ;  /* 0x0000860000187ab9 */ /* 0x000fe40000000800 */
[----:B------:R-:W-:Y:S01]  /*06b0*/  IMAD R5, R5, -0x326172a9, RZ ;  /* 0xcd9e8d5705057824 */ /* 0x000fe200078e02ff */
[----:B------:R-:W-:Y:S01]  /*06c0*/  LOP3.LUT R2, R7, UR28, R2, 0x96, !PT ;  /* 0x0000001c07027c12 */ /* 0x000fe2000f8e9602 */
[C---:B------:R-:W-:Y:S01]  /*06d0*/  IMAD.HI.U32 R7, R3.reuse, -0x2daee0ad, RZ ;  /* 0xd2511f5303077827 */ /* 0x040fe200078e00ff */
[----:B------:R-:W-:Y:S01]  /*06e0*/  ULDC UR25, c[0x0][0x2d8] ;  /* 0x0000b60000197ab9 */ /* 0x000fe20000000800 */
[----:B------:R-:W-:Y:S01]  /*06f0*/  ULDC.64 UR8, c[0x0][0x228] ;  /* 0x00008a0000087ab9 */ /* 0x000fe20000000a00 */
[----:B------:R-:W-:Y:S01]  /*0700*/  ULDC.64 UR10, c[0x0][0x230] ;  /* 0x00008c00000a7ab9 */ /* 0x000fe20000000a00 */
[----:B------:R-:W-:Y:S01]  /*0710*/  IMAD R3, R3, -0x2daee0ad, RZ ;  /* 0xd2511f5303037824 */ /* 0x000fe200078e02ff */
[----:B------:R-:W-:Y:S01]  /*0720*/  LOP3.LUT R0, R7, UR29, R0, 0x96, !PT ;  /* 0x0000001d07007c12 */ /* 0x000fe2000f8e9600 */
[C---:B------:R-:W-:Y:S01]  /*0730*/  IMAD.HI.U32 R4, R2.reuse, -0x2daee0ad, RZ ;  /* 0xd2511f5302047827 */ /* 0x040fe200078e00ff */
[----:B------:R-:W-:Y:S01]  /*0740*/  ULDC.64 UR12, c[0x0][0x238] ;  /* 0x00008e00000c7ab9 */ /* 0x000fe20000000a00 */
[----:B------:R-:W-:Y:S01]  /*0750*/  ULDC.64 UR14, c[0x0][0x240] ;  /* 0x00009000000e7ab9 */ /* 0x000fe20000000a00 */
[----:B------:R-:W-:Y:S01]  /*0760*/  ULDC.64 UR16, c[0x0][0x248] ;  /* 0x0000920000107ab9 */ /* 0x000fe20000000a00 */
[----:B------:R-:W-:Y:S01]  /*0770*/  IMAD R2, R2, -0x2daee0ad, RZ ;  /* 0xd2511f5302027824 */ /* 0x000fe200078e02ff */
[----:B------:R-:W-:Y:S01]  /*0780*/  LOP3.LUT R3, R4, UR31, R3, 0x96, !PT ;  /* 0x0000001f04037c12 */ /* 0x000fe2000f8e9603 */
[----:B------:R-:W-:Y:S01]  /*0790*/  IMAD.HI.U32 R4, R0, -0x326172a9, RZ ;  /* 0xcd9e8d5700047827 */ /* 0x000fe200078e00ff */
[----:B------:R-:W-:Y:S01]  /*07a0*/  ULDC.64 UR18, c[0x0][0x2b8] ;  /* 0x0000ae0000127ab9 */ /* 0x000fe20000000a00 */
[----:B------:R-:W-:-:S02]  /*07b0*/  ULDC.64 UR20, c[0x0][0x2c0] ;  /* 0x0000b00000147ab9 */ /* 0x000fc40000000a00 */
[----:B------:R-:W-:Y:S01]  /*07c0*/  IMAD R0, R0, -0x326172a9, RZ ;  /* 0xcd9e8d5700007824 */ /* 0x000fe200078e02ff */
[----:B------:R-:W-:Y:S01]  /*07d0*/  LOP3.LUT R4, R4, UR30, R5, 0x96, !PT ;  /* 0x0000001e04047c12 */ /* 0x000fe2000f8e9605 */
[----:B------:R-:W-:-:S04]  /*07e0*/  IMAD.HI.U32 R7, R3, -0x326172a9, RZ ;  /* 0xcd9e8d5703077827 */ /* 0x000fc800078e00ff */
[----:B------:R-:W-:Y:S01]  /*07f0*/  IMAD.HI.U32 R5, R4, -0x2daee0ad, RZ ;  /* 0xd2511f5304057827 */ /* 0x000fe200078e00ff */
[----:B------:R-:W-:-:S03]  /*0800*/  LOP3.LUT R0, R7, UR32, R0, 0x96, !PT ;  /* 0x0000002007007c12 */ /* 0x000fc6000f8e9600 */
[----:B------:R-:W-:Y:S01]  /*0810*/  IMAD R4, R4, -0x2daee0ad, RZ ;  /* 0xd2511f5304047824 */ /* 0x000fe200078e02ff */
[----:B------:R-:W-:Y:S01]  /*0820*/  LOP3.LUT R2, R5, UR33, R2, 0x96, !PT ;  /* 0x0000002105027c12 */ /* 0x000fe2000f8e9602 */
[----:B------:R-:W-:-:S04]  /*0830*/  IMAD.HI.U32 R7, R0, -0x2daee0ad, RZ ;  /* 0xd2511f5300077827 */ /* 0x000fc800078e00ff */
        /* <DEDUP_REMOVED lines=17> */
[----:B------:R-:W-:Y:S02]  /*0950*/  IMAD R7, R2, -0x2daee0ad, RZ ;  /* 0xd2511f5302077824 */ /* 0x000fe400078e02ff */
[----:B------:R-:W-:-:S04]  /*0960*/  IMAD.HI.U32 R9, R5, -0x326172a9, RZ ;  /* 0xcd9e8d5705097827 */ /* 0x000fc800078e00ff */
[----:B------:R-:W-:Y:S01]  /*0970*/  IMAD.WIDE.U32 R2, R3, -0x2daee0ad, RZ ;  /* 0xd2511f5303027825 */ /* 0x000fe200078e00ff */
[----:B------:R-:W-:Y:S02]  /*0980*/  LOP3.LUT R84, R9, UR40, R0, 0x96, !PT ;  /* 0x0000002809547c12 */ /* 0x000fe4000f8e9600 */
[----:B------:R-:W-:Y:S01]  /*0990*/  SHF.L.U32 R9, R28, 0x10, RZ ;  /* 0x000000101c097819 */ /* 0x000fe200000006ff */
[----:B------:R-:W-:Y:S01]  /*09a0*/  IMAD R5, R5, -0x326172a9, RZ ;  /* 0xcd9e8d5705057824 */ /* 0x000fe200078e02ff */
[----:B------:R-:W-:Y:S01]  /*09b0*/  LOP3.LUT R7, R3, UR41, R7, 0x96, !PT ;  /* 0x0000002903077c12 */ /* 0x000fe2000f8e9607 */
[----:B------:R-:W-:-:S04]  /*09c0*/  IMAD.HI.U32 R69, R84, -0x2daee0ad, RZ ;  /* 0xd2511f5354457827 */ /* 0x000fc800078e00ff */
[----:B------:R-:W-:Y:S01]  /*09d0*/  IMAD.WIDE.U32 R66, R7, -0x326172a9, RZ ;  /* 0xcd9e8d5707427825 */ /* 0x000fe200078e00ff */
[----:B------:R-:W-:-:S03]  /*09e0*/  LOP3.LUT R69, R69, UR43, R2, 0x96, !PT ;  /* 0x0000002b45457c12 */ /* 0x000fc6000f8e9602 */
[----:B------:R-:W-:Y:S01]  /*09f0*/  IMAD.U32 R12, R8, 0x10000, RZ ;  /* 0x00010000080c7824 */ /* 0x000fe200078e00ff */
[----:B------:R-:W-:Y:S01]  /*0a00*/  LOP3.LUT R65, R67, UR42, R5, 0x96, !PT ;  /* 0x0000002a43417c12 */ /* 0x000fe2000f8e9605 */
        /* <DEDUP_REMOVED lines=8> */
[----:B------:R-:W-:Y:S02]  /*0a90*/  IMAD.U32 R48, R48, 0x10000, RZ ;  /* 0x0001000030307824 */ /* 0x000fe400078e00ff */
[----:B------:R-:W-:Y:S02]  /*0aa0*/  IMAD.U32 R46, R46, 0x10000, RZ ;  /* 0x000100002e2e7824 */ /* 0x000fe400078e00ff */
[----:B------:R-:W-:Y:S01]  /*0ab0*/  IMAD R84, R84, -0x2daee0ad, RZ ;  /* 0xd2511f5354547824 */ /* 0x000fe200078e02ff */
[C---:B--2---:R-:W-:Y:S01]  /*0ac0*/  PRMT R43, R25.reuse, 0x7632, R43 ;  /* 0x00007632192b7816 */ /* 0x044fe2000000002b */
[----:B------:R-:W-:Y:S01]  /*0ad0*/  IMAD.U32 R5, R24, 0x10000, RZ ;  /* 0x0001000018057824 */ /* 0x000fe200078e00ff */
[----:B------:R-:W-:Y:S01]  /*0ae0*/  PRMT R42, R26, 0x7632, R42 ;  /* 0x000076321a2a7816 */ /* 0x000fe2000000002a */
[----:B------:R-:W-:Y:S01]  /*0af0*/  IMAD.U32 R4, R25, 0x10000, RZ ;  /* 0x0001000019047824 */ /* 0x000fe200078e00ff */
[C---:B---3--:R-:W-:Y:S01]  /*0b00*/  PRMT R40, R20.reuse, 0x7632, R40 ;  /* 0x0000763214287816 */ /* 0x048fe20000000028 */
[----:B------:R-:W-:Y:S01]  /*0b10*/  IMAD.U32 R2, R27, 0x10000, RZ ;  /* 0x000100001b027824 */ /* 0x000fe200078e00ff */
[----:B------:R-:W-:Y:S01]  /*0b20*/  PRMT R39, R21, 0x7632, R39 ;  /* 0x0000763215277816 */ /* 0x000fe20000000027 */
        /* <DEDUP_REMOVED lines=16> */
[----:B------:R-:W-:-:S07]  /*0c30*/  SHF.L.U32 R38, R38, 0x10, RZ ;  /* 0x0000001026267819 */ /* 0x000fce00000006ff */
.L_x_482:
[----:B0-----:R-:W0:Y:S01]  /*0c40*/  LDC.64 R28, c[0x0][0x220] ;  /* 0x00008800ff1c7b82 */ /* 0x001e220000000a00 */
[----:B------:R-:W-:Y:S01]  /*0c50*/  ISETP.NE.U32.AND P0, PT, RZ, UR10, PT ;  /* 0x0000000aff007c0c */ /* 0x000fe2000bf05070 */
[----:B------:R-:W-:Y:S01]  /*0c60*/  IMAD R30, R18, UR24, RZ ;  /* 0x00000018121e7c24 */ /* 0x000fe2000f8e02ff */
[----:B------:R-:W-:Y:S01]  /*0c70*/  PLOP3.LUT P1, PT, PT, PT, UP0, 0x80, 0x0 ;  /* 0x000000000000781c */ /* 0x000fe20003f2f008 */
[----:B------:R-:W-:Y:S01]  /*0c80*/  @UP0 ULDC.64 UR22, c[0x0][0x228] ;  /* 0x00008a0000160ab9 */ /* 0x000fe20000000a00 */
[----:B------:R-:W-:Y:S02]  /*0c90*/  ISETP.NE.AND.EX P0, PT, RZ, UR11, PT, P0 ;  /* 0x0000000bff007c0c */ /* 0x000fe4000bf05300 */
[----:B------:R-:W-:Y:S02]  /*0ca0*/  SHF.R.S32.HI R31, RZ, 0x1f, R30 ;  /* 0x0000001fff1f7819 */ /* 0x000fe4000001141e */
[----:B------:R-:W-:Y:S02]  /*0cb0*/  PLOP3.LUT P3, PT, PT, PT, UP0, 0x80, 0x0 ;  /* 0x000000000000781c */ /* 0x000fe40003f6f008 */
[----:B------:R-:W-:-:S02]  /*0cc0*/  LEA.HI R76, R31, R30, RZ, 0x3 ;  /* 0x0000001e1f4c7211 */ /* 0x000fc400078f18ff */
[----:B------:R-:W-:Y:S02]  /*0cd0*/  PLOP3.LUT P5, PT, PT, PT, UP0, 0x80, 0x0 ;  /* 0x000000000000781c */ /* 0x000fe40003faf008 */
[----:B------:R-:W-:Y:S02]  /*0ce0*/  LEA.HI.SX32 R76, R76, R17, 0x1d ;  /* 0x000000114c4c7211 */ /* 0x000fe400078feaff */
[----:B------:R-:W-:Y:S02]  /*0cf0*/  PLOP3.LUT P4, PT, PT, PT, UP0, 0x80, 0x0 ;  /* 0x000000000000781c */ /* 0x000fe40003f8f008 */
[C---:B------:R-:W-:Y:S02]  /*0d00*/  @P1 LEA R34, P1, R76.reuse, UR22, 0x4 ;  /* 0x000000164c221c11 */ /* 0x040fe4000f8220ff */
[C---:B------:R-:W-:Y:S02]  /*0d10*/  @P0 LEA R32, P2, R76.reuse, UR10, 0x4 ;  /* 0x0000000a4c200c11 */ /* 0x040fe4000f8420ff */
[C---:B------:R-:W-:Y:S01]  /*0d20*/  @P3 LEA.HI.X R35, R76.reuse, UR23, RZ, 0x4, P1 ;  /* 0x000000174c233c11 */ /* 0x040fe200088f24ff */
[C---:B0-----:R-:W-:Y:S01]  /*0d30*/  IMAD.WIDE.U32 R28, R76.reuse, 0x10, R28 ;  /* 0x000000104c1c7825 */ /* 0x041fe200078e001c */
[----:B------:R-:W-:-:S03]  /*0d40*/  @P0 LEA.HI.X R33, R76, UR11, RZ, 0x4, P2 ;  /* 0x0000000b4c210c11 */ /* 0x000fc600090f24ff */
[----:B------:R0:W5:Y:S04]  /*0d50*/  @P5 LDG.E.128 R20, desc[UR4][R34.64] ;  /* 0x0000000422145981 */ /* 0x000168000c1e1d00 */
[----:B------:R-:W5:Y:S04]  /*0d60*/  LDG.E.128 R28, desc[UR4][R28.64] ;  /* 0x000000041c1c7981 */ /* 0x000f68000c1e1d00 */
[----:B------:R0:W5:Y:S01]  /*0d70*/  @P0 LDG.E.128 R24, desc[UR4][R32.64] ;  /* 0x0000000420180981 */ /* 0x000162000c1e1d00 */
[C---:B------:R-:W-:Y:S01]  /*0d80*/  ISETP.NE.AND P1, PT, R82.reuse, 0x1, PT ;  /* 0x000000015200780c */ /* 0x040fe20003f25270 */
[----:B------:R-:W-:Y:S01]  /*0d90*/  BSSY B1, `(.L_x_352) ;  /* 0x000000c000017945 */ /* 0x000fe20003800000 */
[----:B------:R-:W-:-:S11]  /*0da0*/  VIADD R67, R82, 0x1 ;  /* 0x0000000152437836 */ /* 0x000fd60000000000 */
[----:B0-----:R-:W-:Y:S05]  /*0db0*/  @!P1 BRA `(.L_x_353) ;  /* 0x0000000000209947 */ /* 0x001fea0003800000 */
        /* <DEDUP_REMOVED lines=8> */
.L_x_353:
[----:B------:R-:W-:-:S07]  /*0e40*/  MOV R68, R66 ;  /* 0x0000004200447202 */ /* 0x000fce0000000f00 */
.L_x_354:
[----:B------:R-:W-:Y:S05]  /*0e50*/  BSYNC B1 ;  /* 0x0000000000017941 */ /* 0x000fea0003800000 */
.L_x_352:
        /* <DEDUP_REMOVED lines=16> */
.L_x_358:
[----:B------:R-:W-:Y:S05]  /*0f60*/  BSYNC B2 ;  /* 0x0000000000027941 */ /* 0x000fea0003800000 */
.L_x_357:
        /* <DEDUP_REMOVED lines=41> */
[----:B------:R-:W-:-:S07]  /*1200*/  LOP3.LUT R69, R85, UR43, R32, 0x96, !PT ;  /* 0x0000002b55457c12 */ /* 0x000fce000f8e9620 */
.L_x_356:
[----:B------:R-:W-:Y:S05]  /*1210*/  BSYNC B1 ;  /* 0x0000000000017941 */ /* 0x000fea0003800000 */
.L_x_355:
[----:B------:R-:W0:Y:S01]  /*1220*/  LDC R74, c[0x0][0x298] ;  /* 0x0000a600ff4a7b82 */ /* 0x000e220000000800 */
[----:B------:R-:W-:Y:S01]  /*1230*/  HFMA2.MMA R73, -RZ, RZ, 0.1171875, 0 ;  /* 0x2f800000ff497435 */ /* 0x000fe200000001ff */
[----:B------:R-:W-:Y:S01]  /*1240*/  ISETP.NE.U32.AND P1, PT, RZ, UR8, PT ;  /* 0x00000008ff007c0c */ /* 0x000fe2000bf25070 */
[C---:B-----5:R-:W-:Y:S01]  /*1250*/  IMAD.U32 R33, R28.reuse, 0x10000, RZ ;  /* 0x000100001c217824 */ /* 0x060fe200078e00ff */
[----:B------:R-:W-:Y:S02]  /*1260*/  I2FP.F32.U32 R32, R68 ;  /* 0x0000004400207245 */ /* 0x000fe40000201000 */
[----:B------:R-:W-:Y:S02]  /*1270*/  ISETP.NE.AND.EX P1, PT, RZ, UR9, PT, P1 ;  /* 0x00000009ff007c0c */ /* 0x000fe4000bf25310 */
        /* <DEDUP_REMOVED lines=14> */
.L_x_359:
        /* <DEDUP_REMOVED lines=12> */
.L_x_362:
[----:B------:R-:W-:-:S07]  /*1420*/  MOV R54, R66 ;  /* 0x0000004200367202 */ /* 0x000fce0000000f00 */
.L_x_363:
[----:B------:R-:W-:Y:S05]  /*1430*/  BSYNC B1 ;  /* 0x0000000000017941 */ /* 0x000fea0003800000 */
.L_x_361:
        /* <DEDUP_REMOVED lines=16> */
.L_x_367:
[----:B------:R-:W-:Y:S05]  /*1540*/  BSYNC B2 ;  /* 0x0000000000027941 */ /* 0x000fea0003800000 */
.L_x_366:
        /* <DEDUP_REMOVED lines=41> */
[----:B------:R-:W-:-:S07]  /*17e0*/  IMAD.MOV.U32 R32, RZ, RZ, RZ ;  /* 0x000000ffff207224 */ /* 0x000fce00078e00ff */
.L_x_365:
[----:B------:R-:W-:Y:S05]  /*17f0*/  BSYNC B1 ;  /* 0x0000000000017941 */ /* 0x000fea0003800000 */
.L_x_364:
        /* <DEDUP_REMOVED lines=10> */
.L_x_360:
        /* <DEDUP_REMOVED lines=12> */
.L_x_369:
[----:B------:R-:W-:-:S07]  /*1960*/  MOV R54, R66 ;  /* 0x0000004200367202 */ /* 0x000fce0000000f00 */
.L_x_370:
[----:B------:R-:W-:Y:S05]  /*1970*/  BSYNC B1 ;  /* 0x0000000000017941 */ /* 0x000fea0003800000 */
.L_x_368:
        /* <DEDUP_REMOVED lines=16> */
.L_x_374:
[----:B------:R-:W-:Y:S05]  /*1a80*/  BSYNC B2 ;  /* 0x0000000000027941 */ /* 0x000fea0003800000 */
.L_x_373:
        /* <DEDUP_REMOVED lines=42> */
.L_x_372:
[----:B------:R-:W-:Y:S05]  /*1d30*/  BSYNC B1 ;  /* 0x0000000000017941 */ /* 0x000fea0003800000 */
.L_x_371:
        /* <DEDUP_REMOVED lines=10> */
[----:B------:R-:W-:Y:S02]  /*1de0*/  PRMT R28, R24, 0x7632, R28 ;  /* 0x00007632181c7816 */ /* 0x000fe4000000001c */
[----:B------:R-:W-:-:S03]  /*1df0*/  MOV R32, R33 ;  /* 0x0000002100207202 */ /* 0x000fc60000000f00 */
[----:B------:R-:W-:-:S04]  /*1e00*/  IMAD.U32 R35, R28, 0x10000, RZ ;  /* 0x000100001c237824 */ /* 0x000fc800078e00ff */
[----:B------:R-:W-:Y:S01]  /*1e10*/  FADD.FTZ R54, R54, R35 ;  /* 0x0000002336367221 */ /* 0x000fe20000010000 */
[----:B------:R-:W-:Y:S06]  /*1e20*/  BRA `(.L_x_376) ;  /* 0x0000000400587947 */ /* 0x000fec0003800000 */
.L_x_375:
[C---:B------:R-:W-:Y:S01]  /*1e30*/  ISETP.NE.AND P2, PT, R33.reuse, 0x1, PT ;  /* 0x000000012100780c */ /* 0x040fe20003f45270 */
[----:B------:R-:W-:Y:S01]  /*1e40*/  BSSY B1, `(.L_x_377) ;  /* 0x000000c000017945 */ /* 0x000fe20003800000 */
[----:B------:R-:W-:-:S11]  /*1e50*/  VIADD R32, R33, 0x1 ;  /* 0x0000000121207836 */ /* 0x000fd60000000000 */
        /* <DEDUP_REMOVED lines=9> */
.L_x_378:
[----:B------:R-:W-:-:S07]  /*1ef0*/  IMAD.MOV.U32 R28, RZ, RZ, R66 ;  /* 0x000000ffff1c7224 */ /* 0x000fce00078e0042 */
.L_x_379:
[----:B------:R-:W-:Y:S05]  /*1f00*/  BSYNC B1 ;  /* 0x0000000000017941 */ /* 0x000fea0003800000 */
.L_x_377:
        /* <DEDUP_REMOVED lines=10> */
[----:B------:R-:W-:Y:S01]  /*1fb0*/  @!P2 VIADD R16, R16, 0x1 ;  /* 0x000000011010a836 */ /* 0x000fe20000000000 */
[----:B------:R-:W-:Y:S01]  /*1fc0*/  @!P2 IADD3 R32, R53, 0x1, RZ ;  /* 0x000000013520a810 */ /* 0x000fe20007ffe0ff */
[----:B------:R-:W-:-:S03]  /*1fd0*/  @!P2 IMAD.MOV.U32 R15, RZ, RZ, RZ ;  /* 0x000000ffff0fa224 */ /* 0x000fc600078e00ff */
[----:B------:R-:W-:-:S13]  /*1fe0*/  ISETP.NE.AND P3, PT, R16, RZ, !P2 ;  /* 0x000000ff1000720c */ /* 0x000fda0005765270 */
[----:B------:R-:W-:-:S05]  /*1ff0*/  @P3 IMAD.MOV R32, RZ, RZ, R53 ;  /* 0x000000ffff203224 */ /* 0x000fca00078e0235 */
[----:B------:R-:W-:-:S07]  /*2000*/  @!P2 MOV R53, R32 ;  /* 0x000000200035a202 */ /* 0x000fce0000000f00 */
.L_x_383:
[----:B------:R-:W-:Y:S05]  /*2010*/  BSYNC B2 ;  /* 0x0000000000027941 */ /* 0x000fea0003800000 */
.L_x_382:
        /* <DEDUP_REMOVED lines=42> */
.L_x_381:
[----:B------:R-:W-:Y:S05]  /*22c0*/  BSYNC B1 ;  /* 0x0000000000017941 */ /* 0x000fea0003800000 */
.L_x_380:
        /* <DEDUP_REMOVED lines=12> */
.L_x_376:
        /* <DEDUP_REMOVED lines=12> */
.L_x_385:
[----:B------:R-:W-:-:S07]  /*2450*/  IMAD.MOV.U32 R28, RZ, RZ, R66 ;  /* 0x000000ffff1c7224 */ /* 0x000fce00078e0042 */
.L_x_386:
[----:B------:R-:W-:Y:S05]  /*2460*/  BSYNC B1 ;  /* 0x0000000000017941 */ /* 0x000fea0003800000 */
.L_x_384:
        /* <DEDUP_REMOVED lines=16> */
.L_x_390:
[----:B------:R-:W-:Y:S05]  /*2570*/  BSYNC B2 ;  /* 0x0000000000027941 */ /* 0x000fea0003800000 */
.L_x_389:
        /* <DEDUP_REMOVED lines=42> */
.L_x_388:
[----:B------:R-:W-:Y:S05]  /*2820*/  BSYNC B1 ;  /* 0x0000000000017941 */ /* 0x000fea0003800000 */
.L_x_387:
        /* <DEDUP_REMOVED lines=15> */
.L_x_391:
        /* <DEDUP_REMOVED lines=12> */
.L_x_394:
[----:B------:R-:W-:-:S07]  /*29e0*/  IMAD.MOV.U32 R59, RZ, RZ, R66 ;  /* 0x000000ffff3b7224 */ /* 0x000fce00078e0042 */
.L_x_395:
[----:B------:R-:W-:Y:S05]  /*29f0*/  BSYNC B1 ;  /* 0x0000000000017941 */ /* 0x000fea0003800000 */
.L_x_393:
        /* <DEDUP_REMOVED lines=16> */
.L_x_399:
[----:B------:R-:W-:Y:S05]  /*2b00*/  BSYNC B2 ;  /* 0x0000000000027941 */ /* 0x000fea0003800000 */
.L_x_398:
        /* <DEDUP_REMOVED lines=41> */
[----:B------:R-:W-:-:S11]  /*2da0*/  HFMA2.MMA R28, -RZ, RZ, 0, 0 ;  /* 0x00000000ff1c7435 */ /* 0x000fd600000001ff */
.L_x_397:
[----:B------:R-:W-:Y:S05]  /*2db0*/  BSYNC B1 ;  /* 0x0000000000017941 */ /* 0x000fea0003800000 */
.L_x_396:
[----:B------:R-:W-:Y:S01]  /*2dc0*/  I2FP.F32.U32 R32, R59 ;  /* 0x0000003b00207245 */ /* 0x000fe20000201000 */
[----:B------:R-:W-:Y:S02]  /*2dd0*/  IMAD.U32 R29, R21, 0x10000, RZ ;  /* 0x00010000151d7824 */ /* 0x000fe400078e00ff */
[----:B------:R-:W-:Y:S02]  /*2de0*/  @P0 IMAD.U32 R33, R25, 0x10000, RZ ;  /* 0x0001000019210824 */ /* 0x000fe400078e00ff */
[----:B------:R-:W-:Y:S01]  /*2df0*/  FFMA.FTZ R32, R32, R73, 1.1641532182693481445e-10 ;  /* 0x2f00000020207423 */ /* 0x000fe20000010049 */
[----:B------:R-:W-:-:S04]  /*2e00*/  FMUL.FTZ R29, R29, R74 ;  /* 0x0000004a1d1d7220 */ /* 0x000fc80000410000 */
[----:B------:R-:W-:-:S04]  /*2e10*/  FSETP.GTU.FTZ.AND P2, PT, R32, R75, PT ;  /* 0x0000004b2000720b */ /* 0x000fc80003f5c000 */
[----:B------:R-:W-:Y:S02]  /*2e20*/  FSEL R29, R29, RZ, !P2 ;  /* 0x000000ff1d1d7208 */ /* 0x000fe40005000000 */
[----:B------:R-:W-:-:S03]  /*2e30*/  SEL R59, RZ, 0x1, P2 ;  /* 0x00000001ff3b7807 */ /* 0x000fc60001000000 */
[----:B------:R-:W-:-:S04]  /*2e40*/  FADD.FTZ R68, R68, R29 ;  /* 0x0000001d44447221 */ /* 0x000fc80000010000 */
[----:B------:R-:W-:-:S07]  /*2e50*/  @P0 FADD.FTZ R68, R68, R33 ;  /* 0x0000002144440221 */ /* 0x000fce0000010000 */
.L_x_392:
        /* <DEDUP_REMOVED lines=12> */
.L_x_401:
[----:B------:R-:W-:-:S07]  /*2f20*/  IMAD.MOV.U32 R71, RZ, RZ, R66 ;  /* 0x000000ffff477224 */ /* 0x000fce00078e0042 */
.L_x_402:
[----:B------:R-:W-:Y:S05]  /*2f30*/  BSYNC B1 ;  /* 0x0000000000017941 */ /* 0x000fea0003800000 */
.L_x_400:
        /* <DEDUP_REMOVED lines=16> */
.L_x_406:
[----:B------:R-:W-:Y:S05]  /*3040*/  BSYNC B2 ;  /* 0x0000000000027941 */ /* 0x000fea0003800000 */
.L_x_405:
        /* <DEDUP_REMOVED lines=40> */
[----:B------:R-:W-:-:S04]  /*32d0*/  LOP3.LUT R65, R67, UR42, R32, 0x96, !PT ;  /* 0x0000002a43417c12 */ /* 0x000fc8000f8e9620 */
[----:B------:R-:W-:-:S07]  /*32e0*/  LOP3.LUT R69, R85, UR43, R28, 0x96, !PT ;  /* 0x0000002b55457c12 */ /* 0x000fce000f8e961c */
.L_x_404:
[----:B------:R-:W-:Y:S05]  /*32f0*/  BSYNC B1 ;  /* 0x0000000000017941 */ /* 0x000fea0003800000 */
.L_x_403:
        /* <DEDUP_REMOVED lines=15> */
.L_x_407:
        /* <DEDUP_REMOVED lines=12> */
.L_x_410:
[----:B------:R-:W-:-:S07]  /*34b0*/  MOV R60, R66 ;  /* 0x00000042003c7202 */ /* 0x000fce0000000f00 */
.L_x_411:
[----:B------:R-:W-:Y:S05]  /*34c0*/  BSYNC B1 ;  /* 0x0000000000017941 */ /* 0x000fea0003800000 */
.L_x_409:
        /* <DEDUP_REMOVED lines=16> */
.L_x_415:
[----:B------:R-:W-:Y:S05]  /*35d0*/  BSYNC B2 ;  /* 0x0000000000027941 */ /* 0x000fea0003800000 */
.L_x_414:
        /* <DEDUP_REMOVED lines=42> */
[----:B------:R-:W-:-:S11]  /*3880*/  HFMA2.MMA R28, -RZ, RZ, 0, 0 ;  /* 0x00000000ff1c7435 */ /* 0x000fd600000001ff */
.L_x_413:
[----:B------:R-:W-:Y:S05]  /*3890*/  BSYNC B1 ;  /* 0x0000000000017941 */ /* 0x000fea0003800000 */
.L_x_412:
[----:B------:R-:W-:Y:S02]  /*38a0*/  I2FP.F32.U32 R32, R60 ;  /* 0x0000003c00207245 */ /* 0x000fe40000201000 */
[----:B------:R-:W-:Y:S02]  /*38b0*/  PRMT R29, R21, 0x7632, R29 ;  /* 0x00007632151d7816 */ /* 0x000fe4000000001d */
[----:B------:R-:W-:Y:S01]  /*38c0*/  @P0 PRMT R33, R25, 0x7632, R33 ;  /* 0x0000763219210816 */ /* 0x000fe20000000021 */
[----:B------:R-:W-:Y:S02]  /*38d0*/  FFMA.FTZ R32, R32, R73, 1.1641532182693481445e-10 ;  /* 0x2f00000020207423 */ /* 0x000fe40000010049 */
[----:B------:R-:W-:Y:S02]  /*38e0*/  IMAD.U32 R29, R29, 0x10000, RZ ;  /* 0x000100001d1d7824 */ /* 0x000fe400078e00ff */
[----:B------:R-:W-:Y:S01]  /*38f0*/  @P0 IMAD.U32 R34, R33, 0x10000, RZ ;  /* 0x0001000021220824 */ /* 0x000fe200078e00ff */
[----:B------:R-:W-:Y:S01]  /*3900*/  FSETP.GTU.FTZ.AND P2, PT, R32, R75, PT ;  /* 0x0000004b2000720b */ /* 0x000fe20003f5c000 */
[----:B------:R-:W-:-:S03]  /*3910*/  FMUL.FTZ R29, R29, R74 ;  /* 0x0000004a1d1d7220 */ /* 0x000fc60000410000 */
[----:B------:R-:W-:Y:S02]  /*3920*/  SEL R60, RZ, 0x1, P2 ;  /* 0x00000001ff3c7807 */ /* 0x000fe40001000000 */
[----:B------:R-:W-:-:S05]  /*3930*/  FSEL R32, R29, RZ, !P2 ;  /* 0x000000ff1d207208 */ /* 0x000fca0005000000 */
[----:B------:R-:W-:-:S04]  /*3940*/  FADD.FTZ R67, R67, R32 ;  /* 0x0000002043437221 */ /* 0x000fc80000010000 */
[----:B------:R-:W-:-:S07]  /*3950*/  @P0 FADD.FTZ R67, R67, R34 ;  /* 0x0000002243430221 */ /* 0x000fce0000010000 */
.L_x_408:
        /* <DEDUP_REMOVED lines=12> */
.L_x_417:
[----:B------:R-:W-:-:S07]  /*3a20*/  IMAD.MOV.U32 R72, RZ, RZ, R66 ;  /* 0x000000ffff487224 */ /* 0x000fce00078e0042 */
.L_x_418:
[----:B------:R-:W-:Y:S05]  /*3a30*/  BSYNC B1 ;  /* 0x0000000000017941 */ /* 0x000fea0003800000 */
.L_x_416:
        /* <DEDUP_REMOVED lines=16> */
.L_x_422:
[----:B------:R-:W-:Y:S05]  /*3b40*/  BSYNC B2 ;  /* 0x0000000000027941 */ /* 0x000fea0003800000 */
.L_x_421:
        /* <DEDUP_REMOVED lines=40> */
[----:B------:R-:W-:Y:S02]  /*3dd0*/  LOP3.LUT R65, R33, UR42, R34, 0x96, !PT ;  /* 0x0000002a21417c12 */ /* 0x000fe4000f8e9622 */
[----:B------:R-:W-:Y:S02]  /*3de0*/  MOV R66, R32 ;  /* 0x0000002000427202 */ /* 0x000fe40000000f00 */
[----:B------:R-:W-:-:S07]  /*3df0*/  LOP3.LUT R69, R85, UR43, R28, 0x96, !PT ;  /* 0x0000002b55457c12 */ /* 0x000fce000f8e961c */
.L_x_420:
[----:B------:R-:W-:Y:S05]  /*3e00*/  BSYNC B1 ;  /* 0x0000000000017941 */ /* 0x000fea0003800000 */
.L_x_419:
[----:B------:R-:W-:Y:S01]  /*3e10*/  I2FP.F32.U32 R28, R72 ;  /* 0x00000048001c7245 */ /* 0x000fe20000201000 */
[C---:B------:R-:W-:Y:S01]  /*3e20*/  IMAD.U32 R33, R30.reuse, 0x10000, RZ ;  /* 0x000100001e217824 */ /* 0x040fe200078e00ff */
[----:B------:R-:W-:-:S03]  /*3e30*/  PRMT R30, R30, 0x7632, R30 ;  /* 0x000076321e1e7816 */ /* 0x000fc6000000001e */
[----:B------:R-:W-:Y:S01]  /*3e40*/  FFMA.FTZ R28, R28, R73, 1.1641532182693481445e-10 ;  /* 0x2f0000001c1c7423 */ /* 0x000fe20000010049 */
[----:B------:R-:W-:-:S04]  /*3e50*/  FMUL.FTZ R33, R33, R74 ;  /* 0x0000004a21217220 */ /* 0x000fc80000410000 */
[----:B------:R-:W-:-:S04]  /*3e60*/  FSETP.GTU.FTZ.AND P2, PT, R28, R75, PT ;  /* 0x0000004b1c00720b */ /* 0x000fc80003f5c000 */
[----:B------:R-:W-:Y:S01]  /*3e70*/  FSEL R71, R33, RZ, !P2 ;  /* 0x000000ff21477208 */ /* 0x000fe20005000000 */
[----:B------:R-:W-:Y:S08]  /*3e80*/  @P1 BRA `(.L_x_423) ;  /* 0x0000000000181947 */ /* 0x000ff00003800000 */
[----:B------:R-:W-:Y:S01]  /*3e90*/  MOV R28, R29 ;  /* 0x0000001d001c7202 */ /* 0x000fe20000000f00 */
[----:B------:R-:W-:Y:S06]  /*3ea0*/  @!P0 BRA `(.L_x_424) ;  /* 0x0000000400648947 */ /* 0x000fec0003800000 */
[----:B------:R-:W-:Y:S02]  /*3eb0*/  IMAD.U32 R32, R26, 0x10000, RZ ;  /* 0x000100001a207824 */ /* 0x000fe400078e00ff */
[----:B------:R-:W-:Y:S02]  /*3ec0*/  IMAD.MOV.U32 R28, RZ, RZ, R29 ;  /* 0x000000ffff1c7224 */ /* 0x000fe400078e001d */
[----:B------:R-:W-:Y:S01]  /*3ed0*/  FADD.FTZ R71, R71, R32 ;  /* 0x0000002047477221 */ /* 0x000fe20000010000 */
[----:B------:R-:W-:Y:S06]  /*3ee0*/  BRA `(.L_x_424) ;  /* 0x0000000400547947 */ /* 0x000fec0003800000 */
.L_x_423:
        /* <DEDUP_REMOVED lines=12> */
.L_x_426:
[----:B------:R-:W-:-:S07]  /*3fb0*/  IMAD.MOV.U32 R61, RZ, RZ, R66 ;  /* 0x000000ffff3d7224 */ /* 0x000fce00078e0042 */
.L_x_427:
[----:B------:R-:W-:Y:S05]  /*3fc0*/  BSYNC B1 ;  /* 0x0000000000017941 */ /* 0x000fea0003800000 */
.L_x_425:
        /* <DEDUP_REMOVED lines=16> */
.L_x_431:
[----:B------:R-:W-:Y:S05]  /*40d0*/  BSYNC B2 ;  /* 0x0000000000027941 */ /* 0x000fea0003800000 */
.L_x_430:
        /* <DEDUP_REMOVED lines=40> */
[----:B------:R-:W-:Y:S02]  /*4360*/  MOV R66, R32 ;  /* 0x0000002000427202 */ /* 0x000fe40000000f00 */
[----:B------:R-:W-:Y:S01]  /*4370*/  LOP3.LUT R69, R85, UR43, R28, 0x96, !PT ;  /* 0x0000002b55457c12 */ /* 0x000fe2000f8e961c */
[----:B------:R-:W-:-:S07]  /*4380*/  IMAD.MOV.U32 R28, RZ, RZ, RZ ;  /* 0x000000ffff1c7224 */ /* 0x000fce00078e00ff */
.L_x_429:
[----:B------:R-:W-:Y:S05]  /*4390*/  BSYNC B1 ;  /* 0x0000000000017941 */ /* 0x000fea0003800000 */
.L_x_428:
        /* <DEDUP_REMOVED lines=10> */
.L_x_424:
        /* <DEDUP_REMOVED lines=12> */
.L_x_433:
[----:B------:R-:W-:-:S07]  /*4500*/  IMAD.MOV.U32 R70, RZ, RZ, R66 ;  /* 0x000000ffff467224 */ /* 0x000fce00078e0042 */
.L_x_434:
[----:B------:R-:W-:Y:S05]  /*4510*/  BSYNC B1 ;  /* 0x0000000000017941 */ /* 0x000fea0003800000 */
.L_x_432:
        /* <DEDUP_REMOVED lines=16> */
.L_x_438:
[----:B------:R-:W-:Y:S05]  /*4620*/  BSYNC B2 ;  /* 0x0000000000027941 */ /* 0x000fea0003800000 */
.L_x_437:
        /* <DEDUP_REMOVED lines=40> */
[----:B------:R-:W-:-:S03]  /*48b0*/  LOP3.LUT R65, R33, UR42, R34, 0x96, !PT ;  /* 0x0000002a21417c12 */ /* 0x000fc6000f8e9622 */
[----:B------:R-:W-:Y:S01]  /*48c0*/  IMAD.MOV.U32 R66, RZ, RZ, R32 ;  /* 0x000000ffff427224 */ /* 0x000fe200078e0020 */
[----:B------:R-:W-:-:S07]  /*48d0*/  LOP3.LUT R69, R85, UR43, R28, 0x96, !PT ;  /* 0x0000002b55457c12 */ /* 0x000fce000f8e961c */
.L_x_436:
[----:B------:R-:W-:Y:S05]  /*48e0*/  BSYNC B1 ;  /* 0x0000000000017941 */ /* 0x000fea0003800000 */
.L_x_435:
        /* <DEDUP_REMOVED lines=9> */
[----:B------:R-:W-:-:S05]  /*4980*/  PRMT R28, R26, 0x7632, R28 ;  /* 0x000076321a1c7816 */ /* 0x000fca000000001c */
[----:B------:R-:W-:Y:S01]  /*4990*/  IMAD.U32 R33, R28, 0x10000, RZ ;  /* 0x000100001c217824 */ /* 0x000fe200078e00ff */
[----:B------:R-:W-:-:S03]  /*49a0*/  MOV R28, R29 ;  /* 0x0000001d001c7202 */ /* 0x000fc60000000f00 */
[----:B------:R-:W-:Y:S01]  /*49b0*/  FADD.FTZ R70, R70, R33 ;  /* 0x0000002146467221 */ /* 0x000fe20000010000 */
[----:B------:R-:W-:Y:S06]  /*49c0*/  BRA `(.L_x_440) ;  /* 0x00000004005c7947 */ /* 0x000fec0003800000 */
.L_x_439:
        /* <DEDUP_REMOVED lines=12> */
.L_x_442:
[----:B------:R-:W-:-:S07]  /*4a90*/  IMAD.MOV.U32 R30, RZ, RZ, R66 ;  /* 0x000000ffff1e7224 */ /* 0x000fce00078e0042 */
.L_x_443:
[----:B------:R-:W-:Y:S05]  /*4aa0*/  BSYNC B1 ;  /* 0x0000000000017941 */ /* 0x000fea0003800000 */
.L_x_441:
        /* <DEDUP_REMOVED lines=16> */
.L_x_447:
[----:B------:R-:W-:Y:S05]  /*4bb0*/  BSYNC B2 ;  /* 0x0000000000027941 */ /* 0x000fea0003800000 */
.L_x_446:
        /* <DEDUP_REMOVED lines=42> */
[----:B------:R-:W-:-:S07]  /*4e60*/  IMAD.MOV.U32 R28, RZ, RZ, RZ ;  /* 0x000000ffff1c7224 */ /* 0x000fce00078e00ff */
.L_x_445:
[----:B------:R-:W-:Y:S05]  /*4e70*/  BSYNC B1 ;  /* 0x0000000000017941 */ /* 0x000fea0003800000 */
.L_x_444:
[----:B------:R-:W-:Y:S02]  /*4e80*/  I2FP.F32.U32 R30, R30 ;  /* 0x0000001e001e7245 */ /* 0x000fe40000201000 */
[----:B------:R-:W-:-:S03]  /*4e90*/  PRMT R29, R22, 0x7632, R29 ;  /* 0x00007632161d7816 */ /* 0x000fc6000000001d */
[----:B------:R-:W-:Y:S01]  /*4ea0*/  FFMA.FTZ R30, R30, R73, 1.1641532182693481445e-10 ;  /* 0x2f0000001e1e7423 */ /* 0x000fe20000010049 */
[----:B------:R-:W-:-:S04]  /*4eb0*/  SHF.L.U32 R29, R29, 0x10, RZ ;  /* 0x000000101d1d7819 */ /* 0x000fc800000006ff */
[----:B------:R-:W-:Y:S01]  /*4ec0*/  FSETP.GTU.FTZ.AND P4, PT, R30, R75, PT ;  /* 0x0000004b1e00720b */ /* 0x000fe20003f9c000 */
[----:B------:R-:W-:Y:S01]  /*4ed0*/  FMUL.FTZ R29, R29, R74 ;  /* 0x0000004a1d1d7220 */ /* 0x000fe20000410000 */
[----:B------:R-:W-:Y:S02]  /*4ee0*/  @P0 PRMT R30, R26, 0x7632, R30 ;  /* 0x000076321a1e0816 */ /* 0x000fe4000000001e */
[----:B------:R-:W-:Y:S02]  /*4ef0*/  SEL R62, RZ, 0x1, P4 ;  /* 0x00000001ff3e7807 */ /* 0x000fe40002000000 */
[----:B------:R-:W-:Y:S01]  /*4f00*/  FSEL R29, R29, RZ, !P4 ;  /* 0x000000ff1d1d7208 */ /* 0x000fe20006000000 */
[----:B------:R-:W-:-:S04]  /*4f10*/  @P0 IMAD.U32 R33, R30, 0x10000, RZ ;  /* 0x000100001e210824 */ /* 0x000fc800078e00ff */
[----:B------:R-:W-:-:S04]  /*4f20*/  FADD.FTZ R70, R70, R29 ;  /* 0x0000001d46467221 */ /* 0x000fc80000010000 */
[----:B------:R-:W-:-:S07]  /*4f30*/  @P0 FADD.FTZ R70, R70, R33 ;  /* 0x0000002146460221 */ /* 0x000fce0000010000 */
.L_x_440:
        /* <DEDUP_REMOVED lines=12> */
.L_x_449:
[----:B------:R-:W-:-:S07]  /*5000*/  MOV R30, R66 ;  /* 0x00000042001e7202 */ /* 0x000fce0000000f00 */
.L_x_450:
[----:B------:R-:W-:Y:S05]  /*5010*/  BSYNC B1 ;  /* 0x0000000000017941 */ /* 0x000fea0003800000 */
.L_x_448:
        /* <DEDUP_REMOVED lines=16> */
.L_x_454:
[----:B------:R-:W-:Y:S05]  /*5120*/  BSYNC B2 ;  /* 0x0000000000027941 */ /* 0x000fea0003800000 */
.L_x_453:
        /* <DEDUP_REMOVED lines=43> */
.L_x_452:
[----:B------:R-:W-:Y:S05]  /*53e0*/  BSYNC B1 ;  /* 0x0000000000017941 */ /* 0x000fea0003800000 */
.L_x_451:
        /* <DEDUP_REMOVED lines=14> */
.L_x_455:
        /* <DEDUP_REMOVED lines=12> */
.L_x_458:
[----:B------:R-:W-:-:S07]  /*5590*/  MOV R63, R66 ;  /* 0x00000042003f7202 */ /* 0x000fce0000000f00 */
.L_x_459:
[----:B------:R-:W-:Y:S05]  /*55a0*/  BSYNC B1 ;  /* 0x0000000000017941 */ /* 0x000fea0003800000 */
.L_x_457:
        /* <DEDUP_REMOVED lines=16> */
.L_x_463:
[----:B------:R-:W-:Y:S05]  /*56b0*/  BSYNC B2 ;  /* 0x0000000000027941 */ /* 0x000fea0003800000 */
.L_x_462:
        /* <DEDUP_REMOVED lines=43> */
.L_x_461:
[----:B------:R-:W-:Y:S05]  /*5970*/  BSYNC B1 ;  /* 0x0000000000017941 */ /* 0x000fea0003800000 */
.L_x_460:
        /* <DEDUP_REMOVED lines=10> */
.L_x_456:
        /* <DEDUP_REMOVED lines=12> */
.L_x_465:
[----:B------:R-:W-:-:S07]  /*5ae0*/  MOV R82, R66 ;  /* 0x0000004200527202 */ /* 0x000fce0000000f00 */
.L_x_466:
[----:B------:R-:W-:Y:S05]  /*5af0*/  BSYNC B1 ;  /* 0x0000000000017941 */ /* 0x000fea0003800000 */
.L_x_464:
        /* <DEDUP_REMOVED lines=16> */
.L_x_470:
[----:B------:R-:W-:Y:S05]  /*5c00*/  BSYNC B2 ;  /* 0x0000000000027941 */ /* 0x000fea0003800000 */
.L_x_469:
        /* <DEDUP_REMOVED lines=40> */
[----:B------:R-:W-:Y:S01]  /*5e90*/  HFMA2.MMA R29, -RZ, RZ, 0, 0 ;  /* 0x00000000ff1d7435 */ /* 0x000fe200000001ff */
[----:B------:R-:W-:Y:S01]  /*5ea0*/  MOV R66, R28 ;  /* 0x0000001c00427202 */ /* 0x000fe20000000f00 */
[----:B------:R-:W-:Y:S01]  /*5eb0*/  IMAD.MOV.U32 R84, RZ, RZ, R30 ;  /* 0x000000ffff547224 */ /* 0x000fe200078e001e */
[----:B------:R-:W-:-:S08]  /*5ec0*/  LOP3.LUT R69, R31, UR43, R34, 0x96, !PT ;  /* 0x0000002b1f457c12 */ /* 0x000fd0000f8e9622 */
.L_x_468:
[----:B------:R-:W-:Y:S05]  /*5ed0*/  BSYNC B1 ;  /* 0x0000000000017941 */ /* 0x000fea0003800000 */
.L_x_467:
[----:B------:R-:W-:Y:S01]  /*5ee0*/  I2FP.F32.U32 R28, R82 ;  /* 0x00000052001c7245 */ /* 0x000fe20000201000 */
[----:B------:R-:W-:-:S04]  /*5ef0*/  IMAD.U32 R81, R81, 0x10000, RZ ;  /* 0x0001000051517824 */ /* 0x000fc800078e00ff */
[----:B------:R-:W-:Y:S01]  /*5f00*/  FFMA.FTZ R28, R28, R73, 1.1641532182693481445e-10 ;  /* 0x2f0000001c1c7423 */ /* 0x000fe20000010049 */
[----:B------:R-:W-:-:S04]  /*5f10*/  FMUL.FTZ R81, R81, R74 ;  /* 0x0000004a51517220 */ /* 0x000fc80000410000 */
[----:B------:R-:W-:-:S04]  /*5f20*/  FSETP.GTU.FTZ.AND P5, PT, R28, R75, PT ;  /* 0x0000004b1c00720b */ /* 0x000fc80003fbc000 */
[----:B------:R-:W-:Y:S01]  /*5f30*/  FSEL R81, R81, RZ, !P5 ;  /* 0x000000ff51517208 */ /* 0x000fe20006800000 */
[----:B------:R-:W-:Y:S08]  /*5f40*/  @P1 BRA `(.L_x_471) ;  /* 0x00000000001c1947 */ /* 0x000ff00003800000 */
[----:B------:R-:W-:Y:S01]  /*5f50*/  MOV R82, R29 ;  /* 0x0000001d00527202 */ /* 0x000fe20000000f00 */
[----:B------:R-:W-:Y:S06]  /*5f60*/  @!P0 BRA `(.L_x_472) ;  /* 0x0000000400748947 */ /* 0x000fec0003800000 */
[----:B------:R-:W-:Y:S02]  /*5f70*/  PRMT R28, R27, 0x7632, R28 ;  /* 0x000076321b1c7816 */ /* 0x000fe4000000001c */
[----:B------:R-:W-:-:S03]  /*5f80*/  MOV R82, R29 ;  /* 0x0000001d00527202 */ /* 0x000fc60000000f00 */
[----:B------:R-:W-:-:S04]  /*5f90*/  IMAD.U32 R28, R28, 0x10000, RZ ;  /* 0x000100001c1c7824 */ /* 0x000fc800078e00ff */
[----:B------:R-:W-:Y:S01]  /*5fa0*/  FADD.FTZ R81, R81, R28 ;  /* 0x0000001c51517221 */ /* 0x000fe20000010000 */
[----:B------:R-:W-:Y:S06]  /*5fb0*/  BRA `(.L_x_472) ;  /* 0x0000000400607947 */ /* 0x000fec0003800000 */
.L_x_471:
        /* <DEDUP_REMOVED lines=12> */
.L_x_474:
[----:B------:R-:W-:-:S07]  /*6080*/  IMAD.MOV.U32 R64, RZ, RZ, R66 ;  /* 0x000000ffff407224 */ /* 0x000fce00078e0042 */
.L_x_475:
[----:B------:R-:W-:Y:S05]  /*6090*/  BSYNC B1 ;  /* 0x0000000000017941 */ /* 0x000fea0003800000 */
.L_x_473:
        /* <DEDUP_REMOVED lines=16> */
.L_x_479:
[----:B------:R-:W-:Y:S05]  /*61a0*/  BSYNC B2 ;  /* 0x0000000000027941 */ /* 0x000fea0003800000 */
.L_x_478:
        /* <DEDUP_REMOVED lines=8> */
[----:B------:R-:W-:Y:S01]  /*6230*/  IMAD.MOV.U32 R82, RZ, RZ, RZ ;  /* 0x000000ffff527224 */ /* 0x000fe200078e00ff */
        /* <DEDUP_REMOVED lines=33> */
[----:B------:R-:W-:Y:S02]  /*6450*/  LOP3.LUT R69, R29, UR43, R30, 0x96, !PT ;  /* 0x0000002b1d457c12 */ /* 0x000fe4000f8e961e */
[----:B------:R-:W-:-:S07]  /*6460*/  MOV R84, R28 ;  /* 0x0000001c00547202 */ /* 0x000fce0000000f00 */
.L_x_477:
[----:B------:R-:W-:Y:S05]  /*6470*/  BSYNC B1 ;  /* 0x0000000000017941 */ /* 0x000fea0003800000 */
.L_x_476:
        /* <DEDUP_REMOVED lines=12> */
.L_x_472:
[----:B------:R-:W-:Y:S02]  /*6540*/  SEL R31, RZ, 0x1000000, P5 ;  /* 0x01000000ff1f7807 */ /* 0x000fe40002800000 */
[----:B------:R-:W-:Y:S02]  /*6550*/  ISETP.NE.AND P5, PT, R80, RZ, PT ;  /* 0x000000ff5000720c */ /* 0x000fe40003fa5270 */
[----:B------:R-:W-:Y:S02]  /*6560*/  SEL R29, RZ, 0x10000, P4 ;  /* 0x00010000ff1d7807 */ /* 0x000fe40002000000 */
[----:B------:R-:W-:Y:S02]  /*6570*/  SEL R34, RZ, 0x100, P3 ;  /* 0x00000100ff227807 */ /* 0x000fe40001800000 */
[----:B------:R-:W-:Y:S02]  /*6580*/  SEL R30, RZ, 0x1, P5 ;  /* 0x00000001ff1e7807 */ /* 0x000fe40002800000 */
[----:B------:R-:W-:-:S02]  /*6590*/  ISETP.NE.AND P6, PT, R79, RZ, PT ;  /* 0x000000ff4f00720c */ /* 0x000fc40003fc5270 */
[----:B------:R-:W-:Y:S02]  /*65a0*/  ISETP.NE.AND P1, PT, R77, RZ, PT ;  /* 0x000000ff4d00720c */ /* 0x000fe40003f25270 */
[----:B------:R-:W-:Y:S01]  /*65b0*/  LOP3.LUT R34, R34, R31, R29, 0xfe, !PT ;  /* 0x0000001f22227212 */ /* 0x000fe200078efe1d */
[----:B------:R-:W-:Y:S01]  /*65c0*/  IMAD.WIDE.U32 R30, R30, 0x1000000, RZ ;  /* 0x010000001e1e7825 */ /* 0x000fe200078e00ff */
[----:B------:R-:W-:Y:S02]  /*65d0*/  SEL R28, RZ, 0x1, P6 ;  /* 0x00000001ff1c7807 */ /* 0x000fe40003000000 */
[----:B------:R-:W-:Y:S02]  /*65e0*/  SEL R32, RZ, 0x1, P1 ;  /* 0x00000001ff207807 */ /* 0x000fe40000800000 */
[----:B------:R-:W-:Y:S01]  /*65f0*/  SEL R35, RZ, 0x1, P2 ;  /* 0x00000001ff237807 */ /* 0x000fe20001000000 */
[----:B------:R-:W-:Y:S01]  /*6600*/  IMAD.WIDE.U32 R28, R28, 0x10000, RZ ;  /* 0x000100001c1c7825 */ /* 0x000fe200078e00ff */
[----:B------:R-:W-:-:S02]  /*6610*/  ISETP.NE.AND P0, PT, R78, RZ, PT ;  /* 0x000000ff4e00720c */ /* 0x000fc40003f05270 */
[----:B------:R-:W-:Y:S01]  /*6620*/  LOP3.LUT R31, R31, R34, R35, 0xfe, !PT ;  /* 0x000000221f1f7212 */ /* 0x000fe200078efe23 */
[----:B------:R-:W-:Y:S01]  /*6630*/  IMAD.WIDE.U32 R32, R32, 0x100, RZ ;  /* 0x0000010020207825 */ /* 0x000fe200078e00ff */
[----:B------:R-:W-:-:S03]  /*6640*/  SHF.L.U32 R77, R76, 0x4, RZ ;  /* 0x000000044c4d7819 */ /* 0x000fc600000006ff */
[----:B------:R-:W-:Y:S01]  /*6650*/  FADD.FTZ R35, RZ, R55 ;  /* 0x00000037ff237221 */ /* 0x000fe20000010000 */
[----:B------:R-:W-:Y:S01]  /*6660*/  SEL R79, RZ, 0x1, P0 ;  /* 0x00000001ff4f7807 */ /* 0x000fe20000000000 */
[----:B------:R-:W-:Y:S01]  /*6670*/  IMAD.SHL.U32 R78, R76, 0x8, RZ ;  /* 0x000000084c4e7824 */ /* 0x000fe200078e00ff */
[----:B------:R-:W-:Y:S01]  /*6680*/  SHF.R.U32.HI R73, RZ, 0x1c, R76 ;  /* 0x0000001cff497819 */ /* 0x000fe2000001164c */
[----:B------:R-:W-:Y:S01]  /*6690*/  FADD.FTZ R35, R35, R54 ;  /* 0x0000003623237221 */ /* 0x000fe20000010000 */
[----:B------:R-:W-:Y:S02]  /*66a0*/  IADD3 R74, P0, R77, UR12, RZ ;  /* 0x0000000c4d4a7c10 */ /* 0x000fe4000ff1e0ff */
[----:B------:R-:W-:Y:S01]  /*66b0*/  LOP3.LUT R32, R32, R30, R28, 0xfe, !PT ;  /* 0x0000001e20207212 */ /* 0x000fe200078efe1c */
[----:B------:R-:W-:Y:S01]  /*66c0*/  FADD.FTZ R80, R35, R68 ;  /* 0x0000004423507221 */ /* 0x000fe20000010000 */
[----:B------:R-:W-:Y:S02]  /*66d0*/  SHF.R.U32.HI R76, RZ, 0x1d, R76 ;  /* 0x0000001dff4c7819 */ /* 0x000fe4000001164c */
[----:B------:R-:W-:Y:S01]  /*66e0*/  IADD3 R34, P1, R78, UR14, RZ ;  /* 0x0000000e4e227c10 */ /* 0x000fe2000ff3e0ff */
[----:B------:R-:W-:Y:S01]  /*66f0*/  FADD.FTZ R80, R80, R67 ;  /* 0x0000004350507221 */ /* 0x000fe20000010000 */
[----:B------:R-:W-:-:S02]  /*6700*/  LOP3.LUT R33, R33, R31, R29, 0xfe, !PT ;  /* 0x0000001f21217212 */ /* 0x000fc400078efe1d */
[----:B------:R-:W-:Y:S02]  /*6710*/  F2FP.BF16.F32.PACK_AB R31, R81, R72 ;  /* 0x00000048511f723e */ /* 0x000fe400000010ff */
[----:B------:R-:W-:Y:S02]  /*6720*/  F2FP.BF16.F32.PACK_AB R30, R70, R71 ;  /* 0x00000047461e723e */ /* 0x000fe400000010ff */
[----:B------:R-:W-:Y:S02]  /*6730*/  F2FP.BF16.F32.PACK_AB R29, R67, R68 ;  /* 0x00000044431d723e */ /* 0x000fe400000010ff */
[----:B------:R-:W-:Y:S02]  /*6740*/  IADD3.X R75, R73, UR13, RZ, P0, !PT ;  /* 0x0000000d494b7c10 */ /* 0x000fe400087fe4ff */
[----:B------:R-:W-:Y:S02]  /*6750*/  F2FP.BF16.F32.PACK_AB R28, R54, R55 ;  /* 0x00000037361c723e */ /* 0x000fe400000010ff */
[----:B------:R-:W-:-:S02]  /*6760*/  IADD3.X R35, R76, UR15, RZ, P1, !PT ;  /* 0x0000000f4c237c10 */ /* 0x000fc40008ffe4ff */
[----:B------:R-:W-:Y:S01]  /*6770*/  LOP3.LUT R32, R32, R79, RZ, 0xfc, !PT ;  /* 0x0000004f20207212 */ /* 0x000fe200078efcff */
[----:B------:R0:W-:Y:S01]  /*6780*/  STG.E.128 desc[UR4][R74.64], R28 ;  /* 0x0000001c4a007986 */ /* 0x0001e2000c101d04 */
[----:B------:R-:W-:Y:S01]  /*6790*/  PLOP3.LUT P1, PT, PT, PT, UP0, 0x40, 0x0 ;  /* 0x000000000000781c */ /* 0x000fe20003f2e808 */
[----:B------:R-:W-:Y:S01]  /*67a0*/  FADD.FTZ R79, R80, R71 ;  /* 0x00000047504f7221 */ /* 0x000fe20000010000 */
[----:B------:R-:W-:Y:S01]  /*67b0*/  ISETP.NE.AND P0, PT, R17, RZ, PT ;  /* 0x000000ff1100720c */ /* 0x000fe20003f05270 */
[----:B------:R0:W-:Y:S02]  /*67c0*/  STG.E.64 desc[UR4][R34.64], R32 ;  /* 0x0000002022007986 */ /* 0x0001e4000c101b04 */
[----:B------:R-:W-:-:S04]  /*67d0*/  FADD.FTZ R79, R79, R70 ;  /* 0x000000464f4f7221 */ /* 0x000fc80000010000 */
[----:B------:R-:W-:-:S04]  /*67e0*/  FADD.FTZ R80, R79, R72 ;  /* 0x000000484f507221 */ /* 0x000fc80000010000 */
[----:B------:R-:W-:Y:S05]  /*67f0*/  @P1 BRA `(.L_x_480) ;  /* 0x0000000000401947 */ /* 0x000fea0003800000 */
[----:B0-----:R-:W-:Y:S01]  /*6800*/  SHF.L.U32 R28, R63, 0x10, RZ ;  /* 0x000000103f1c7819 */ /* 0x001fe200000006ff */
[----:B------:R-:W-:-:S03]  /*6810*/  IMAD.WIDE.U32 R34, R60, 0x1000000, RZ ;  /* 0x010000003c227825 */ /* 0x000fc600078e00ff */
[----:B------:R-:W-:Y:S01]  /*6820*/  LOP3.LUT R29, R28, 0xff0000, RZ, 0xc0, !PT ;  /* 0x00ff00001c1d7812 */ /* 0x000fe200078ec0ff */
[----:B------:R-:W-:Y:S02]  /*6830*/  IMAD.SHL.U32 R28, R62, 0x100, RZ ;  /* 0x000001003e1c7824 */ /* 0x000fe400078e00ff */
[----:B------:R-:W-:Y:S01]  /*6840*/  IMAD.WIDE.U32 R32, R59, 0x10000, RZ ;  /* 0x000100003b207825 */ /* 0x000fe200078e00ff */
[----:B------:R-:W-:-:S03]  /*6850*/  PRMT R29, R29, 0x4210, R64 ;  /* 0x000042101d1d7816 */ /* 0x000fc60000000040 */
[----:B------:R-:W-:Y:S01]  /*6860*/  IMAD.WIDE.U32 R30, R58, 0x100, RZ ;  /* 0x000001003a1e7825 */ /* 0x000fe200078e00ff */
[----:B------:R-:W-:-:S04]  /*6870*/  LOP3.LUT R28, R29, 0xff00, R28, 0xf8, !PT ;  /* 0x0000ff001d1c7812 */ /* 0x000fc800078ef81c */
[----:B------:R-:W-:Y:S02]  /*6880*/  LOP3.LUT R29, R28, 0xff, R61, 0xf8, !PT ;  /* 0x000000ff1c1d7812 */ /* 0x000fe400078ef83d */
[----:B------:R-:W-:Y:S02]  /*6890*/  IADD3 R28, P1, R78, UR16, RZ ;  /* 0x000000104e1c7c10 */ /* 0x000fe4000ff3e0ff */
[----:B------:R-:W-:Y:S02]  /*68a0*/  LOP3.LUT R75, R30, R34, R32, 0xfe, !PT ;  /* 0x000000221e4b7212 */ /* 0x000fe400078efe20 */
[----:B------:R-:W-:Y:S02]  /*68b0*/  LOP3.LUT R33, R33, R29, R35, 0xfe, !PT ;  /* 0x0000001d21217212 */ /* 0x000fe400078efe23 */
[----:B------:R-:W-:Y:S02]  /*68c0*/  IADD3.X R29, R76, UR17, RZ, P1, !PT ;  /* 0x000000114c1d7c10 */ /* 0x000fe40008ffe4ff */
[----:B------:R-:W-:-:S02]  /*68d0*/  LOP3.LUT R30, R75, 0xff, R56, 0xf8, !PT ;  /* 0x000000ff4b1e7812 */ /* 0x000fc400078ef838 */
[----:B------:R-:W-:-:S05]  /*68e0*/  LOP3.LUT R31, R33, R31, RZ, 0xfc, !PT ;  /* 0x0000001f211f7212 */ /* 0x000fca00078efcff */
[----:B------:R1:W-:Y:S02]  /*68f0*/  STG.E.64 desc[UR4][R28.64], R30 ;  /* 0x0000001e1c007986 */ /* 0x0003e4000c101b04 */
.L_x_480:
[----:B------:R-:W-:Y:S01]  /*6900*/  UMOV UR22, 0xffffffff ;  /* 0xffffffff00167882 */ /* 0x000fe20000000000 */
[----:B------:R-:W-:Y:S02]  /*6910*/  FADD.FTZ R80, R80, R81 ;  /* 0x0000005150507221 */ /* 0x000fe40000010000 */
[----:B------:R-:W-:Y:S05]  /*6920*/  BRA.DIV UR22, `(.L_x_481) ;  /* 0x0000000616a07947 */ /* 0x000fea000b800000 */
[----:B01----:R-:W0:Y:S01]  /*6930*/  SHFL.BFLY PT, R29, R80, 0x1, 0x1f ;  /* 0x0c201f00501d7f89 */ /* 0x003e2200000e0000 */
        /* <DEDUP_REMOVED lines=36> */
.L_x_494:
[----:B------:R-:W-:Y:S01]  /*6b80*/  FMUL.FTZ R31, R35, R35 ;  /* 0x00000023231f7220 */ /* 0x000fe20000410000 */
[----:B------:R-:W-:Y:S01]  /*6b90*/  PLOP3.LUT P1, PT, PT, PT, UP1, 0x40, 0x0 ;  /* 0x000000000000781c */ /* 0x000fe20003f2e818 */
[----:B-1----:R-:W-:Y:S01]  /*6ba0*/  FADD.FTZ R33, R34, R33 ;  /* 0x0000002122217221 */ /* 0x002fe20000010000 */
[----:B------:R-:W1:Y:S02]  /*6bb0*/  @!P0 LDC.64 R28, c[0x0][0x250] ;  /* 0x00009400ff1c8b82 */ /* 0x000e640000000a00 */
[----:B------:R-:W-:Y:S01]  /*6bc0*/  FSEL R31, R31, RZ, !P1 ;  /* 0x000000ff1f1f7208 */ /* 0x000fe20004800000 */
[----:B------:R-:W-:Y:S01]  /*6bd0*/  FFMA.FTZ R30, R33, R30, UR25 ;  /* 0x00000019211e7e23 */ /* 0x000fe2000801001e */
[----:B------:R-:W-:-:S03]  /*6be0*/  PLOP3.LUT P1, PT, PT, PT, UP1, 0x40, 0x0 ;  /* 0x000000000000781c */ /* 0x000fc60003f2e818 */
[----:B------:R-:W-:Y:S01]  /*6bf0*/  FADD.FTZ R79, R30, R31 ;  /* 0x0000001f1e4f7221 */ /* 0x000fe20000010000 */
[----:B------:R-:W-:-:S05]  /*6c00*/  FSEL R32, R35, RZ, P1 ;  /* 0x000000ff23207208 */ /* 0x000fca0000800000 */
[----:B------:R-:W2:Y:S01]  /*6c10*/  MUFU.RSQ R79, R79 ;  /* 0x0000004f004f7308 */ /* 0x000ea20000001400 */
[C---:B------:R-:W-:Y:S01]  /*6c20*/  FADD.FTZ R54, -R32.reuse, R54 ;  /* 0x0000003620367221 */ /* 0x040fe20000010100 */
[C---:B------:R-:W-:Y:S01]  /*6c30*/  FADD.FTZ R74, -R32.reuse, R68 ;  /* 0x00000044204a7221 */ /* 0x040fe20000010100 */
[C---:B0-----:R-:W-:Y:S01]  /*6c40*/  FADD.FTZ R34, -R32.reuse, R67 ;  /* 0x0000004320227221 */ /* 0x041fe20000010100 */
[C---:B------:R-:W-:Y:S01]  /*6c50*/  FADD.FTZ R76, -R32.reuse, R71 ;  /* 0x00000047204c7221 */ /* 0x040fe20000010100 */
[C---:B------:R-:W-:Y:S01]  /*6c60*/  FADD.FTZ R70, -R32.reuse, R70 ;  /* 0x0000004620467221 */ /* 0x040fe20000010100 */
[----:B------:R-:W-:Y:S01]  /*6c70*/  FADD.FTZ R72, -R32, R72 ;  /* 0x0000004820487221 */ /* 0x000fe20000010100 */
[----:B-1----:R-:W-:-:S04]  /*6c80*/  @!P0 IMAD.WIDE R30, R18, 0x4, R28 ;  /* 0x00000004121e8825 */ /* 0x002fc800078e021c */
[----:B------:R-:W-:Y:S01]  /*6c90*/  FADD.FTZ R28, -R32, R55 ;  /* 0x00000037201c7221 */ /* 0x000fe20000010100 */
[----:B------:R0:W-:Y:S03]  /*6ca0*/  @!P0 STG.E desc[UR4][R30.64], R35 ;  /* 0x000000231e008986 */ /* 0x0001e6000c101904 */
[C---:B--2---:R-:W-:Y:S01]  /*6cb0*/  FMUL.FTZ R67, R79.reuse, R28 ;  /* 0x0000001c4f437220 */ /* 0x044fe20000410000 */
[C---:B------:R-:W-:Y:S01]  /*6cc0*/  FMUL.FTZ R68, R79.reuse, R54 ;  /* 0x000000364f447220 */ /* 0x040fe20000410000 */
[C---:B------:R-:W-:Y:S01]  /*6cd0*/  FMUL.FTZ R74, R79.reuse, R74 ;  /* 0x0000004a4f4a7220 */ /* 0x040fe20000410000 */
[----:B------:R-:W-:Y:S01]  /*6ce0*/  FMUL.FTZ R71, R79, R34 ;  /* 0x000000224f477220 */ /* 0x000fe20000410000 */
[----:B------:R-:W-:Y:S01]  /*6cf0*/  FFMA.FTZ R28, R67, R5, R12 ;  /* 0x00000005431c7223 */ /* 0x000fe2000001000c */
[----:B------:R-:W-:Y:S01]  /*6d00*/  FFMA.FTZ R29, R68, R44, R51 ;  /* 0x0000002c441d7223 */ /* 0x000fe20000010033 */
[----:B------:R-:W-:Y:S01]  /*6d10*/  FADD.FTZ R54, -R32, R81 ;  /* 0x0000005120367221 */ /* 0x000fe20000010100 */
[----:B------:R-:W-:Y:S01]  /*6d20*/  FFMA.FTZ R33, R74, R4, R13 ;  /* 0x000000044a217223 */ /* 0x000fe2000001000d */
[----:B------:R-:W-:Y:S01]  /*6d30*/  FFMA.FTZ R34, R71, R43, R52 ;  /* 0x0000002b47227223 */ /* 0x000fe20000010034 */
[C---:B------:R-:W-:Y:S01]  /*6d40*/  FMUL.FTZ R76, R79.reuse, R76 ;  /* 0x0000004c4f4c7220 */ /* 0x040fe20000410000 */
[C---:B------:R-:W-:Y:S01]  /*6d50*/  FMUL.FTZ R70, R79.reuse, R70 ;  /* 0x000000464f467220 */ /* 0x040fe20000410000 */
[C---:B------:R-:W-:Y:S01]  /*6d60*/  FMUL.FTZ R72, R79.reuse, R72 ;  /* 0x000000484f487220 */ /* 0x040fe20000410000 */
[----:B------:R-:W-:Y:S01]  /*6d70*/  FMUL.FTZ R55, R79, R54 ;  /* 0x000000364f377220 */ /* 0x000fe20000410000 */
[----:B------:R-:W-:Y:S01]  /*6d80*/  F2FP.BF16.F32.PACK_AB R28, R29, R28 ;  /* 0x0000001c1d1c723e */ /* 0x000fe200000010ff */
[----:B0-----:R-:W-:Y:S01]  /*6d90*/  FFMA.FTZ R31, R70, R42, R47 ;  /* 0x0000002a461f7223 */ /* 0x001fe2000001002f */
[----:B------:R-:W-:Y:S01]  /*6da0*/  F2FP.BF16.F32.PACK_AB R29, R34, R33 ;  /* 0x00000021221d723e */ /* 0x000fe200000010ff */
[----:B------:R-:W-:Y:S01]  /*6db0*/  FFMA.FTZ R34, R76, R3, R10 ;  /* 0x000000034c227223 */ /* 0x000fe2000001000a */
[----:B------:R-:W0:Y:S01]  /*6dc0*/  @!P0 LDC.64 R32, c[0x0][0x258] ;  /* 0x00009600ff208b82 */ /* 0x000e220000000a00 */
[C---:B------:R-:W-:Y:S01]  /*6dd0*/  FFMA.FTZ R54, R72.reuse, R2, R11 ;  /* 0x0000000248367223 */ /* 0x040fe2000001000b */
[C---:B------:R-:W-:Y:S01]  /*6de0*/  FFMA.FTZ R35, R55.reuse, R41, R48 ;  /* 0x0000002937237223 */ /* 0x040fe20000010030 */
[----:B------:R-:W-:Y:S01]  /*6df0*/  FFMA.FTZ R72, R72, R57, R6 ;  /* 0x0000003948487223 */ /* 0x000fe20000010006 */
[----:B------:R-:W-:Y:S01]  /*6e00*/  FFMA.FTZ R55, R55, R37, R46 ;  /* 0x0000002537377223 */ /* 0x000fe2000001002e */
[----:B------:R-:W-:Y:S01]  /*6e10*/  F2FP.BF16.F32.PACK_AB R30, R31, R34 ;  /* 0x000000221f1e723e */ /* 0x000fe200000010ff */
[----:B------:R-:W-:Y:S01]  /*6e20*/  FFMA.FTZ R76, R76, R36, R7 ;  /* 0x000000244c4c7223 */ /* 0x000fe20000010007 */
[----:B------:R-:W-:Y:S01]  /*6e30*/  F2FP.BF16.F32.PACK_AB R31, R35, R54 ;  /* 0x00000036231f723e */ /* 0x000fe200000010ff */
[----:B------:R-:W-:Y:S01]  /*6e40*/  FFMA.FTZ R75, R70, R38, R45 ;  /* 0x00000026464b7223 */ /* 0x000fe2000001002d */
[----:B------:R-:W-:Y:S01]  /*6e50*/  F2FP.BF16.F32.PACK_AB R35, R55, R72 ;  /* 0x000000483723723e */ /* 0x000fe200000010ff */
[----:B------:R-:W-:Y:S01]  /*6e60*/  FFMA.FTZ R67, R67, R0, R9 ;  /* 0x0000000043437223 */ /* 0x000fe20000010009 */
[----:B------:R-:W1:Y:S01]  /*6e70*/  LDC.64 R54, c[0x0][0x210] ;  /* 0x00008400ff367b82 */ /* 0x000e620000000a00 */
[----:B------:R-:W-:Y:S01]  /*6e80*/  IADD3 R70, P1, R77, UR18, RZ ;  /* 0x000000124d467c10 */ /* 0x000fe2000ff3e0ff */
[----:B------:R-:W-:Y:S01]  /*6e90*/  FFMA.FTZ R68, R68, R40, R49 ;  /* 0x0000002844447223 */ /* 0x000fe20000010031 */
[----:B------:R-:W-:Y:S01]  /*6ea0*/  F2FP.BF16.F32.PACK_AB R34, R75, R76 ;  /* 0x0000004c4b22723e */ /* 0x000fe200000010ff */
[----:B------:R-:W-:Y:S01]  /*6eb0*/  FFMA.FTZ R76, R74, R19, R8 ;  /* 0x000000134a4c7223 */ /* 0x000fe20000010008 */
[----:B------:R-:W-:Y:S01]  /*6ec0*/  IADD3 R72, P2, R77, UR20, RZ ;  /* 0x000000144d487c10 */ /* 0x000fe2000ff5e0ff */
[----:B------:R-:W-:Y:S01]  /*6ed0*/  FFMA.FTZ R77, R71, R39, R50 ;  /* 0x00000027474d7223 */ /* 0x000fe20000010032 */
[----:B------:R-:W-:-:S02]  /*6ee0*/  IADD3.X R71, R73, UR19, RZ, P1, !PT ;  /* 0x0000001349477c10 */ /* 0x000fc40008ffe4ff */
[----:B------:R-:W-:Y:S01]  /*6ef0*/  IADD3.X R73, R73, UR21, RZ, P2, !PT ;  /* 0x0000001549497c10 */ /* 0x000fe200097fe4ff */
[----:B0-----:R-:W-:Y:S01]  /*6f00*/  @!P0 IMAD.WIDE R74, R18, 0x4, R32 ;  /* 0x00000004124a8825 */ /* 0x001fe200078e0220 */
[----:B------:R-:W-:Y:S02]  /*6f10*/  F2FP.BF16.F32.PACK_AB R33, R77, R76 ;  /* 0x0000004c4d21723e */ /* 0x000fe400000010ff */
[----:B------:R-:W-:Y:S02]  /*6f20*/  F2FP.BF16.F32.PACK_AB R32, R68, R67 ;  /* 0x000000434420723e */ /* 0x000fe400000010ff */
[----:B------:R0:W-:Y:S04]  /*6f30*/  @!P0 STG.E desc[UR4][R74.64], R79 ;  /* 0x0000004f4a008986 */ /* 0x0001e8000c101904 */
[----:B------:R0:W-:Y:S01]  /*6f40*/  STG.E.128 desc[UR4][R70.64], R28 ;  /* 0x0000001c46007986 */ /* 0x0001e2000c101d04 */
[----:B-1----:R-:W-:-:S03]  /*6f50*/  LEA R18, R54, R18, 0x2 ;  /* 0x0000001236127211 */ /* 0x002fc600078e10ff */
[----:B------:R0:W-:Y:S01]  /*6f60*/  STG.E.128 desc[UR4][R72.64], R32 ;  /* 0x0000002048007986 */ /* 0x0001e2000c101d04 */
[----:B------:R-:W-:-:S13]  /*6f70*/  ISETP.GE.AND P0, PT, R18, R55, PT ;  /* 0x000000371200720c */ /* 0x000fda0003f06270 */
[----:B------:R-:W-:Y:S05]  /*6f80*/  @!P0 BRA `(.L_x_482) ;  /* 0xffffff9c002c8947 */ /* 0x000fea000383ffff */
[----:B------:R-:W-:Y:S05]  /*6f90*/  BSYNC B0 ;  /* 0x0000000000007941 */ /* 0x000fea0003800000 */
.L_x_351:
[----:B------:R-:W-:Y:S05]  /*6fa0*/  EXIT ;  /* 0x000000000000794d */ /* 0x000fea0003800000 */
.L_x_481:
[----:B------:R-:W-:Y:S01]  /*6fb0*/  HFMA2.MMA R76, -RZ, RZ, 0, 5.9604644775390625e-08 ;  /* 0x00000001ff4c7435 */ /* 0x000fe200000001ff */
[----:B------:R-:W-:Y:S01]  /*6fc0*/  BSSY B1, `(.L_x_483) ;  /* 0x0000007000017945 */ /* 0x000fe20003800000 */
[----:B------:R-:W-:Y:S01]  /*6fd0*/  IMAD.MOV.U32 R79, RZ, RZ, R80 ;  /* 0x000000ffff4f7224 */ /* 0x000fe200078e0050 */
[----:B0-----:R-:W-:Y:S01]  /*6fe0*/  MOV R74, 0xffffffff ;  /* 0xffffffff004a7802 */ /* 0x001fe20000000f00 */
[----:B------:R-:W-:-:S07]  /*6ff0*/  IMAD.MOV.U32 R83, RZ, RZ, 0x1f ;  /* 0x0000001fff537424 */ /* 0x000fce00078e00ff */
[----:B-1----:R-:W-:Y:S05]  /*7000*/  WARPSYNC.COLLECTIVE R74, `(.L_x_484) ;  /* 0x000000004a087348 */ /* 0x002fea0003c00000 */
[----:B------:R0:W2:Y:S02]  /*7010*/  SHFL.BFLY P1, R75, R79, R76, R83 ;  /* 0x0c00004c4f4b7389 */ /* 0x0000a40000020053 */
[----:B012---:R-:W-:Y:S01]  /*7020*/  ENDCOLLECTIVE ;  /* 0x000000000000791b */ /* 0x007fe20003800000 */
.L_x_484:
[----:B------:R-:W-:Y:S05]  /*7030*/  BSYNC B1 ;  /* 0x0000000000017941 */ /* 0x000fea0003800000 */
.L_x_483:
[----:B------:R-:W-:Y:S01]  /*7040*/  IMAD.MOV.U32 R29, RZ, RZ, R75 ;  /* 0x000000ffff1d7224 */ /* 0x000fe200078e004b */
[----:B------:R-:W-:Y:S01]  /*7050*/  HFMA2.MMA R83, -RZ, RZ, 0, 1.847743988037109375e-06 ;  /* 0x0000001fff537435 */ /* 0x000fe200000001ff */
[----:B------:R-:W-:Y:S01]  /*7060*/  IMAD.MOV.U32 R76, RZ, RZ, 0x2 ;  /* 0x00000002ff4c7424 */ /* 0x000fe200078e00ff */
[----:B------:R-:W0:Y:S01]  /*7070*/  LDC R30, c[0x0][0x290] ;  /* 0x0000a400ff1e7b82 */ /* 0x000e220000000800 */
[----:B------:R-:W-:Y:S01]  /*7080*/  FADD.FTZ R29, R80, R29 ;  /* 0x0000001d501d7221 */ /* 0x000fe20000010000 */
[----:B------:R-:W-:-:S04]  /*7090*/  IMAD.MOV.U32 R74, RZ, RZ, -0x1 ;  /* 0xffffffffff4a7424 */ /* 0x000fc800078e00ff */
[----:B------:R-:W-:-:S07]  /*70a0*/  MOV R79, R29 ;  /* 0x0000001d004f7202 */ /* 0x000fce0000000f00 */
[----:B0-----:R-:W-:Y:S05]  /*70b0*/  WARPSYNC.COLLECTIVE R74, `(.L_x_485) ;  /* 0x000000004a087348 */ /* 0x001fea0003c00000 */
[----:B------:R1:W2:Y:S02]  /*70c0*/  SHFL.BFLY P1, R75, R79, R76, R83 ;  /* 0x0c00004c4f4b7389 */ /* 0x0002a40000020053 */
[----:B012---:R-:W-:Y:S01]  /*70d0*/  ENDCOLLECTIVE ;  /* 0x000000000000791b */ /* 0x007fe20003800000 */
.L_x_485:
[----:B------:R-:W-:Y:S01]  /*70e0*/  HFMA2.MMA R76, -RZ, RZ, 0, 2.384185791015625e-07 ;  /* 0x00000004ff4c7435 */ /* 0x000fe200000001ff */
[----:B------:R-:W-:-:S05]  /*70f0*/  MOV R28, R75 ;  /* 0x0000004b001c7202 */ /* 0x000fca0000000f00 */
[----:B------:R-:W-:-:S04]  /*7100*/  FADD.FTZ R31, R29, R28 ;  /* 0x0000001c1d1f7221 */ /* 0x000fc80000010000 */
[----:B------:R-:W-:-:S07]  /*7110*/  IMAD.MOV.U32 R79, RZ, RZ, R31 ;  /* 0x000000ffff4f7224 */ /* 0x000fce00078e001f */
[----:B------:R-:W-:Y:S05]  /*7120*/  WARPSYNC.COLLECTIVE R74, `(.L_x_486) ;  /* 0x000000004a087348 */ /* 0x000fea0003c00000 */
[----:B------:R0:W1:Y:S02]  /*7130*/  SHFL.BFLY P1, R75, R79, R76, R83 ;  /* 0x0c00004c4f4b7389 */ /* 0x0000640000020053 */
[----:B01----:R-:W-:Y:S01]  /*7140*/  ENDCOLLECTIVE ;  /* 0x000000000000791b */ /* 0x003fe20003800000 */
.L_x_486:
[----:B------:R-:W-:Y:S02]  /*7150*/  IMAD.MOV.U32 R76, RZ, RZ, 0x8 ;  /* 0x00000008ff4c7424 */ /* 0x000fe400078e00ff */
[----:B------:R-:W-:-:S04]  /*7160*/  IMAD.MOV.U32 R28, RZ, RZ, R75 ;  /* 0x000000ffff1c7224 */ /* 0x000fc800078e004b */
[----:B------:R-:W-:-:S05]  /*7170*/  FADD.FTZ R32, R31, R28 ;  /* 0x0000001c1f207221 */ /* 0x000fca0000010000 */
[----:B------:R-:W-:-:S07]  /*7180*/  MOV R79, R32 ;  /* 0x00000020004f7202 */ /* 0x000fce0000000f00 */
[----:B------:R-:W-:Y:S05]  /*7190*/  WARPSYNC.COLLECTIVE R74, `(.L_x_487) ;  /* 0x000000004a087348 */ /* 0x000fea0003c00000 */
[----:B------:R0:W1:Y:S02]  /*71a0*/  SHFL.BFLY P1, R75, R79, R76, R83 ;  /* 0x0c00004c4f4b7389 */ /* 0x0000640000020053 */
[----:B01----:R-:W-:Y:S01]  /*71b0*/  ENDCOLLECTIVE ;  /* 0x000000000000791b */ /* 0x003fe20003800000 */
.L_x_487:
[----:B------:R-:W-:Y:S01]  /*71c0*/  HFMA2.MMA R76, -RZ, RZ, 0, 9.5367431640625e-07 ;  /* 0x00000010ff4c7435 */ /* 0x000fe200000001ff */
[----:B------:R-:W-:-:S05]  /*71d0*/  MOV R33, R75 ;  /* 0x0000004b00217202 */ /* 0x000fca0000000f00 */
[----:B------:R-:W-:-:S04]  /*71e0*/  FADD.FTZ R33, R32, R33 ;  /* 0x0000002120217221 */ /* 0x000fc80000010000 */
[----:B------:R-:W-:-:S07]  /*71f0*/  IMAD.MOV.U32 R79, RZ, RZ, R33 ;  /* 0x000000ffff4f7224 */ /* 0x000fce00078e0021 */
[----:B------:R-:W-:Y:S05]  /*7200*/  WARPSYNC.COLLECTIVE R74, `(.L_x_488) ;  /* 0x000000004a087348 */ /* 0x000fea0003c00000 */
[----:B------:R0:W1:Y:S02]  /*7210*/  SHFL.BFLY P1, R75, R79, R76, R83 ;  /* 0x0c00004c4f4b7389 */ /* 0x0000640000020053 */
[----:B01----:R-:W-:Y:S01]  /*7220*/  ENDCOLLECTIVE ;  /* 0x000000000000791b */ /* 0x003fe20003800000 */
.L_x_488:
[----:B------:R-:W-:Y:S02]  /*7230*/  IMAD.MOV.U32 R76, RZ, RZ, 0x1 ;  /* 0x00000001ff4c7424 */ /* 0x000fe400078e00ff */
[----:B------:R-:W-:-:S04]  /*7240*/  IMAD.MOV.U32 R28, RZ, RZ, R75 ;  /* 0x000000ffff1c7224 */ /* 0x000fc800078e004b */
[----:B------:R-:W-:-:S04]  /*7250*/  FADD.FTZ R33, R33, R28 ;  /* 0x0000001c21217221 */ /* 0x000fc80000010000 */
[----:B------:R-:W-:-:S04]  /*7260*/  FMUL.FTZ R35, R33, R30 ;  /* 0x0000001e21237220 */ /* 0x000fc80000410000 */
[C---:B------:R-:W-:Y:S01]  /*7270*/  FADD.FTZ R28, -R35.reuse, R55 ;  /* 0x00000037231c7221 */ /* 0x040fe20000010100 */
[----:B------:R-:W-:-:S03]  /*7280*/  FADD.FTZ R29, -R35, R54 ;  /* 0x00000036231d7221 */ /* 0x000fc60000010100 */
[----:B------:R-:W-:-:S04]  /*7290*/  FFMA.FTZ R28, R28, R28, RZ ;  /* 0x0000001c1c1c7223 */ /* 0x000fc800000100ff */
        /* <DEDUP_REMOVED lines=12> */
[----:B------:R-:W-:-:S05]  /*7360*/  FFMA.FTZ R28, R29, R29, R28 ;  /* 0x0000001d1d1c7223 */ /* 0x000fca000001001c */
[----:B------:R-:W-:-:S07]  /*7370*/  MOV R79, R28 ;  /* 0x0000001c004f7202 */ /* 0x000fce0000000f00 */
[----:B------:R-:W-:Y:S05]  /*7380*/  WARPSYNC.COLLECTIVE R74, `(.L_x_489) ;  /* 0x000000004a087348 */ /* 0x000fea0003c00000 */
[----:B------:R0:W1:Y:S02]  /*7390*/  SHFL.BFLY P1, R75, R79, R76, R83 ;  /* 0x0c00004c4f4b7389 */ /* 0x0000640000020053 */
[----:B01----:R-:W-:Y:S01]  /*73a0*/  ENDCOLLECTIVE ;  /* 0x000000000000791b */ /* 0x003fe20003800000 */
.L_x_489:
[----:B------:R-:W-:Y:S01]  /*73b0*/  HFMA2.MMA R76, -RZ, RZ, 0, 1.1920928955078125e-07 ;  /* 0x00000002ff4c7435 */ /* 0x000fe200000001ff */
[----:B------:R-:W-:-:S05]  /*73c0*/  MOV R29, R75 ;  /* 0x0000004b001d7202 */ /* 0x000fca0000000f00 */
[----:B------:R-:W-:-:S04]  /*73d0*/  FADD.FTZ R29, R28, R29 ;  /* 0x0000001d1c1d7221 */ /* 0x000fc80000010000 */
[----:B------:R-:W-:-:S07]  /*73e0*/  IMAD.MOV.U32 R79, RZ, RZ, R29 ;  /* 0x000000ffff4f7224 */ /* 0x000fce00078e001d */
[----:B------:R-:W-:Y:S05]  /*73f0*/  WARPSYNC.COLLECTIVE R74, `(.L_x_490) ;  /* 0x000000004a087348 */ /* 0x000fea0003c00000 */
[----:B------:R0:W1:Y:S02]  /*7400*/  SHFL.BFLY P1, R75, R79, R76, R83 ;  /* 0x0c00004c4f4b7389 */ /* 0x0000640000020053 */
[----:B01----:R-:W-:Y:S01]  /*7410*/  ENDCOLLECTIVE ;  /* 0x000000000000791b */ /* 0x003fe20003800000 */
.L_x_490:
[----:B------:R-:W-:Y:S02]  /*7420*/  IMAD.MOV.U32 R76, RZ, RZ, 0x4 ;  /* 0x00000004ff4c7424 */ /* 0x000fe400078e00ff */
[----:B------:R-:W-:-:S04]  /*7430*/  IMAD.MOV.U32 R32, RZ, RZ, R75 ;  /* 0x000000ffff207224 */ /* 0x000fc800078e004b */
[----:B------:R-:W-:-:S05]  /*7440*/  FADD.FTZ R32, R29, R32 ;  /* 0x000000201d207221 */ /* 0x000fca0000010000 */
[----:B------:R-:W-:-:S07]  /*7450*/  MOV R79, R32 ;  /* 0x00000020004f7202 */ /* 0x000fce0000000f00 */
[----:B------:R-:W-:Y:S05]  /*7460*/  WARPSYNC.COLLECTIVE R74, `(.L_x_491) ;  /* 0x000000004a087348 */ /* 0x000fea0003c00000 */
[----:B------:R0:W1:Y:S02]  /*7470*/  SHFL.BFLY P1, R75, R79, R76, R83 ;  /* 0x0c00004c4f4b7389 */ /* 0x0000640000020053 */
[----:B01----:R-:W-:Y:S01]  /*7480*/  ENDCOLLECTIVE ;  /* 0x000000000000791b */ /* 0x003fe20003800000 */
.L_x_491:
[----:B------:R-:W-:Y:S01]  /*7490*/  HFMA2.MMA R76, -RZ, RZ, 0, 4.76837158203125e-07 ;  /* 0x00000008ff4c7435 */ /* 0x000fe200000001ff */
[----:B------:R-:W-:-:S05]  /*74a0*/  MOV R31, R75 ;  /* 0x0000004b001f7202 */ /* 0x000fca0000000f00 */
[----:B------:R-:W-:-:S04]  /*74b0*/  FADD.FTZ R31, R32, R31 ;  /* 0x0000001f201f7221 */ /* 0x000fc80000010000 */
[----:B------:R-:W-:-:S07]  /*74c0*/  IMAD.MOV.U32 R79, RZ, RZ, R31 ;  /* 0x000000ffff4f7224 */ /* 0x000fce00078e001f */
[----:B------:R-:W-:Y:S05]  /*74d0*/  WARPSYNC.COLLECTIVE R74, `(.L_x_492) ;  /* 0x000000004a087348 */ /* 0x000fea0003c00000 */
[----:B------:R0:W1:Y:S02]  /*74e0*/  SHFL.BFLY P1, R75, R79, R76, R83 ;  /* 0x0c00004c4f4b7389 */ /* 0x0000640000020053 */
[----:B01----:R-:W-:Y:S01]  /*74f0*/  ENDCOLLECTIVE ;  /* 0x000000000000791b */ /* 0x003fe20003800000 */
.L_x_492:
[----:B------:R-:W-:Y:S02]  /*7500*/  IMAD.MOV.U32 R76, RZ, RZ, 0x10 ;  /* 0x00000010ff4c7424 */ /* 0x000fe400078e00ff */
[----:B------:R-:W-:-:S04]  /*7510*/  IMAD.MOV.U32 R34, RZ, RZ, R75 ;  /* 0x000000ffff227224 */ /* 0x000fc800078e004b */
[----:B------:R-:W-:-:S05]  /*7520*/  FADD.FTZ R34, R31, R34 ;  /* 0x000000221f227221 */ /* 0x000fca0000010000 */
[----:B------:R-:W-:-:S07]  /*7530*/  MOV R79, R34 ;  /* 0x00000022004f7202 */ /* 0x000fce0000000f00 */
[----:B------:R-:W-:Y:S05]  /*7540*/  WARPSYNC.COLLECTIVE R74, `(.L_x_493) ;  /* 0x000000004a087348 */ /* 0x000fea0003c00000 */
[----:B------:R0:W1:Y:S02]  /*7550*/  SHFL.BFLY P1, R75, R79, R76, R83 ;  /* 0x0c00004c4f4b7389 */ /* 0x0000640000020053 */
[----:B01----:R-:W-:Y:S01]  /*7560*/  ENDCOLLECTIVE ;  /* 0x000000000000791b */ /* 0x003fe20003800000 */
.L_x_493:
[----:B------:R-:W-:Y:S01]  /*7570*/  MOV R33, R75 ;  /* 0x0000004b00217202 */ /* 0x000fe20000000f00 */
[----:B------:R-:W-:Y:S06]  /*7580*/  BRA `(.L_x_494) ;  /* 0xfffffff4007c7947 */ /* 0x000fec000383ffff */
.L_x_495:
        /* <DEDUP_REMOVED lines=15> */
.L_x_7718:


//--------------------- .text._ZN10layer_norm31ln_parallel_residual_fwd_kernelINS_13Kernel_traitsI13__nv_bfloat16S2_S2_S2_fjLj256ELj1ELj4ELj1ELj16ENS_18Kernel_traits_baseILj256ES2_S2_S2_S2_fjLj128EEEEELb1ELb1ELb0EEEvNS_9FwdParamsE --------------------------
	.section	.text._ZN10layer_norm31ln_parallel_residual_fwd_kernelINS_13Kernel_traitsI13__nv_bfloat16S2_S2_S2_fjLj256ELj1ELj4ELj1ELj16ENS_18Kernel_traits_baseILj256ES2_S2_S2_S2_fjLj128EEEEELb1ELb1ELb0EEEvNS_9FwdParamsE,"ax",@progbits
	.align	128
        .global         _ZN10layer_norm31ln_parallel_residual_fwd_kernelINS_13Kernel_traitsI13__nv_bfloat16S2_S2_S2_fjLj256ELj1ELj4ELj1ELj16ENS_18Kernel_traits_baseILj256ES2_S2_S2_S2_fjLj128EEEEELb1ELb1ELb0EEEvNS_9FwdParamsE
        .type           _ZN10layer_norm31ln_parallel_residual_fwd_kernelINS_13Kernel_traitsI13__nv_bfloat16S2_S2_S2_fjLj256ELj1ELj4ELj1ELj16ENS_18Kernel_traits_baseILj256ES2_S2_S2_S2_fjLj128EEEEELb1ELb1ELb0EEEvNS_9FwdParamsE,@function
        .size           _ZN10layer_norm31ln_parallel_residual_fwd_kernelINS_13Kernel_traitsI13__nv_bfloat16S2_S2_S2_fjLj256ELj1ELj4ELj1ELj16ENS_18Kernel_traits_baseILj256ES2_S2_S2_S2_fjLj128EEEEELb1ELb1ELb0EEEvNS_9FwdParamsE,(.L_x_7719 - _ZN10layer_norm31ln_parallel_residual_fwd_kernelINS_13Kernel_traitsI13__nv_bfloat16S2_S2_S2_fjLj256ELj1ELj4ELj1ELj16ENS_18Kernel_traits_baseILj256ES2_S2_S2_S2_fjLj128EEEEELb1ELb1ELb0EEEvNS_9FwdParamsE)
        .other          _ZN10layer_norm31ln_parallel_residual_fwd_kernelINS_13Kernel_traitsI13__nv_bfloat16S2_S2_S2_fjLj256ELj1ELj4ELj1ELj16ENS_18Kernel_traits_baseILj256ES2_S2_S2_S2_fjLj128EEEEELb1ELb1ELb0EEEvNS_9FwdParamsE,@"STO_CUDA_ENTRY STV_DEFAULT"
_ZN10layer_norm31ln_parallel_residual_fwd_kernelINS_13Kernel_traitsI13__nv_bfloat16S2_S2_S2_fjLj256ELj1ELj4ELj1ELj16ENS_18Kernel_traits_baseILj256ES2_S2_S2_S2_fjLj128EEEEELb1ELb1ELb0EEEvNS_9FwdParamsE:
.text._ZN10layer_norm31ln_parallel_residual_fwd_kernelINS_13Kernel_traitsI13__nv_bfloat16S2_S2_S2_fjLj256ELj1ELj4ELj1ELj16ENS_18Kernel_traits_baseILj256ES2_S2_S2_S2_fjLj128EEEEELb1ELb1ELb0EEEvNS_9FwdParamsE:
        /* <DEDUP_REMOVED lines=8> */
[----:B------:R-:W0:Y:S06]  /*0080*/  LDC R35, c[0x0][0x2ec] ;  /* 0x0000bb00ff237b82 */ /* 0x000e2c0000000800 */
[----:B------:R-:W2:Y:S02]  /*0090*/  @P1 LDG.E.64 R2, desc[UR6][R2.64] ;  /* 0x0000000602021981 */ /* 0x000ea4000c1e1b00 */
[----:B------:R-:W1:Y:S01]  /*00a0*/  LDC R9, c[0x0][0x218] ;  /* 0x00008600ff097b82 */ /* 0x000e620000000800 */
[----:B------:R-:W3:Y:S01]  /*00b0*/  S2R R65, SR_TID.X ;  /* 0x0000000000417919 */ /* 0x000ee20000002100 */
[----:B------:R-:W4:Y:S06]  /*00c0*/  S2R R6, SR_CTAID.X ;  /* 0x0000000000067919 */ /* 0x000f2c0000002500 */
[----:B------:R-:W5:Y:S01]  /*00d0*/  @P1 LDC R7, c[0x0][0x2f0] ;  /* 0x0000bc00ff071b82 */ /* 0x000f620000000800 */
[----:B0-----:R-:W5:Y:S01]  /*00e0*/  @P1 LDG.E.64 R4, desc[UR6][R34.64] ;  /* 0x0000000622041981 */ /* 0x001f62000c1e1b00 */
[----:B------:R-:W-:Y:S01]  /*00f0*/  ULDC UR8, c[0x0][0x0] ;  /* 0x0000000000087ab9 */ /* 0x000fe20000000800 */
[----:B------:R-:W-:Y:S01]  /*0100*/  BSSY B0, `(.L_x_496) ;  /* 0x000002c000007945 */ /* 0x000fe20003800000 */
[----:B-1----:R-:W-:-:S04]  /*0110*/  SHF.R.S32.HI R0, RZ, 0x1f, R9 ;  /* 0x0000001fff007819 */ /* 0x002fc80000011409 */
[----:B------:R-:W-:Y:S02]  /*0120*/  LEA.HI R0, R0, R9, RZ, 0x3 ;  /* 0x0000000900007211 */ /* 0x000fe400078f18ff */
[----:B--2---:R-:W-:Y:S02]  /*0130*/  @P1 R2UR UR5, R3 ;  /* 0x00000000030512ca */ /* 0x004fe400000e0000 */
[----:B---3--:R-:W-:Y:S02]  /*0140*/  LOP3.LUT R3, R65, 0x1f, RZ, 0xc, !PT ;  /* 0x0000001f41037812 */ /* 0x008fe400078e0cff */
[----:B------:R-:W-:Y:S01]  /*0150*/  @P1 R2UR UR4, R2 ;  /* 0x00000000020412ca */ /* 0x000fe200000e0000 */
[----:B----4-:R-:W-:Y:S01]  /*0160*/  IMAD R2, R6, UR8, R65 ;  /* 0x0000000806027c24 */ /* 0x010fe2000f8e0241 */
[----:B------:R-:W-:-:S04]  /*0170*/  LEA.HI.SX32 R0, R0, R3, 0x1d ;  /* 0x0000000300007211 */ /* 0x000fc800078feaff */
[----:B------:R-:W-:Y:S02]  /*0180*/  LOP3.LUT P0, RZ, R0, 0xffffffe0, RZ, 0xc0, !PT ;  /* 0xffffffe000ff7812 */ /* 0x000fe4000780c0ff */
[----:B------:R-:W-:Y:S01]  /*0190*/  SHF.R.U32.HI R0, RZ, 0x5, R65 ;  /* 0x00000005ff007819 */ /* 0x000fe20000011641 */
[----:B------:R-:W-:Y:S01]  /*01a0*/  UIADD3 UR12, UR5, -0x4498517b, URZ ;  /* 0xbb67ae85050c7890 */ /* 0x000fe2000fffe03f */
[----:B------:R-:W-:Y:S01]  /*01b0*/  LOP3.LUT R65, R65, 0x1f, RZ, 0xc0, !PT ;  /* 0x0000001f41417812 */ /* 0x000fe200078ec0ff */
[----:B------:R-:W-:Y:S02]  /*01c0*/  UIADD3 UR14, UR5, 0x76cf5d0a, URZ ;  /* 0x76cf5d0a050e7890 */ /* 0x000fe4000fffe03f */
[----:B------:R-:W-:Y:S01]  /*01d0*/  UIADD3 UR11, UR4, -0x61c88647, URZ ;  /* 0x9e3779b9040b7890 */ /* 0x000fe2000fffe03f */
[----:B-----5:R-:W-:Y:S01]  /*01e0*/  @P1 IADD3 R34, P2, R4, R7, RZ ;  /* 0x0000000704221210 */ /* 0x020fe20007f5e0ff */
[----:B------:R-:W-:Y:S01]  /*01f0*/  UIADD3 UR13, UR4, 0x3c6ef372, URZ ;  /* 0x3c6ef372040d7890 */ /* 0x000fe2000fffe03f */
[----:B------:R-:W-:Y:S01]  /*0200*/  IMAD R0, R6, 0x4, R0 ;  /* 0x0000000406007824 */ /* 0x000fe200078e0200 */
[----:B------:R-:W-:Y:S01]  /*0210*/  UIADD3 UR15, UR4, -0x255992d5, URZ ;  /* 0xdaa66d2b040f7890 */ /* 0x000fe2000fffe03f */
[----:B------:R-:W-:Y:S01]  /*0220*/  @P1 IADD3.X R35, RZ, R5, RZ, P2, !PT ;  /* 0x00000005ff231210 */ /* 0x000fe200017fe4ff */
[----:B------:R-:W-:-:S02]  /*0230*/  UIADD3 UR16, UR5, 0x32370b8f, URZ ;  /* 0x32370b8f05107890 */ /* 0x000fc4000fffe03f */
[----:B------:R-:W-:Y:S02]  /*0240*/  UIADD3 UR17, UR4, 0x78dde6e4, URZ ;  /* 0x78dde6e404117890 */ /* 0x000fe4000fffe03f */
[----:B------:R-:W-:Y:S02]  /*0250*/  UIADD3 UR18, UR5, -0x126145ec, URZ ;  /* 0xed9eba1405127890 */ /* 0x000fe4000fffe03f */
[----:B------:R-:W-:Y:S02]  /*0260*/  UIADD3 UR19, UR4, 0x1715609d, URZ ;  /* 0x1715609d04137890 */ /* 0x000fe4000fffe03f */
[----:B------:R-:W-:Y:S02]  /*0270*/  UIADD3 UR20, UR5, -0x56f99767, URZ ;  /* 0xa906689905147890 */ /* 0x000fe4000fffe03f */
[----:B------:R-:W-:Y:S02]  /*0280*/  UIADD3 UR21, UR4, -0x4ab325aa, URZ ;  /* 0xb54cda5604157890 */ /* 0x000fe4000fffe03f */
[----:B------:R-:W-:-:S02]  /*0290*/  UIADD3 UR22, UR5, 0x646e171e, URZ ;  /* 0x646e171e05167890 */ /* 0x000fc4000fffe03f */
[----:B------:R-:W-:Y:S02]  /*02a0*/  UIADD3 UR23, UR4, 0x5384540f, URZ ;  /* 0x5384540f04177890 */ /* 0x000fe4000fffe03f */
[----:B------:R-:W-:Y:S02]  /*02b0*/  UIADD3 UR24, UR5, 0x1fd5c5a3, URZ ;  /* 0x1fd5c5a305187890 */ /* 0x000fe4000fffe03f */
[----:B------:R-:W-:Y:S02]  /*02c0*/  UIADD3 UR25, UR4, -0xe443238, URZ ;  /* 0xf1bbcdc804197890 */ /* 0x000fe4000fffe03f */
[----:B------:R-:W-:Y:S02]  /*02d0*/  UIADD3 UR26, UR5, -0x24c28bd8, URZ ;  /* 0xdb3d7428051a7890 */ /* 0x000fe4000fffe03f */
[----:B------:R-:W-:Y:S02]  /*02e0*/  UIADD3 UR27, UR4, -0x700cb87f, URZ ;  /* 0x8ff34781041b7890 */ /* 0x000fe4000fffe03f */
[----:B------:R-:W-:Y:S01]  /*02f0*/  UIADD3 UR28, UR5, -0x695add53, URZ ;  /* 0x96a522ad051c7890 */ /* 0x000fe2000fffe03f */
[----:B------:R-:W-:Y:S11]  /*0300*/  @!P0 BRA `(.L_x_497) ;  /* 0x00000000002c8947 */ /* 0x000ff60003800000 */
        /* <DEDUP_REMOVED lines=8> */
[----:B------:R-:W5:Y:S01]  /*0390*/  LDG.E.128 R52, desc[UR6][R52.64] ;  /* 0x0000000634347981 */ /* 0x000f62000c1e1d00 */
[----:B------:R-:W-:Y:S02]  /*03a0*/  @!P1 CS2R R44, SRZ ;  /* 0x00000000002c9805 */ /* 0x000fe4000001ff00 */
[----:B0-----:R-:W-:-:S07]  /*03b0*/  @!P1 CS2R R46, SRZ ;  /* 0x00000000002e9805 */ /* 0x001fce000001ff00 */
.L_x_497:
[----:B------:R-:W-:Y:S05]  /*03c0*/  BSYNC B0 ;  /* 0x0000000000007941 */ /* 0x000fea0003800000 */
.L_x_496:
[----:B------:R-:W-:Y:S01]  /*03d0*/  ULDC UR8, c[0x0][0x214] ;  /* 0x0000850000087ab9 */ /* 0x000fe20000000800 */
[----:B------:R-:W-:Y:S02]  /*03e0*/  SHF.R.U64 R3, R34, 0x2, R35 ;  /* 0x0000000222037819 */ /* 0x000fe40000001223 */
[----:B------:R-:W-:-:S13]  /*03f0*/  ISETP.GE.AND P1, PT, R0, UR8, PT ;  /* 0x0000000800007c0c */ /* 0x000fda000bf26270 */
[----:B------:R-:W-:Y:S05]  /*0400*/  @P1 EXIT ;  /* 0x000000000000194d */ /* 0x000fea0003800000 */
[----:B------:R-:W-:Y:S01]  /*0410*/  IMAD.HI.U32 R6, R3, -0x2daee0ad, RZ ;  /* 0xd2511f5303067827 */ /* 0x000fe200078e00ff */
[----:B------:R-:W-:Y:S01]  /*0420*/  SHF.R.U32.HI R4, RZ, 0x2, R35 ;  /* 0x00000002ff047819 */ /* 0x000fe20000011623 */
[----:B------:R-:W-:Y:S01]  /*0430*/  BSSY B1, `(.L_x_498) ;  /* 0x000067f000017945 */ /* 0x000fe20003800000 */
[----:B-----5:R-:W-:Y:S01]  /*0440*/  PRMT R60, R52, 0x7632, R60 ;  /* 0x00007632343c7816 */ /* 0x020fe2000000003c */
[----:B------:R-:W-:Y:S01]  /*0450*/  IMAD.HI.U32 R5, R2, -0x326172a9, RZ ;  /* 0xcd9e8d5702057827 */ /* 0x000fe200078e00ff */
        /* <DEDUP_REMOVED lines=14> */
[----:B------:R-:W-:Y:S01]  /*0540*/  PRMT R56, R54, 0x7632, R56 ;  /* 0x0000763236387816 */ /* 0x000fe20000000038 */
        /* <DEDUP_REMOVED lines=10> */
[----:B------:R-:W-:Y:S01]  /*05f0*/  ULDC.64 UR8, c[0x0][0x230] ;  /* 0x00008c0000087ab9 */ /* 0x000fe20000000a00 */
[----:B------:R-:W-:Y:S01]  /*0600*/  LOP3.LUT R34, R34, 0x3, RZ, 0xc0, !PT ;  /* 0x0000000322227812 */ /* 0x000fe200078ec0ff */
[----:B------:R-:W-:Y:S01]  /*0610*/  IMAD R10, R7, -0x2daee0ad, RZ ;  /* 0xd2511f53070a7824 */ /* 0x000fe200078e02ff */
[----:B------:R-:W-:Y:S01]  /*0620*/  LOP3.LUT R5, R5, UR13, R6, 0x96, !PT ;  /* 0x0000000d05057c12 */ /* 0x000fe2000f8e9606 */
[----:B------:R-:W-:Y:S01]  /*0630*/  IMAD R9, R9, -0x326172a9, RZ ;  /* 0xcd9e8d5709097824 */ /* 0x000fe200078e02ff */
[----:B------:R-:W-:Y:S01]  /*0640*/  SHF.L.U32 R60, R60, 0x10, RZ ;  /* 0x000000103c3c7819 */ /* 0x000fe200000006ff */
[----:B------:R-:W-:Y:S01]  /*0650*/  IMAD.HI.U32 R6, R8, -0x326172a9, RZ ;  /* 0xcd9e8d5708067827 */ /* 0x000fe200078e00ff */
[----:B------:R-:W-:-:S03]  /*0660*/  SHF.L.U32 R50, R50, 0x10, RZ ;  /* 0x0000001032327819 */ /* 0x000fc600000006ff */
[----:B------:R-:W-:Y:S01]  /*0670*/  IMAD.HI.U32 R7, R5, -0x2daee0ad, RZ ;  /* 0xd2511f5305077827 */ /* 0x000fe200078e00ff */
[----:B------:R-:W-:-:S03]  /*0680*/  LOP3.LUT R6, R6, UR15, R9, 0x96, !PT ;  /* 0x0000000f06067c12 */ /* 0x000fc6000f8e9609 */
[----:B------:R-:W-:Y:S01]  /*0690*/  IMAD R8, R8, -0x326172a9, RZ ;  /* 0xcd9e8d5708087824 */ /* 0x000fe200078e02ff */
[----:B------:R-:W-:Y:S01]  /*06a0*/  LOP3.LUT R7, R7, UR16, R10, 0x96, !PT ;  /* 0x0000001007077c12 */ /* 0x000fe2000f8e960a */
[----:B------:R-:W-:Y:S02]  /*06b0*/  IMAD R10, R5, -0x2daee0ad, RZ ;  /* 0xd2511f53050a7824 */ /* 0x000fe400078e02ff */
        /* <DEDUP_REMOVED lines=27> */
[----:B------:R-:W-:Y:S01]  /*0870*/  IMAD.U32 R57, R54, 0x10000, RZ ;  /* 0x0001000036397824 */ /* 0x000fe200078e00ff */
[----:B------:R-:W-:Y:S01]  /*0880*/  LOP3.LUT R10, R5, UR25, R10, 0x96, !PT ;  /* 0x00000019050a7c12 */ /* 0x000fe2000f8e960a */
[----:B------:R-:W-:Y:S01]  /*0890*/  IMAD R7, R7, -0x326172a9, RZ ;  /* 0xcd9e8d5707077824 */ /* 0x000fe200078e02ff */
[C---:B------:R-:W-:Y:S01]  /*08a0*/  PRMT R54, R55.reuse, 0x7632, R54 ;  /* 0x0000763237367816 */ /* 0x040fe20000000036 */
[----:B------:R-:W-:Y:S01]  /*08b0*/  IMAD R6, R6, -0x2daee0ad, RZ ;  /* 0xd2511f5306067824 */ /* 0x000fe200078e02ff */
[----:B------:R-:W-:Y:S01]  /*08c0*/  SHF.L.U32 R55, R55, 0x10, RZ ;  /* 0x0000001037377819 */ /* 0x000fe200000006ff */
[----:B------:R-:W-:Y:S01]  /*08d0*/  IMAD.HI.U32 R39, R10, -0x2daee0ad, RZ ;  /* 0xd2511f530a277827 */ /* 0x000fe200078e00ff */
[----:B------:R-:W-:-:S03]  /*08e0*/  SHF.L.U32 R54, R54, 0x10, RZ ;  /* 0x0000001036367819 */ /* 0x000fc600000006ff */
[----:B------:R-:W-:Y:S01]  /*08f0*/  IMAD.WIDE.U32 R36, R8, -0x326172a9, RZ ;  /* 0xcd9e8d5708247825 */ /* 0x000fe200078e00ff */
[----:B------:R-:W-:-:S03]  /*0900*/  LOP3.LUT R39, R39, UR28, R6, 0x96, !PT ;  /* 0x0000001c27277c12 */ /* 0x000fc6000f8e9606 */
[----:B------:R-:W-:Y:S01]  /*0910*/  IMAD.U32 R59, R53, 0x10000, RZ ;  /* 0x00010000353b7824 */ /* 0x000fe200078e00ff */
[----:B------:R-:W-:Y:S01]  /*0920*/  LOP3.LUT R40, R37, UR27, R7, 0x96, !PT ;  /* 0x0000001b25287c12 */ /* 0x000fe2000f8e9607 */
[----:B------:R-:W-:Y:S02]  /*0930*/  IMAD.U32 R53, R44, 0x10000, RZ ;  /* 0x000100002c357824 */ /* 0x000fe400078e00ff */
[----:B------:R-:W-:Y:S02]  /*0940*/  IMAD.U32 R51, R45, 0x10000, RZ ;  /* 0x000100002d337824 */ /* 0x000fe400078e00ff */
[----:B------:R-:W-:Y:S02]  /*0950*/  IMAD.U32 R47, R47, 0x10000, RZ ;  /* 0x000100002f2f7824 */ /* 0x000fe400078e00ff */
[----:B------:R-:W-:Y:S02]  /*0960*/  IMAD.MOV.U32 R5, RZ, RZ, RZ ;  /* 0x000000ffff057224 */ /* 0x000fe400078e00ff */
[----:B------:R-:W-:-:S02]  /*0970*/  IMAD.U32 R52, R52, 0x10000, RZ ;  /* 0x0001000034347824 */ /* 0x000fc400078e00ff */
[----:B------:R-:W-:Y:S02]  /*0980*/  IMAD.U32 R58, R58, 0x10000, RZ ;  /* 0x000100003a3a7824 */ /* 0x000fe400078e00ff */
[----:B------:R-:W-:Y:S02]  /*0990*/  IMAD.U32 R56, R56, 0x10000, RZ ;  /* 0x0001000038387824 */ /* 0x000fe400078e00ff */
[----:B------:R-:W-:Y:S02]  /*09a0*/  IMAD.U32 R48, R48, 0x10000, RZ ;  /* 0x0001000030307824 */ /* 0x000fe400078e00ff */
[----:B------:R-:W-:Y:S02]  /*09b0*/  IMAD.U32 R46, R46, 0x10000, RZ ;  /* 0x000100002e2e7824 */ /* 0x000fe400078e00ff */
[----:B------:R-:W-:-:S07]  /*09c0*/  IMAD R38, R10, -0x2daee0ad, RZ ;  /* 0xd2511f530a267824 */ /* 0x000fce00078e02ff */
.L_x_632:
        /* <DEDUP_REMOVED lines=32> */
.L_x_502:
[----:B------:R-:W-:-:S07]  /*0bd0*/  MOV R11, R36 ;  /* 0x00000024000b7202 */ /* 0x000fce0000000f00 */
.L_x_503:
[----:B------:R-:W-:Y:S05]  /*0be0*/  BSYNC B2 ;  /* 0x0000000000027941 */ /* 0x000fea0003800000 */
.L_x_501:
        /* <DEDUP_REMOVED lines=16> */
.L_x_507:
[----:B------:R-:W-:Y:S05]  /*0cf0*/  BSYNC B3 ;  /* 0x0000000000037941 */ /* 0x000fea0003800000 */
.L_x_506:
[----:B------:R-:W-:Y:S01]  /*0d00*/  IMAD.HI.U32 R27, R2, -0x326172a9, RZ ;  /* 0xcd9e8d57021b7827 */ /* 0x000fe200078e00ff */
[----:B------:R-:W-:-:S03]  /*0d10*/  LOP3.LUT R30, R30, UR5, R5, 0x96, !PT ;  /* 0x000000051e1e7c12 */ /* 0x000fc6000f8e9605 */
[----:B------:R-:W-:Y:S01]  /*0d20*/  IMAD R37, R3, -0x2daee0ad, RZ ;  /* 0xd2511f5303257824 */ /* 0x000fe200078e02ff */
[----:B------:R-:W-:Y:S01]  /*0d30*/  LOP3.LUT R32, R27, UR4, R4, 0x96, !PT ;  /* 0x000000041b207c12 */ /* 0x000fe2000f8e9604 */
[----:B------:R-:W-:Y:S02]  /*0d40*/  IMAD R27, R2, -0x326172a9, RZ ;  /* 0xcd9e8d57021b7824 */ /* 0x000fe400078e02ff */
        /* <DEDUP_REMOVED lines=36> */
[----:B------:R-:W-:-:S07]  /*0f90*/  LOP3.LUT R39, R39, UR28, R26, 0x96, !PT ;  /* 0x0000001c27277c12 */ /* 0x000fce000f8e961a */
.L_x_505:
[----:B------:R-:W-:Y:S05]  /*0fa0*/  BSYNC B2 ;  /* 0x0000000000027941 */ /* 0x000fea0003800000 */
.L_x_504:
        /* <DEDUP_REMOVED lines=20> */
.L_x_508:
        /* <DEDUP_REMOVED lines=12> */
.L_x_511:
[----:B------:R-:W-:-:S07]  /*11b0*/  MOV R24, R36 ;  /* 0x0000002400187202 */ /* 0x000fce0000000f00 */
.L_x_512:
[----:B------:R-:W-:Y:S05]  /*11c0*/  BSYNC B2 ;  /* 0x0000000000027941 */ /* 0x000fea0003800000 */
.L_x_510:
        /* <DEDUP_REMOVED lines=16> */
.L_x_516:
[----:B------:R-:W-:Y:S05]  /*12d0*/  BSYNC B3 ;  /* 0x0000000000037941 */ /* 0x000fea0003800000 */
.L_x_515:
        /* <DEDUP_REMOVED lines=42> */
.L_x_514:
[----:B------:R-:W-:Y:S05]  /*1580*/  BSYNC B2 ;  /* 0x0000000000027941 */ /* 0x000fea0003800000 */
.L_x_513:
        /* <DEDUP_REMOVED lines=10> */
.L_x_509:
        /* <DEDUP_REMOVED lines=12> */
.L_x_518:
[----:B------:R-:W-:-:S07]  /*16f0*/  MOV R24, R36 ;  /* 0x0000002400187202 */ /* 0x000fce0000000f00 */
.L_x_519:
[----:B------:R-:W-:Y:S05]  /*1700*/  BSYNC B2 ;  /* 0x0000000000027941 */ /* 0x000fea0003800000 */
.L_x_517:
        /* <DEDUP_REMOVED lines=16> */
.L_x_523:
[----:B------:R-:W-:Y:S05]  /*1810*/  BSYNC B3 ;  /* 0x0000000000037941 */ /* 0x000fea0003800000 */
.L_x_522:
        /* <DEDUP_REMOVED lines=42> */
.L_x_521:
[----:B------:R-:W-:Y:S05]  /*1ac0*/  BSYNC B2 ;  /* 0x0000000000027941 */ /* 0x000fea0003800000 */
.L_x_520:
        /* <DEDUP_REMOVED lines=15> */
.L_x_524:
        /* <DEDUP_REMOVED lines=12> */
.L_x_527:
[----:B------:R-:W-:-:S07]  /*1c80*/  IMAD.MOV.U32 R26, RZ, RZ, R36 ;  /* 0x000000ffff1a7224 */ /* 0x000fce00078e0024 */
.L_x_528:
[----:B------:R-:W-:Y:S05]  /*1c90*/  BSYNC B2 ;  /* 0x0000000000027941 */ /* 0x000fea0003800000 */
.L_x_526:
        /* <DEDUP_REMOVED lines=11> */
[----:B------:R-:W-:Y:S02]  /*1d50*/  @!P4 IADD3 R27, R5, 0x1, RZ ;  /* 0x00000001051bc810 */ /* 0x000fe40007ffe0ff */
[----:B------:R-:W-:Y:S02]  /*1d60*/  @!P4 MOV R4, RZ ;  /* 0x000000ff0004c202 */ /* 0x000fe40000000f00 */
[----:B------:R-:W-:-:S13]  /*1d70*/  ISETP.NE.AND P5, PT, R2, RZ, !P4 ;  /* 0x000000ff0200720c */ /* 0x000fda00067a5270 */
[----:B------:R-:W-:-:S04]  /*1d80*/  @P5 IMAD.MOV R27, RZ, RZ, R5 ;  /* 0x000000ffff1b5224 */ /* 0x000fc800078e0205 */
[----:B------:R-:W-:-:S07]  /*1d90*/  @!P4 IMAD.MOV.U32 R5, RZ, RZ, R27 ;  /* 0x000000ffff05c224 */ /* 0x000fce00078e001b */
.L_x_532:
[----:B------:R-:W-:Y:S05]  /*1da0*/  BSYNC B3 ;  /* 0x0000000000037941 */ /* 0x000fea0003800000 */
.L_x_531:
        /* <DEDUP_REMOVED lines=9> */
[----:B------:R-:W-:-:S03]  /*1e40*/  LOP3.LUT R39, R37, UR12, R39, 0x96, !PT ;  /* 0x0000000c25277c12 */ /* 0x000fc6000f8e9627 */
[----:B------:R-:W-:Y:S01]  /*1e50*/  IMAD.MOV.U32 R28, RZ, RZ, RZ ;  /* 0x000000ffff1c7224 */ /* 0x000fe200078e00ff */
        /* <DEDUP_REMOVED lines=31> */
.L_x_530:
[----:B------:R-:W-:Y:S05]  /*2050*/  BSYNC B2 ;  /* 0x0000000000027941 */ /* 0x000fea0003800000 */
.L_x_529:
[----:B------:R-:W-:Y:S02]  /*2060*/  I2FP.F32.U32 R27, R26 ;  /* 0x0000001a001b7245 */ /* 0x000fe40000201000 */
[----:B------:R-:W-:Y:S02]  /*2070*/  PRMT R26, R20, 0x7632, R26 ;  /* 0x00007632141a7816 */ /* 0x000fe4000000001a */
[----:B------:R-:W-:Y:S01]  /*2080*/  @P1 PRMT R30, R16, 0x7632, R30 ;  /* 0x00007632101e1816 */ /* 0x000fe2000000001e */
[----:B------:R-:W-:Y:S02]  /*2090*/  FFMA.FTZ R27, R27, R62, 1.1641532182693481445e-10 ;  /* 0x2f0000001b1b7423 */ /* 0x000fe4000001003e */
[----:B------:R-:W-:Y:S01]  /*20a0*/  IMAD.U32 R26, R26, 0x10000, RZ ;  /* 0x000100001a1a7824 */ /* 0x000fe200078e00ff */
[----:B------:R-:W-:Y:S02]  /*20b0*/  @P1 SHF.L.U32 R31, R30, 0x10, RZ ;  /* 0x000000101e1f1819 */ /* 0x000fe400000006ff */
[----:B------:R-:W-:Y:S01]  /*20c0*/  FSETP.GTU.FTZ.AND P4, PT, R27, R64, PT ;  /* 0x000000401b00720b */ /* 0x000fe20003f9c000 */
[----:B------:R-:W-:-:S03]  /*20d0*/  FMUL.FTZ R26, R26, R63 ;  /* 0x0000003f1a1a7220 */ /* 0x000fc60000410000 */
[----:B------:R-:W-:Y:S02]  /*20e0*/  SEL R44, RZ, 0x1, P4 ;  /* 0x00000001ff2c7807 */ /* 0x000fe40002000000 */
[----:B------:R-:W-:-:S05]  /*20f0*/  FSEL R27, R26, RZ, !P4 ;  /* 0x000000ff1a1b7208 */ /* 0x000fca0006000000 */
[----:B------:R-:W-:-:S04]  /*2100*/  FADD.FTZ R12, R27, R12 ;  /* 0x0000000c1b0c7221 */ /* 0x000fc80000010000 */
[----:B------:R-:W-:-:S07]  /*2110*/  @P1 FADD.FTZ R12, R31, R12 ;  /* 0x0000000c1f0c1221 */ /* 0x000fce0000010000 */
.L_x_525:
        /* <DEDUP_REMOVED lines=12> */
.L_x_534:
[----:B------:R-:W-:-:S07]  /*21e0*/  IMAD.MOV.U32 R26, RZ, RZ, R36 ;  /* 0x000000ffff1a7224 */ /* 0x000fce00078e0024 */
.L_x_535:
[----:B------:R-:W-:Y:S05]  /*21f0*/  BSYNC B2 ;  /* 0x0000000000027941 */ /* 0x000fea0003800000 */
.L_x_533:
        /* <DEDUP_REMOVED lines=16> */
.L_x_539:
[----:B------:R-:W-:Y:S05]  /*2300*/  BSYNC B3 ;  /* 0x0000000000037941 */ /* 0x000fea0003800000 */
.L_x_538:
        /* <DEDUP_REMOVED lines=42> */
.L_x_537:
[----:B------:R-:W-:Y:S05]  /*25b0*/  BSYNC B2 ;  /* 0x0000000000027941 */ /* 0x000fea0003800000 */
.L_x_536:
[----:B------:R-:W-:Y:S01]  /*25c0*/  I2FP.F32.U32 R27, R26 ;  /* 0x0000001a001b7245 */ /* 0x000fe20000201000 */
[----:B------:R-:W-:-:S04]  /*25d0*/  IMAD.U32 R26, R13, 0x10000, RZ ;  /* 0x000100000d1a7824 */ /* 0x000fc800078e00ff */
[----:B------:R-:W-:Y:S01]  /*25e0*/  FFMA.FTZ R27, R27, R62, 1.1641532182693481445e-10 ;  /* 0x2f0000001b1b7423 */ /* 0x000fe2000001003e */
[----:B------:R-:W-:-:S04]  /*25f0*/  FMUL.FTZ R28, R26, R63 ;  /* 0x0000003f1a1c7220 */ /* 0x000fc80000410000 */
[----:B------:R-:W-:Y:S02]  /*2600*/  FSETP.GTU.FTZ.AND P4, PT, R27, R64, PT ;  /* 0x000000401b00720b */ /* 0x000fe40003f9c000 */
[----:B------:R-:W-:Y:S02]  /*2610*/  PRMT R27, R13, 0x7632, R27 ;  /* 0x000076320d1b7816 */ /* 0x000fe4000000001b */
        /* <DEDUP_REMOVED lines=9> */
.L_x_540:
        /* <DEDUP_REMOVED lines=12> */
.L_x_543:
[----:B------:R-:W-:-:S07]  /*2770*/  IMAD.MOV.U32 R28, RZ, RZ, R36 ;  /* 0x000000ffff1c7224 */ /* 0x000fce00078e0024 */
.L_x_544:
[----:B------:R-:W-:Y:S05]  /*2780*/  BSYNC B2 ;  /* 0x0000000000027941 */ /* 0x000fea0003800000 */
.L_x_542:
        /* <DEDUP_REMOVED lines=16> */
.L_x_548:
[----:B------:R-:W-:Y:S05]  /*2890*/  BSYNC B3 ;  /* 0x0000000000037941 */ /* 0x000fea0003800000 */
.L_x_547:
        /* <DEDUP_REMOVED lines=42> */
.L_x_546:
[----:B------:R-:W-:Y:S05]  /*2b40*/  BSYNC B2 ;  /* 0x0000000000027941 */ /* 0x000fea0003800000 */
.L_x_545:
        /* <DEDUP_REMOVED lines=10> */
.L_x_541:
        /* <DEDUP_REMOVED lines=12> */
.L_x_550:
[----:B------:R-:W-:-:S07]  /*2cb0*/  IMAD.MOV.U32 R28, RZ, RZ, R36 ;  /* 0x000000ffff1c7224 */ /* 0x000fce00078e0024 */
.L_x_551:
[----:B------:R-:W-:Y:S05]  /*2cc0*/  BSYNC B2 ;  /* 0x0000000000027941 */ /* 0x000fea0003800000 */
.L_x_549:
        /* <DEDUP_REMOVED lines=16> */
.L_x_555:
[----:B------:R-:W-:Y:S05]  /*2dd0*/  BSYNC B3 ;  /* 0x0000000000037941 */ /* 0x000fea0003800000 */
.L_x_554:
        /* <DEDUP_REMOVED lines=42> */
.L_x_553:
[----:B------:R-:W-:Y:S05]  /*3080*/  BSYNC B2 ;  /* 0x0000000000027941 */ /* 0x000fea0003800000 */
.L_x_552:
        /* <DEDUP_REMOVED lines=15> */
.L_x_556:
        /* <DEDUP_REMOVED lines=12> */
.L_x_559:
[----:B------:R-:W-:-:S07]  /*3240*/  MOV R6, R36 ;  /* 0x0000002400067202 */ /* 0x000fce0000000f00 */
.L_x_560:
[----:B------:R-:W-:Y:S05]  /*3250*/  BSYNC B2 ;  /* 0x0000000000027941 */ /* 0x000fea0003800000 */
.L_x_558:
        /* <DEDUP_REMOVED lines=16> */
.L_x_564:
[----:B------:R-:W-:Y:S05]  /*3360*/  BSYNC B3 ;  /* 0x0000000000037941 */ /* 0x000fea0003800000 */
.L_x_563:
        /* <DEDUP_REMOVED lines=42> */
.L_x_562:
[----:B------:R-:W-:Y:S05]  /*3610*/  BSYNC B2 ;  /* 0x0000000000027941 */ /* 0x000fea0003800000 */
.L_x_561:
[----:B------:R-:W-:Y:S02]  /*3620*/  I2FP.F32.U32 R33, R6 ;  /* 0x0000000600217245 */ /* 0x000fe40000201000 */
[----:B------:R-:W-:Y:S02]  /*3630*/  PRMT R6, R21, 0x7632, R6 ;  /* 0x0000763215067816 */ /* 0x000fe40000000006 */
[----:B------:R-:W-:Y:S01]  /*3640*/  @P1 PRMT R30, R17, 0x7632, R30 ;  /* 0x00007632111e1816 */ /* 0x000fe2000000001e */
[----:B------:R-:W-:Y:S01]  /*3650*/  FFMA.FTZ R33, R33, R62, 1.1641532182693481445e-10 ;  /* 0x2f00000021217423 */ /* 0x000fe2000001003e */
[----:B------:R-:W-:-:S03]  /*3660*/  SHF.L.U32 R6, R6, 0x10, RZ ;  /* 0x0000001006067819 */ /* 0x000fc600000006ff */
[----:B------:R-:W-:Y:S01]  /*3670*/  @P1 IMAD.U32 R37, R30, 0x10000, RZ ;  /* 0x000100001e251824 */ /* 0x000fe200078e00ff */
[----:B------:R-:W-:Y:S01]  /*3680*/  FSETP.GTU.FTZ.AND P4, PT, R33, R64, PT ;  /* 0x000000402100720b */ /* 0x000fe20003f9c000 */
[----:B------:R-:W-:-:S05]  /*3690*/  FMUL.FTZ R6, R6, R63 ;  /* 0x0000003f06067220 */ /* 0x000fca0000410000 */
[----:B------:R-:W-:Y:S02]  /*36a0*/  FSEL R33, R6, RZ, !P4 ;  /* 0x000000ff06217208 */ /* 0x000fe40006000000 */
[----:B------:R-:W-:-:S03]  /*36b0*/  SEL R6, RZ, 0x1, P4 ;  /* 0x00000001ff067807 */ /* 0x000fc60002000000 */
[----:B------:R-:W-:-:S04]  /*36c0*/  FADD.FTZ R28, R33, R28 ;  /* 0x0000001c211c7221 */ /* 0x000fc80000010000 */
[----:B------:R-:W-:-:S07]  /*36d0*/  @P1 FADD.FTZ R28, R37, R28 ;  /* 0x0000001c251c1221 */ /* 0x000fce0000010000 */
.L_x_557:
        /* <DEDUP_REMOVED lines=12> */
.L_x_566:
[----:B------:R-:W-:-:S07]  /*37a0*/  MOV R30, R36 ;  /* 0x00000024001e7202 */ /* 0x000fce0000000f00 */
.L_x_567:
[----:B------:R-:W-:Y:S05]  /*37b0*/  BSYNC B2 ;  /* 0x0000000000027941 */ /* 0x000fea0003800000 */
.L_x_565:
        /* <DEDUP_REMOVED lines=16> */
.L_x_571:
[----:B------:R-:W-:Y:S05]  /*38c0*/  BSYNC B3 ;  /* 0x0000000000037941 */ /* 0x000fea0003800000 */
.L_x_570:
        /* <DEDUP_REMOVED lines=42> */
.L_x_569:
[----:B------:R-:W-:Y:S05]  /*3b70*/  BSYNC B2 ;  /* 0x0000000000027941 */ /* 0x000fea0003800000 */
.L_x_568:
        /* <DEDUP_REMOVED lines=11> */
[----:B------:R-:W-:Y:S01]  /*3c30*/  IMAD.U32 R31, R18, 0x10000, RZ ;  /* 0x00010000121f7824 */ /* 0x000fe200078e00ff */
[----:B------:R-:W-:-:S03]  /*3c40*/  MOV R34, R33 ;  /* 0x0000002100227202 */ /* 0x000fc60000000f00 */
[----:B------:R-:W-:Y:S01]  /*3c50*/  FADD.FTZ R14, R31, R14 ;  /* 0x0000000e1f0e7221 */ /* 0x000fe20000010000 */
[----:B------:R-:W-:Y:S06]  /*3c60*/  BRA `(.L_x_573) ;  /* 0x0000000400507947 */ /* 0x000fec0003800000 */
.L_x_572:
        /* <DEDUP_REMOVED lines=12> */
.L_x_575:
[----:B------:R-:W-:-:S07]  /*3d30*/  IMAD.MOV.U32 R7, RZ, RZ, R36 ;  /* 0x000000ffff077224 */ /* 0x000fce00078e0024 */
.L_x_576:
[----:B------:R-:W-:Y:S05]  /*3d40*/  BSYNC B2 ;  /* 0x0000000000027941 */ /* 0x000fea0003800000 */
.L_x_574:
        /* <DEDUP_REMOVED lines=16> */
.L_x_580:
[----:B------:R-:W-:Y:S05]  /*3e50*/  BSYNC B3 ;  /* 0x0000000000037941 */ /* 0x000fea0003800000 */
.L_x_579:
        /* <DEDUP_REMOVED lines=42> */
.L_x_578:
[----:B------:R-:W-:Y:S05]  /*4100*/  BSYNC B2 ;  /* 0x0000000000027941 */ /* 0x000fea0003800000 */
.L_x_577:
        /* <DEDUP_REMOVED lines=10> */
.L_x_573:
        /* <DEDUP_REMOVED lines=12> */
.L_x_582:
[----:B------:R-:W-:-:S07]  /*4270*/  MOV R31, R36 ;  /* 0x00000024001f7202 */ /* 0x000fce0000000f00 */
.L_x_583:
[----:B------:R-:W-:Y:S05]  /*4280*/  BSYNC B2 ;  /* 0x0000000000027941 */ /* 0x000fea0003800000 */
.L_x_581:
        /* <DEDUP_REMOVED lines=16> */
.L_x_587:
[----:B------:R-:W-:Y:S05]  /*4390*/  BSYNC B3 ;  /* 0x0000000000037941 */ /* 0x000fea0003800000 */
.L_x_586:
[----:B------:R-:W-:Y:S01]  /*43a0*/  IMAD.HI.U32 R33, R2, -0x326172a9, RZ ;  /* 0xcd9e8d5702217827 */ /* 0x000fe200078e00ff */
[----:B------:R-:W-:-:S03]  /*43b0*/  LOP3.LUT R34, R34, UR5, R5, 0x96, !PT ;  /* 0x0000000522227c12 */ /* 0x000fc6000f8e9605 */
[----:B------:R-:W-:Y:S01]  /*43c0*/  IMAD R41, R2, -0x326172a9, RZ ;  /* 0xcd9e8d5702297824 */ /* 0x000fe200078e02ff */
[----:B------:R-:W-:Y:S01]  /*43d0*/  LOP3.LUT R33, R33, UR4, R4, 0x96, !PT ;  /* 0x0000000421217c12 */ /* 0x000fe2000f8e9604 */
[----:B------:R-:W-:-:S04]  /*43e0*/  IMAD.WIDE.U32 R36, R34, -0x326172a9, RZ ;  /* 0xcd9e8d5722247825 */ /* 0x000fc800078e00ff */
[----:B------:R-:W-:Y:S01]  /*43f0*/  IMAD R43, R3, -0x2daee0ad, RZ ;  /* 0xd2511f53032b7824 */ /* 0x000fe200078e02ff */
[----:B------:R-:W-:Y:S01]  /*4400*/  LOP3.LUT R41, R37, UR11, R41, 0x96, !PT ;  /* 0x0000000b25297c12 */ /* 0x000fe2000f8e9629 */
[----:B------:R-:W-:Y:S01]  /*4410*/  IMAD.WIDE.U32 R38, R33, -0x2daee0ad, RZ ;  /* 0xd2511f5321267825 */ /* 0x000fe200078e00ff */
[----:B------:R-:W-:-:S03]  /*4420*/  HFMA2.MMA R33, -RZ, RZ, 0, 0 ;  /* 0x00000000ff217435 */ /* 0x000fc600000001ff */
        /* <DEDUP_REMOVED lines=33> */
.L_x_585:
[----:B------:R-:W-:Y:S05]  /*4640*/  BSYNC B2 ;  /* 0x0000000000027941 */ /* 0x000fea0003800000 */
.L_x_584:
        /* <DEDUP_REMOVED lines=11> */
[----:B------:R-:W-:Y:S01]  /*4700*/  IMAD.U32 R37, R34, 0x10000, RZ ;  /* 0x0001000022257824 */ /* 0x000fe200078e00ff */
[----:B------:R-:W-:-:S03]  /*4710*/  MOV R34, R33 ;  /* 0x0000002100227202 */ /* 0x000fc60000000f00 */
[----:B------:R-:W-:Y:S01]  /*4720*/  FADD.FTZ R30, R37, R30 ;  /* 0x0000001e251e7221 */ /* 0x000fe20000010000 */
[----:B------:R-:W-:Y:S06]  /*4730*/  BRA `(.L_x_589) ;  /* 0x0000000400587947 */ /* 0x000fec0003800000 */
.L_x_588:
        /* <DEDUP_REMOVED lines=12> */
.L_x_591:
[----:B------:R-:W-:-:S07]  /*4800*/  IMAD.MOV.U32 R8, RZ, RZ, R36 ;  /* 0x000000ffff087224 */ /* 0x000fce00078e0024 */
.L_x_592:
[----:B------:R-:W-:Y:S05]  /*4810*/  BSYNC B2 ;  /* 0x0000000000027941 */ /* 0x000fea0003800000 */
.L_x_590:
        /* <DEDUP_REMOVED lines=16> */
.L_x_596:
[----:B------:R-:W-:Y:S05]  /*4920*/  BSYNC B3 ;  /* 0x0000000000037941 */ /* 0x000fea0003800000 */
.L_x_595:
        /* <DEDUP_REMOVED lines=42> */
.L_x_594:
[----:B------:R-:W-:Y:S05]  /*4bd0*/  BSYNC B2 ;  /* 0x0000000000027941 */ /* 0x000fea0003800000 */
.L_x_593:
        /* <DEDUP_REMOVED lines=12> */
.L_x_589:
        /* <DEDUP_REMOVED lines=12> */
.L_x_598:
[----:B------:R-:W-:-:S07]  /*4d60*/  MOV R33, R36 ;  /* 0x0000002400217202 */ /* 0x000fce0000000f00 */
.L_x_599:
[----:B------:R-:W-:Y:S05]  /*4d70*/  BSYNC B2 ;  /* 0x0000000000027941 */ /* 0x000fea0003800000 */
.L_x_597:
        /* <DEDUP_REMOVED lines=16> */
.L_x_603:
[----:B------:R-:W-:Y:S05]  /*4e80*/  BSYNC B3 ;  /* 0x0000000000037941 */ /* 0x000fea0003800000 */
.L_x_602:
        /* <DEDUP_REMOVED lines=41> */
[----:B------:R-:W-:Y:S02]  /*5120*/  LOP3.LUT R39, R43, UR28, R38, 0x96, !PT ;  /* 0x0000001c2b277c12 */ /* 0x000fe4000f8e9626 */
[----:B------:R-:W-:-:S07]  /*5130*/  MOV R38, R42 ;  /* 0x0000002a00267202 */ /* 0x000fce0000000f00 */
.L_x_601:
[----:B------:R-:W-:Y:S05]  /*5140*/  BSYNC B2 ;  /* 0x0000000000027941 */ /* 0x000fea0003800000 */
.L_x_600:
[----:B------:R-:W-:Y:S02]  /*5150*/  I2FP.F32.U32 R33, R33 ;  /* 0x0000002100217245 */ /* 0x000fe40000201000 */
[----:B------:R-:W-:-:S03]  /*5160*/  SHF.L.U32 R34, R15, 0x10, RZ ;  /* 0x000000100f227819 */ /* 0x000fc600000006ff */
[----:B------:R-:W-:Y:S01]  /*5170*/  FFMA.FTZ R41, R33, R62, 1.1641532182693481445e-10 ;  /* 0x2f00000021297423 */ /* 0x000fe2000001003e */
[----:B------:R-:W-:Y:S01]  /*5180*/  PRMT R33, R15, 0x7632, R33 ;  /* 0x000076320f217816 */ /* 0x000fe20000000021 */
        /* <DEDUP_REMOVED lines=10> */
.L_x_604:
        /* <DEDUP_REMOVED lines=12> */
.L_x_607:
[----:B------:R-:W-:-:S07]  /*52f0*/  MOV R9, R36 ;  /* 0x0000002400097202 */ /* 0x000fce0000000f00 */
.L_x_608:
[----:B------:R-:W-:Y:S05]  /*5300*/  BSYNC B2 ;  /* 0x0000000000027941 */ /* 0x000fea0003800000 */
.L_x_606:
        /* <DEDUP_REMOVED lines=16> */
.L_x_612:
[----:B------:R-:W-:Y:S05]  /*5410*/  BSYNC B3 ;  /* 0x0000000000037941 */ /* 0x000fea0003800000 */
.L_x_611:
        /* <DEDUP_REMOVED lines=43> */
.L_x_610:
[----:B------:R-:W-:Y:S05]  /*56d0*/  BSYNC B2 ;  /* 0x0000000000027941 */ /* 0x000fea0003800000 */
.L_x_609:
        /* <DEDUP_REMOVED lines=10> */
.L_x_605:
        /* <DEDUP_REMOVED lines=12> */
.L_x_614:
[----:B------:R-:W-:-:S07]  /*5840*/  MOV R34, R36 ;  /* 0x0000002400227202 */ /* 0x000fce0000000f00 */
.L_x_615:
[----:B------:R-:W-:Y:S05]  /*5850*/  BSYNC B2 ;  /* 0x0000000000027941 */ /* 0x000fea0003800000 */
.L_x_613:
        /* <DEDUP_REMOVED lines=16> */
.L_x_619:
[----:B------:R-:W-:Y:S05]  /*5960*/  BSYNC B3 ;  /* 0x0000000000037941 */ /* 0x000fea0003800000 */
.L_x_618:
        /* <DEDUP_REMOVED lines=41> */
[----:B------:R-:W-:-:S08]  /*5c00*/  LOP3.LUT R39, R39, UR28, R42, 0x96, !PT ;  /* 0x0000001c27277c12 */ /* 0x000fd0000f8e962a */
.L_x_617:
[----:B------:R-:W-:Y:S05]  /*5c10*/  BSYNC B2 ;  /* 0x0000000000027941 */ /* 0x000fea0003800000 */
.L_x_616:
        /* <DEDUP_REMOVED lines=9> */
[----:B------:R-:W-:-:S05]  /*5cb0*/  PRMT R34, R19, 0x7632, R34 ;  /* 0x0000763213227816 */ /* 0x000fca0000000022 */
[----:B------:R-:W-:Y:S01]  /*5cc0*/  IMAD.U32 R42, R34, 0x10000, RZ ;  /* 0x00010000222a7824 */ /* 0x000fe200078e00ff */
[----:B------:R-:W-:-:S03]  /*5cd0*/  MOV R34, R37 ;  /* 0x0000002500227202 */ /* 0x000fc60000000f00 */
[----:B------:R-:W-:Y:S01]  /*5ce0*/  FADD.FTZ R33, R42, R33 ;  /* 0x000000212a217221 */ /* 0x000fe20000010000 */
[----:B------:R-:W-:Y:S06]  /*5cf0*/  BRA `(.L_x_621) ;  /* 0x00000004005c7947 */ /* 0x000fec0003800000 */
.L_x_620:
        /* <DEDUP_REMOVED lines=12> */
.L_x_623:
[----:B------:R-:W-:-:S07]  /*5dc0*/  IMAD.MOV.U32 R10, RZ, RZ, R36 ;  /* 0x000000ffff0a7224 */ /* 0x000fce00078e0024 */
.L_x_624:
[----:B------:R-:W-:Y:S05]  /*5dd0*/  BSYNC B2 ;  /* 0x0000000000027941 */ /* 0x000fea0003800000 */
.L_x_622:
        /* <DEDUP_REMOVED lines=16> */
.L_x_628:
[----:B------:R-:W-:Y:S05]  /*5ee0*/  BSYNC B3 ;  /* 0x0000000000037941 */ /* 0x000fea0003800000 */
.L_x_627:
[----:B------:R-:W-:Y:S01]  /*5ef0*/  IMAD.HI.U32 R37, R2, -0x326172a9, RZ ;  /* 0xcd9e8d5702257827 */ /* 0x000fe200078e00ff */
[----:B------:R-:W-:-:S03]  /*5f00*/  LOP3.LUT R34, R34, UR5, R5, 0x96, !PT ;  /* 0x0000000522227c12 */ /* 0x000fc6000f8e9605 */
[----:B------:R-:W-:Y:S01]  /*5f10*/  IMAD R39, R2, -0x326172a9, RZ ;  /* 0xcd9e8d5702277824 */ /* 0x000fe200078e02ff */
[----:B------:R-:W-:Y:S01]  /*5f20*/  LOP3.LUT R42, R37, UR4, R4, 0x96, !PT ;  /* 0x00000004252a7c12 */ /* 0x000fe2000f8e9604 */
[----:B------:R-:W-:Y:S01]  /*5f30*/  IMAD.WIDE.U32 R36, R34, -0x326172a9, RZ ;  /* 0xcd9e8d5722247825 */ /* 0x000fe200078e00ff */
[----:B------:R-:W-:-:S03]  /*5f40*/  HFMA2.MMA R34, -RZ, RZ, 0, 0 ;  /* 0x00000000ff227435 */ /* 0x000fc600000001ff */
        /* <DEDUP_REMOVED lines=36> */
[----:B------:R-:W-:-:S07]  /*6190*/  IMAD.MOV.U32 R38, RZ, RZ, R42 ;  /* 0x000000ffff267224 */ /* 0x000fce00078e002a */
.L_x_626:
[----:B------:R-:W-:Y:S05]  /*61a0*/  BSYNC B2 ;  /* 0x0000000000027941 */ /* 0x000fea0003800000 */
.L_x_625:
[----:B------:R-:W-:Y:S02]  /*61b0*/  I2FP.F32.U32 R37, R10 ;  /* 0x0000000a00257245 */ /* 0x000fe40000201000 */
[----:B------:R-:W-:-:S03]  /*61c0*/  PRMT R10, R23, 0x7632, R10 ;  /* 0x00007632170a7816 */ /* 0x000fc6000000000a */
[----:B------:R-:W-:Y:S02]  /*61d0*/  FFMA.FTZ R37, R37, R62, 1.1641532182693481445e-10 ;  /* 0x2f00000025257423 */ /* 0x000fe4000001003e */
[----:B------:R-:W-:-:S03]  /*61e0*/  IMAD.U32 R10, R10, 0x10000, RZ ;  /* 0x000100000a0a7824 */ /* 0x000fc600078e00ff */
[----:B------:R-:W-:Y:S01]  /*61f0*/  FSETP.GTU.FTZ.AND P3, PT, R37, R64, PT ;  /* 0x000000402500720b */ /* 0x000fe20003f7c000 */
[----:B------:R-:W-:Y:S01]  /*6200*/  FMUL.FTZ R10, R10, R63 ;  /* 0x0000003f0a0a7220 */ /* 0x000fe20000410000 */
[----:B------:R-:W-:-:S04]  /*6210*/  @P1 PRMT R37, R19, 0x7632, R37 ;  /* 0x0000763213251816 */ /* 0x000fc80000000025 */
[----:B------:R-:W-:Y:S02]  /*6220*/  FSEL R42, R10, RZ, !P3 ;  /* 0x000000ff0a2a7208 */ /* 0x000fe40005800000 */
[----:B------:R-:W-:Y:S02]  /*6230*/  @P1 SHF.L.U32 R62, R37, 0x10, RZ ;  /* 0x00000010253e1819 */ /* 0x000fe400000006ff */
[----:B------:R-:W-:Y:S01]  /*6240*/  SEL R10, RZ, 0x1, P3 ;  /* 0x00000001ff0a7807 */ /* 0x000fe20001800000 */
[----:B------:R-:W-:-:S04]  /*6250*/  FADD.FTZ R33, R42, R33 ;  /* 0x000000212a217221 */ /* 0x000fc80000010000 */
[----:B------:R-:W-:-:S07]  /*6260*/  @P1 FADD.FTZ R33, R62, R33 ;  /* 0x000000213e211221 */ /* 0x000fce0000010000 */
.L_x_621:
        /* <DEDUP_REMOVED lines=10> */
[----:B------:R-:W-:Y:S02]  /*6310*/  ISETP.NE.AND P1, PT, R25, RZ, PT ;  /* 0x000000ff1900720c */ /* 0x000fe40003f25270 */
[----:B------:R-:W-:Y:S02]  /*6320*/  SEL R66, RZ, 0x100, P0 ;  /* 0x00000100ff427807 */ /* 0x000fe40000000000 */
[----:B------:R-:W-:Y:S02]  /*6330*/  ISETP.NE.AND P0, PT, R37, RZ, PT ;  /* 0x000000ff2500720c */ /* 0x000fe40003f05270 */
[----:B------:R-:W-:Y:S01]  /*6340*/  F2FP.BF16.F32.PACK_AB R27, R33, R15 ;  /* 0x0000000f211b723e */ /* 0x000fe200000010ff */
[----:B0-----:R-:W-:Y:S01]  /*6350*/  IMAD.WIDE.U32 R42, R29, 0x10, R42 ;  /* 0x000000101d2a7825 */ /* 0x001fe200078e002a */
[----:B------:R-:W-:-:S02]  /*6360*/  F2FP.BF16.F32.PACK_AB R26, R30, R14 ;  /* 0x0000000e1e1a723e */ /* 0x000fc400000010ff */
[----:B------:R-:W-:Y:S02]  /*6370*/  F2FP.BF16.F32.PACK_AB R25, R28, R13 ;  /* 0x0000000d1c19723e */ /* 0x000fe400000010ff */
[----:B------:R-:W-:Y:S02]  /*6380*/  F2FP.BF16.F32.PACK_AB R24, R12, R11 ;  /* 0x0000000b0c18723e */ /* 0x000fe400000010ff */
[----:B------:R-:W-:Y:S02]  /*6390*/  SEL R37, RZ, 0x1, P4 ;  /* 0x00000001ff257807 */ /* 0x000fe40002000000 */
[----:B------:R-:W-:Y:S01]  /*63a0*/  SEL R41, RZ, 0x1, P5 ;  /* 0x00000001ff297807 */ /* 0x000fe20002800000 */
[----:B------:R0:W-:Y:S01]  /*63b0*/  STG.E.128 desc[UR6][R42.64], R24 ;  /* 0x000000182a007986 */ /* 0x0001e2000c101d06 */
[----:B------:R-:W-:Y:S02]  /*63c0*/  SEL R64, RZ, 0x1, P6 ;  /* 0x00000001ff407807 */ /* 0x000fe40003000000 */
[----:B------:R-:W-:-:S02]  /*63d0*/  LOP3.LUT R32, R66, R31, R32, 0xfe, !PT ;  /* 0x0000001f42207212 */ /* 0x000fc400078efe20 */
[----:B------:R-:W-:Y:S01]  /*63e0*/  SEL R31, RZ, 0x1, P3 ;  /* 0x00000001ff1f7807 */ /* 0x000fe20001800000 */
[----:B0-----:R-:W-:-:S04]  /*63f0*/  IMAD.WIDE.U32 R24, R37, 0x1000000, RZ ;  /* 0x0100000025187825 */ /* 0x001fc800078e00ff */
[----:B------:R-:W-:Y:S01]  /*6400*/  IMAD.WIDE.U32 R26, R41, 0x10000, RZ ;  /* 0x00010000291a7825 */ /* 0x000fe200078e00ff */
[----:B------:R-:W-:Y:S02]  /*6410*/  LOP3.LUT R31, R25, R32, R31, 0xfe, !PT ;  /* 0x00000020191f7212 */ /* 0x000fe400078efe1f */
[----:B------:R-:W-:Y:S01]  /*6420*/  SEL R25, RZ, 0x1, P1 ;  /* 0x00000001ff197807 */ /* 0x000fe20000800000 */
[----:B------:R-:W-:-:S03]  /*6430*/  IMAD.WIDE.U32 R42, R64, 0x100, RZ ;  /* 0x00000100402a7825 */ /* 0x000fc600078e00ff */
[----:B------:R-:W-:Y:S02]  /*6440*/  LOP3.LUT R24, R42, R24, R26, 0xfe, !PT ;  /* 0x000000182a187212 */ /* 0x000fe400078efe1a */
[----:B------:R-:W-:Y:S02]  /*6450*/  LOP3.LUT R27, R43, R31, R27, 0xfe, !PT ;  /* 0x0000001f2b1b7212 */ /* 0x000fe400078efe1b */
[----:B------:R-:W-:Y:S01]  /*6460*/  LOP3.LUT R26, R24, R25, RZ, 0xfc, !PT ;  /* 0x00000019181a7212 */ /* 0x000fe200078efcff */
[----:B-1----:R-:W-:-:S05]  /*6470*/  IMAD.WIDE.U32 R24, R29, 0x8, R62 ;  /* 0x000000081d187825 */ /* 0x002fca00078e003e */
        /* <DEDUP_REMOVED lines=18> */
.L_x_500:
[----:B------:R-:W-:Y:S05]  /*65a0*/  BSYNC B0 ;  /* 0x0000000000007941 */ /* 0x000fea0003800000 */
.L_x_499:
        /* <DEDUP_REMOVED lines=12> */
[----:B------:R-:W0:Y:S01]  /*6670*/  SHFL.BFLY PT, R25, R24, 0x1, 0x1f ;  /* 0x0c201f0018197f89 */ /* 0x000e2200000e0000 */
        /* <DEDUP_REMOVED lines=37> */
.L_x_644:
        /* <DEDUP_REMOVED lines=8> */
[----:B------:R-:W-:-:S06]  /*6950*/  FADD.FTZ R31, R31, R32 ;  /* 0x000000201f1f7221 */ /* 0x000fcc0000010000 */
        /* <DEDUP_REMOVED lines=13> */
[----:B------:R-:W-:Y:S01]  /*6a30*/  FMUL.FTZ R37, R31, R25 ;  /* 0x000000191f257220 */ /* 0x000fe20000410000 */
[--C-:B------:R-:W-:Y:S01]  /*6a40*/  FADD.FTZ R64, R13, -R26.reuse ;  /* 0x8000001a0d407221 */ /* 0x100fe20000010000 */
[--C-:B------:R-:W-:Y:S01]  /*6a50*/  FADD.FTZ R68, R15, -R26.reuse ;  /* 0x8000001a0f447221 */ /* 0x100fe20000010000 */
[--C-:B------:R-:W-:Y:S01]  /*6a60*/  FADD.FTZ R24, R14, -R26.reuse ;  /* 0x8000001a0e187221 */ /* 0x100fe20000010000 */
[----:B------:R-:W-:Y:S01]  /*6a70*/  FADD.FTZ R26, R30, -R26 ;  /* 0x8000001a1e1a7221 */ /* 0x000fe20000010000 */
[C---:B------:R-:W-:Y:S01]  /*6a80*/  FMUL.FTZ R25, R31.reuse, R66 ;  /* 0x000000421f197220 */ /* 0x040fe20000410000 */
[----:B------:R-:W-:Y:S01]  /*6a90*/  FFMA.FTZ R66, R54, R37, R46 ;  /* 0x0000002536427223 */ /* 0x000fe2000001002e */
[C---:B------:R-:W-:Y:S01]  /*6aa0*/  FMUL.FTZ R37, R31.reuse, R32 ;  /* 0x000000201f257220 */ /* 0x040fe20000410000 */
[C---:B------:R-:W-:Y:S01]  /*6ab0*/  FMUL.FTZ R68, R31.reuse, R68 ;  /* 0x000000441f447220 */ /* 0x040fe20000410000 */
[C---:B------:R-:W-:Y:S01]  /*6ac0*/  FMUL.FTZ R62, R31.reuse, R62 ;  /* 0x0000003e1f3e7220 */ /* 0x040fe20000410000 */
[C---:B------:R-:W-:Y:S01]  /*6ad0*/  FMUL.FTZ R64, R31.reuse, R64 ;  /* 0x000000401f407220 */ /* 0x040fe20000410000 */
[C---:B------:R-:W-:Y:S01]  /*6ae0*/  FMUL.FTZ R32, R31.reuse, R24 ;  /* 0x000000181f207220 */ /* 0x040fe20000410000 */
[----:B------:R-:W-:Y:S01]  /*6af0*/  FMUL.FTZ R31, R31, R26 ;  /* 0x0000001a1f1f7220 */ /* 0x000fe20000410000 */
[----:B------:R-:W-:Y:S01]  /*6b00*/  FFMA.FTZ R27, R55, R68, R47 ;  /* 0x00000044371b7223 */ /* 0x000fe2000001002f */
[----:B------:R-:W-:Y:S01]  /*6b10*/  FFMA.FTZ R24, R61, R62, R53 ;  /* 0x0000003e3d187223 */ /* 0x000fe20000010035 */
[----:B------:R-:W-:Y:S01]  /*6b20*/  FFMA.FTZ R64, R59, R64, R51 ;  /* 0x000000403b407223 */ /* 0x000fe20000010033 */
[----:B------:R-:W-:Y:S01]  /*6b30*/  FFMA.FTZ R41, R56, R31, R48 ;  /* 0x0000001f38297223 */ /* 0x000fe20000010030 */
[----:B------:R-:W-:Y:S01]  /*6b40*/  FFMA.FTZ R26, R57, R32, R49 ;  /* 0x00000020391a7223 */ /* 0x000fe20000010031 */
[----:B------:R-:W-:Y:S01]  /*6b50*/  FFMA.FTZ R37, R58, R37, R50 ;  /* 0x000000253a257223 */ /* 0x000fe20000010032 */
[----:B------:R-:W-:Y:S01]  /*6b60*/  FFMA.FTZ R31, R60, R25, R52 ;  /* 0x000000193c1f7223 */ /* 0x000fe20000010034 */
[----:B------:R-:W-:Y:S01]  /*6b70*/  F2FP.BF16.F32.PACK_AB R27, R66, R27 ;  /* 0x0000001b421b723e */ /* 0x000fe200000010ff */
[----:B-1----:R-:W-:Y:S01]  /*6b80*/  IMAD.WIDE.U32 R42, R29, 0x10, R42 ;  /* 0x000000101d2a7825 */ /* 0x002fe200078e002a */
[----:B------:R-:W-:-:S02]  /*6b90*/  F2FP.BF16.F32.PACK_AB R26, R41, R26 ;  /* 0x0000001a291a723e */ /* 0x000fc400000010ff */
[----:B------:R-:W-:Y:S02]  /*6ba0*/  F2FP.BF16.F32.PACK_AB R25, R37, R64 ;  /* 0x000000402519723e */ /* 0x000fe400000010ff */
[----:B------:R-:W-:-:S05]  /*6bb0*/  F2FP.BF16.F32.PACK_AB R24, R31, R24 ;  /* 0x000000181f18723e */ /* 0x000fca00000010ff */
[----:B------:R1:W-:Y:S02]  /*6bc0*/  STG.E.128 desc[UR6][R42.64], R24 ;  /* 0x000000182a007986 */ /* 0x0003e4000c101d06 */
.L_x_631:
[----:B------:R-:W-:Y:S05]  /*6bd0*/  BSYNC B0 ;  /* 0x0000000000007941 */ /* 0x000fea0003800000 */
.L_x_630:
[----:B01----:R-:W0:Y:S02]  /*6be0*/  LDC.64 R24, c[0x0][0x210] ;  /* 0x00008400ff187b82 */ /* 0x003e240000000a00 */
[----:B0-----:R-:W-:-:S05]  /*6bf0*/  IMAD R0, R24, 0x4, R0 ;  /* 0x0000000418007824 */ /* 0x001fca00078e0200 */
[----:B------:R-:W-:-:S13]  /*6c00*/  ISETP.GE.AND P1, PT, R0, R25, PT ;  /* 0x000000190000720c */ /* 0x000fda0003f26270 */
[----:B------:R-:W-:Y:S05]  /*6c10*/  @!P1 BRA `(.L_x_632) ;  /* 0xffffff9c006c9947 */ /* 0x000fea000383ffff */
[----:B------:R-:W-:Y:S05]  /*6c20*/  BSYNC B1 ;  /* 0x0000000000017941 */ /* 0x000fea0003800000 */
.L_x_498:
[----:B------:R-:W-:Y:S05]  /*6c30*/  EXIT ;  /* 0x000000000000794d */ /* 0x000fea0003800000 */
.L_x_629:
        /* <DEDUP_REMOVED lines=8> */
.L_x_634:
[----:B------:R-:W-:Y:S05]  /*6cc0*/  BSYNC B0 ;  /* 0x0000000000007941 */ /* 0x000fea0003800000 */
.L_x_633:
[----:B------:R-:W-:Y:S01]  /*6cd0*/  MOV R25, R41 ;  /* 0x0000002900197202 */ /* 0x000fe20000000f00 */
[----:B------:R-:W-:Y:S01]  /*6ce0*/  HFMA2.MMA R62, -RZ, RZ, 0, 1.1920928955078125e-07 ;  /* 0x00000002ff3e7435 */ /* 0x000fe200000001ff */
[----:B------:R-:W-:Y:S01]  /*6cf0*/  IMAD.MOV.U32 R63, RZ, RZ, 0x1f ;  /* 0x0000001fff3f7424 */ /* 0x000fe200078e00ff */
[----:B------:R-:W-:Y:S01]  /*6d00*/  MOV R42, 0xffffffff ;  /* 0xffffffff002a7802 */ /* 0x000fe20000000f00 */
[----:B------:R-:W0:Y:S01]  /*6d10*/  LDC R31, c[0x0][0x290] ;  /* 0x0000a400ff1f7b82 */ /* 0x000e220000000800 */
[----:B------:R-:W-:-:S04]  /*6d20*/  FADD.FTZ R25, R24, R25 ;  /* 0x0000001918197221 */ /* 0x000fc80000010000 */
[----:B------:R-:W-:-:S07]  /*6d30*/  IMAD.MOV.U32 R43, RZ, RZ, R25 ;  /* 0x000000ffff2b7224 */ /* 0x000fce00078e0019 */
[----:B0-----:R-:W-:Y:S05]  /*6d40*/  WARPSYNC.COLLECTIVE R42, `(.L_x_635) ;  /* 0x000000002a087348 */ /* 0x001fea0003c00000 */
[----:B------:R1:W2:Y:S02]  /*6d50*/  SHFL.BFLY P2, R41, R43, R62, R63 ;  /* 0x0c00003e2b297389 */ /* 0x0002a4000004003f */
[----:B012---:R-:W-:Y:S01]  /*6d60*/  ENDCOLLECTIVE ;  /* 0x000000000000791b */ /* 0x007fe20003800000 */
.L_x_635:
[----:B------:R-:W-:Y:S02]  /*6d70*/  IMAD.MOV.U32 R62, RZ, RZ, 0x4 ;  /* 0x00000004ff3e7424 */ /* 0x000fe400078e00ff */
[----:B------:R-:W-:-:S04]  /*6d80*/  IMAD.MOV.U32 R26, RZ, RZ, R41 ;  /* 0x000000ffff1a7224 */ /* 0x000fc800078e0029 */
[----:B------:R-:W-:-:S05]  /*6d90*/  FADD.FTZ R26, R25, R26 ;  /* 0x0000001a191a7221 */ /* 0x000fca0000010000 */
[----:B------:R-:W-:-:S07]  /*6da0*/  MOV R43, R26 ;  /* 0x0000001a002b7202 */ /* 0x000fce0000000f00 */
[----:B------:R-:W-:Y:S05]  /*6db0*/  WARPSYNC.COLLECTIVE R42, `(.L_x_636) ;  /* 0x000000002a087348 */ /* 0x000fea0003c00000 */
[----:B------:R0:W1:Y:S02]  /*6dc0*/  SHFL.BFLY P2, R41, R43, R62, R63 ;  /* 0x0c00003e2b297389 */ /* 0x000064000004003f */
[----:B01----:R-:W-:Y:S01]  /*6dd0*/  ENDCOLLECTIVE ;  /* 0x000000000000791b */ /* 0x003fe20003800000 */
.L_x_636:
[----:B------:R-:W-:Y:S01]  /*6de0*/  HFMA2.MMA R62, -RZ, RZ, 0, 4.76837158203125e-07 ;  /* 0x00000008ff3e7435 */ /* 0x000fe200000001ff */
[----:B------:R-:W-:-:S05]  /*6df0*/  MOV R27, R41 ;  /* 0x00000029001b7202 */ /* 0x000fca0000000f00 */
[----:B------:R-:W-:-:S04]  /*6e00*/  FADD.FTZ R27, R26, R27 ;  /* 0x0000001b1a1b7221 */ /* 0x000fc80000010000 */
[----:B------:R-:W-:-:S07]  /*6e10*/  IMAD.MOV.U32 R43, RZ, RZ, R27 ;  /* 0x000000ffff2b7224 */ /* 0x000fce00078e001b */
[----:B------:R-:W-:Y:S05]  /*6e20*/  WARPSYNC.COLLECTIVE R42, `(.L_x_637) ;  /* 0x000000002a087348 */ /* 0x000fea0003c00000 */
[----:B------:R0:W1:Y:S02]  /*6e30*/  SHFL.BFLY P2, R41, R43, R62, R63 ;  /* 0x0c00003e2b297389 */ /* 0x000064000004003f */
[----:B01----:R-:W-:Y:S01]  /*6e40*/  ENDCOLLECTIVE ;  /* 0x000000000000791b */ /* 0x003fe20003800000 */
.L_x_637:
[----:B------:R-:W-:Y:S02]  /*6e50*/  IMAD.MOV.U32 R62, RZ, RZ, 0x10 ;  /* 0x00000010ff3e7424 */ /* 0x000fe400078e00ff */
[----:B------:R-:W-:-:S04]  /*6e60*/  IMAD.MOV.U32 R32, RZ, RZ, R41 ;  /* 0x000000ffff207224 */ /* 0x000fc800078e0029 */
[----:B------:R-:W-:-:S05]  /*6e70*/  FADD.FTZ R32, R27, R32 ;  /* 0x000000201b207221 */ /* 0x000fca0000010000 */
[----:B------:R-:W-:-:S07]  /*6e80*/  MOV R43, R32 ;  /* 0x00000020002b7202 */ /* 0x000fce0000000f00 */
[----:B------:R-:W-:Y:S05]  /*6e90*/  WARPSYNC.COLLECTIVE R42, `(.L_x_638) ;  /* 0x000000002a087348 */ /* 0x000fea0003c00000 */
[----:B------:R0:W1:Y:S02]  /*6ea0*/  SHFL.BFLY P2, R41, R43, R62, R63 ;  /* 0x0c00003e2b297389 */ /* 0x000064000004003f */
[----:B01----:R-:W-:Y:S01]  /*6eb0*/  ENDCOLLECTIVE ;  /* 0x000000000000791b */ /* 0x003fe20003800000 */
.L_x_638:
        /* <DEDUP_REMOVED lines=25> */
.L_x_639:
[----:B------:R-:W-:Y:S02]  /*7050*/  IMAD.MOV.U32 R62, RZ, RZ, 0x2 ;  /* 0x00000002ff3e7424 */ /* 0x000fe400078e00ff */
[----:B------:R-:W-:-:S04]  /*7060*/  IMAD.MOV.U32 R25, RZ, RZ, R41 ;  /* 0x000000ffff197224 */ /* 0x000fc800078e0029 */
[----:B------:R-:W-:-:S05]  /*7070*/  FADD.FTZ R25, R24, R25 ;  /* 0x0000001918197221 */ /* 0x000fca0000010000 */
[----:B------:R-:W-:-:S07]  /*7080*/  MOV R43, R25 ;  /* 0x00000019002b7202 */ /* 0x000fce0000000f00 */
[----:B------:R-:W-:Y:S05]  /*7090*/  WARPSYNC.COLLECTIVE R42, `(.L_x_640) ;  /* 0x000000002a087348 */ /* 0x000fea0003c00000 */
[----:B------:R0:W1:Y:S02]  /*70a0*/  SHFL.BFLY P2, R41, R43, R62, R63 ;  /* 0x0c00003e2b297389 */ /* 0x000064000004003f */
[----:B01----:R-:W-:Y:S01]  /*70b0*/  ENDCOLLECTIVE ;  /* 0x000000000000791b */ /* 0x003fe20003800000 */
.L_x_640:
[----:B------:R-:W-:Y:S01]  /*70c0*/  HFMA2.MMA R62, -RZ, RZ, 0, 2.384185791015625e-07 ;  /* 0x00000004ff3e7435 */ /* 0x000fe200000001ff */
[----:B------:R-:W-:-:S05]  /*70d0*/  MOV R26, R41 ;  /* 0x00000029001a7202 */ /* 0x000fca0000000f00 */
[----:B------:R-:W-:-:S04]  /*70e0*/  FADD.FTZ R26, R25, R26 ;  /* 0x0000001a191a7221 */ /* 0x000fc80000010000 */
[----:B------:R-:W-:-:S07]  /*70f0*/  IMAD.MOV.U32 R43, RZ, RZ, R26 ;  /* 0x000000ffff2b7224 */ /* 0x000fce00078e001a */
[----:B------:R-:W-:Y:S05]  /*7100*/  WARPSYNC.COLLECTIVE R42, `(.L_x_641) ;  /* 0x000000002a087348 */ /* 0x000fea0003c00000 */
[----:B------:R0:W1:Y:S02]  /*7110*/  SHFL.BFLY P2, R41, R43, R62, R63 ;  /* 0x0c00003e2b297389 */ /* 0x000064000004003f */
[----:B01----:R-:W-:Y:S01]  /*7120*/  ENDCOLLECTIVE ;  /* 0x000000000000791b */ /* 0x003fe20003800000 */
.L_x_641:
[----:B------:R-:W-:Y:S02]  /*7130*/  IMAD.MOV.U32 R62, RZ, RZ, 0x8 ;  /* 0x00000008ff3e7424 */ /* 0x000fe400078e00ff */
[----:B------:R-:W-:-:S04]  /*7140*/  IMAD.MOV.U32 R27, RZ, RZ, R41 ;  /* 0x000000ffff1b7224 */ /* 0x000fc800078e0029 */
[----:B------:R-:W-:-:S05]  /*7150*/  FADD.FTZ R27, R26, R27 ;  /* 0x0000001b1a1b7221 */ /* 0x000fca0000010000 */
[----:B------:R-:W-:-:S07]  /*7160*/  MOV R43, R27 ;  /* 0x0000001b002b7202 */ /* 0x000fce0000000f00 */
[----:B------:R-:W-:Y:S05]  /*7170*/  WARPSYNC.COLLECTIVE R42, `(.L_x_642) ;  /* 0x000000002a087348 */ /* 0x000fea0003c00000 */
[----:B------:R0:W1:Y:S02]  /*7180*/  SHFL.BFLY P2, R41, R43, R62, R63 ;  /* 0x0c00003e2b297389 */ /* 0x000064000004003f */
[----:B01----:R-:W-:Y:S01]  /*7190*/  ENDCOLLECTIVE ;  /* 0x000000000000791b */ /* 0x003fe20003800000 */
.L_x_642:
[----:B------:R-:W-:Y:S01]  /*71a0*/  HFMA2.MMA R62, -RZ, RZ, 0, 9.5367431640625e-07 ;  /* 0x00000010ff3e7435 */ /* 0x000fe200000001ff */
[----:B------:R-:W-:-:S05]  /*71b0*/  MOV R32, R41 ;  /* 0x0000002900207202 */ /* 0x000fca0000000f00 */
[----:B------:R-:W-:-:S04]  /*71c0*/  FADD.FTZ R32, R27, R32 ;  /* 0x000000201b207221 */ /* 0x000fc80000010000 */
[----:B------:R-:W-:-:S07]  /*71d0*/  IMAD.MOV.U32 R43, RZ, RZ, R32 ;  /* 0x000000ffff2b7224 */ /* 0x000fce00078e0020 */
[----:B------:R-:W-:Y:S05]  /*71e0*/  WARPSYNC.COLLECTIVE R42, `(.L_x_643) ;  /* 0x000000002a087348 */ /* 0x000fea0003c00000 */
[----:B------:R0:W1:Y:S02]  /*71f0*/  SHFL.BFLY P2, R41, R43, R62, R63 ;  /* 0x0c00003e2b297389 */ /* 0x000064000004003f */
[----:B01----:R-:W-:Y:S01]  /*7200*/  ENDCOLLECTIVE ;  /* 0x000000000000791b */ /* 0x003fe20003800000 */
.L_x_643:
[----:B------:R-:W-:Y:S05]  /*7210*/  BRA `(.L_x_644) ;  /* 0xfffffff400ac7947 */ /* 0x000fea000383ffff */
.L_x_645:
        /* <DEDUP_REMOVED lines=14> */
.L_x_7719:


//--------------------- .text._ZN10layer_norm31ln_parallel_residual_fwd_kernelINS_13Kernel_traitsI13__nv_bfloat16S2_S2_S2_fjLj256ELj1ELj4ELj1ELj16ENS_18Kernel_traits_baseILj256ES2_S2_S2_S2_fjLj128EEEEELb1ELb1ELb1EEEvNS_9FwdParamsE --------------------------
	.section	.text._ZN10layer_norm31ln_parallel_residual_fwd_kernelINS_13Kernel_traitsI13__nv_bfloat16S2_S2_S2_fjLj256ELj1ELj4ELj1ELj16ENS_18Kernel_traits_baseILj256ES2_S2_S2_S2_fjLj128EEEEELb1ELb1ELb1EEEvNS_9FwdParamsE,"ax",@progbits
	.align	128
        .global         _ZN10layer_norm31ln_parallel_residual_fwd_kernelINS_13Kernel_traitsI13__nv_bfloat16S2_S2_S2_fjLj256ELj1ELj4ELj1ELj16ENS_18Kernel_traits_baseILj256ES2_S2_S2_S2_fjLj128EEEEELb1ELb1ELb1EEEvNS_9FwdParamsE
        .type           _ZN10layer_norm31ln_parallel_residual_fwd_kernelINS_13Kernel_traitsI13__nv_bfloat16S2_S2_S2_fjLj256ELj1ELj4ELj1ELj16ENS_18Kernel_traits_baseILj256ES2_S2_S2_S2_fjLj128EEEEELb1ELb1ELb1EEEvNS_9FwdParamsE,@function
        .size           _ZN10layer_norm31ln_parallel_residual_fwd_kernelINS_13Kernel_traitsI13__nv_bfloat16S2_S2_S2_fjLj256ELj1ELj4ELj1ELj16ENS_18Kernel_traits_baseILj256ES2_S2_S2_S2_fjLj128EEEEELb1ELb1ELb1EEEvNS_9FwdParamsE,(.L_x_7720 - _ZN10layer_norm31ln_parallel_residual_fwd_kernelINS_13Kernel_traitsI13__nv_bfloat16S2_S2_S2_fjLj256ELj1ELj4ELj1ELj16ENS_18Kernel_traits_baseILj256ES2_S2_S2_S2_fjLj128EEEEELb1ELb1ELb1EEEvNS_9FwdParamsE)
        .other          _ZN10layer_norm31ln_parallel_residual_fwd_kernelINS_13Kernel_traitsI13__nv_bfloat16S2_S2_S2_fjLj256ELj1ELj4ELj1ELj16ENS_18Kernel_traits_baseILj256ES2_S2_S2_S2_fjLj128EEEEELb1ELb1ELb1EEEvNS_9FwdParamsE,@"STO_CUDA_ENTRY STV_DEFAULT"
_ZN10layer_norm31ln_parallel_residual_fwd_kernelINS_13Kernel_traitsI13__nv_bfloat16S2_S2_S2_fjLj256ELj1ELj4ELj1ELj16ENS_18Kernel_traits_baseILj256ES2_S2_S2_S2_fjLj128EEEEELb1ELb1ELb1EEEvNS_9FwdParamsE:
.text._ZN10layer_norm31ln_parallel_residual_fwd_kernelINS_13Kernel_traitsI13__nv_bfloat16S2_S2_S2_fjLj256ELj1ELj4ELj1ELj16ENS_18Kernel_traits_baseILj256ES2_S2_S2_S2_fjLj128EEEEELb1ELb1ELb1EEEvNS_9FwdParamsE:
[----:B------:R-:W-:Y:S01]  /*0000*/  LDC R1, c[0x0][0x28] ;  /* 0x00000a00ff017b82 */ /* 0x000fe20000000800 */
[----:B------:R-:W0:Y:S01]  /*0010*/  S2R R11, SR_TID.X ;  /* 0x00000000000b7919 */ /* 0x000e220000002100 */
[----:B------:R-:W-:-:S06]  /*0020*/  ULDC.64 UR8, c[0x0][0x2c8] ;  /* 0x0000b20000087ab9 */ /* 0x000fcc0000000a00 */
[----:B------:R-:W1:Y:S01]  /*0030*/  LDC R54, c[0x0][0x2e8] ;  /* 0x0000ba00ff367b82 */ /* 0x000e620000000800 */
[----:B------:R-:W-:Y:S01]  /*0040*/  ISETP.NE.U32.AND P0, PT, RZ, UR8, PT ;  /* 0x00000008ff007c0c */ /* 0x000fe2000bf05070 */
[----:B------:R-:W-:Y:S01]  /*0050*/  ULDC.U8 UR4, c[0x0][0x2f4] ;  /* 0x0000bd0000047ab9 */ /* 0x000fe20000000000 */
[----:B------:R-:W-:Y:S01]  /*0060*/  ULDC.64 UR6, c[0x0][0x2e0] ;  /* 0x0000b80000067ab9 */ /* 0x000fe20000000a00 */
[----:B------:R-:W-:Y:S01]  /*0070*/  ISETP.NE.AND P1, PT, RZ, UR4, PT ;  /* 0x00000004ff007c0c */ /* 0x000fe2000bf25270 */
[----:B------:R-:W-:Y:S01]  /*0080*/  IMAD.U32 R2, RZ, RZ, UR6 ;  /* 0x00000006ff027e24 */ /* 0x000fe2000f8e00ff */
[----:B------:R-:W-:Y:S01]  /*0090*/  ISETP.NE.AND.EX P0, PT, RZ, UR9, PT, P0 ;  /* 0x00000009ff007c0c */ /* 0x000fe2000bf05300 */
[----:B------:R-:W-:Y:S01]  /*00a0*/  IMAD.U32 R3, RZ, RZ, UR7 ;  /* 0x00000007ff037e24 */ /* 0x000fe2000f8e00ff */
[----:B------:R-:W1:Y:S01]  /*00b0*/  LDC R55, c[0x0][0x2ec] ;  /* 0x0000bb00ff377b82 */ /* 0x000e620000000800 */
[----:B------:R-:W-:Y:S01]  /*00c0*/  ULDC.64 UR4, c[0x0][0x208] ;  /* 0x0000820000047ab9 */ /* 0x000fe20000000a00 */
[----:B------:R-:W2:Y:S01]  /*00d0*/  S2R R6, SR_CTAID.X ;  /* 0x0000000000067919 */ /* 0x000ea20000002500 */
[----:B------:R-:W-:-:S06]  /*00e0*/  ULDC UR10, c[0x0][0x214] ;  /* 0x00008500000a7ab9 */ /* 0x000fcc0000000800 */
[----:B------:R-:W3:Y:S01]  /*00f0*/  @P1 LDG.E.64 R2, desc[UR4][R2.64] ;  /* 0x0000000402021981 */ /* 0x000ee2000c1e1b00 */
[----:B0-----:R-:W-:-:S03]  /*0100*/  LOP3.LUT R13, R11, 0x1f, RZ, 0xc0, !PT ;  /* 0x0000001f0b0d7812 */ /* 0x001fc600078ec0ff */
[----:B-1----:R0:W5:Y:S01]  /*0110*/  @P1 LDG.E.64 R4, desc[UR4][R54.64] ;  /* 0x0000000436041981 */ /* 0x002162000c1e1b00 */
[----:B------:R-:W-:Y:S01]  /*0120*/  SHF.R.U32.HI R12, RZ, 0x5, R11 ;  /* 0x00000005ff0c7819 */ /* 0x000fe2000001160b */
[----:B------:R-:W-:Y:S01]  /*0130*/  IMAD.SHL.U32 R0, R11, 0x10, RZ ;  /* 0x000000100b007824 */ /* 0x000fe200078e00ff */
[----:B------:R-:W-:-:S04]  /*0140*/  @P0 LEA R20, P2, R13, UR8, 0x4 ;  /* 0x000000080d140c11 */ /* 0x000fc8000f8420ff */
[----:B------:R-:W-:Y:S01]  /*0150*/  @P0 IADD3.X R21, RZ, UR9, RZ, P2, !PT ;  /* 0x00000009ff150c10 */ /* 0x000fe200097fe4ff */
[----:B------:R-:W-:-:S05]  /*0160*/  ULDC.64 UR8, c[0x0][0x260] ;  /* 0x0000980000087ab9 */ /* 0x000fca0000000a00 */
[----:B------:R-:W5:Y:S01]  /*0170*/  @P0 LDG.E.128 R20, desc[UR4][R20.64] ;  /* 0x0000000414140981 */ /* 0x000f62000c1e1d00 */
[----:B--2---:R-:W-:Y:S01]  /*0180*/  IMAD R12, R6, 0x4, R12 ;  /* 0x00000004060c7824 */ /* 0x004fe200078e020c */
[----:B------:R-:W-:-:S04]  /*0190*/  LOP3.LUT R0, R0, 0x1f0, RZ, 0xc0, !PT ;  /* 0x000001f000007812 */ /* 0x000fc800078ec0ff */
[----:B------:R-:W-:Y:S02]  /*01a0*/  ISETP.GE.AND P2, PT, R12, UR10, PT ;  /* 0x0000000a0c007c0c */ /* 0x000fe4000bf46270 */
[----:B------:R-:W-:Y:S01]  /*01b0*/  IADD3 R16, P3, R0, UR8, RZ ;  /* 0x0000000800107c10 */ /* 0x000fe2000ff7e0ff */
[----:B------:R-:W-:Y:S02]  /*01c0*/  ULDC UR8, c[0x0][0x0] ;  /* 0x0000000000087ab9 */ /* 0x000fe40000000800 */
[----:B------:R-:W-:Y:S01]  /*01d0*/  IMAD R11, R6, UR8, R11 ;  /* 0x00000008060b7c24 */ /* 0x000fe2000f8e020b */
[----:B------:R-:W-:Y:S02]  /*01e0*/  IADD3.X R17, RZ, UR9, RZ, P3, !PT ;  /* 0x00000009ff117c10 */ /* 0x000fe40009ffe4ff */
[----:B---3--:R-:W-:Y:S02]  /*01f0*/  @P1 R2UR UR6, R2 ;  /* 0x00000000020612ca */ /* 0x008fe400000e0000 */
[----:B------:R-:W-:-:S03]  /*0200*/  @P1 R2UR UR7, R3 ;  /* 0x00000000030712ca */ /* 0x000fc600000e0000 */
[----:B0-----:R-:W-:-:S12]  /*0210*/  @P2 EXIT ;  /* 0x000000000000294d */ /* 0x001fd80003800000 */
[----:B------:R-:W2:Y:S01]  /*0220*/  LDG.E.128 R16, desc[UR4][R16.64] ;  /* 0x0000000410107981 */ /* 0x000ea2000c1e1d00 */
[----:B------:R-:W0:Y:S01]  /*0230*/  @P1 LDC R3, c[0x0][0x2f0] ;  /* 0x0000bc00ff031b82 */ /* 0x000e220000000800 */
[----:B------:R-:W-:Y:S01]  /*0240*/  UIADD3 UR24, UR7, -0x4498517b, URZ ;  /* 0xbb67ae8507187890 */ /* 0x000fe2000fffe03f */
[----:B-----5:R-:W-:Y:S01]  /*0250*/  @!P0 CS2R R20, SRZ ;  /* 0x0000000000148805 */ /* 0x020fe2000001ff00 */
[----:B------:R-:W-:Y:S01]  /*0260*/  UIADD3 UR23, UR6, -0x61c88647, URZ ;  /* 0x9e3779b906177890 */ /* 0x000fe2000fffe03f */
[----:B------:R-:W-:Y:S01]  /*0270*/  @!P0 CS2R R22, SRZ ;  /* 0x0000000000168805 */ /* 0x000fe2000001ff00 */
[----:B------:R-:W-:Y:S01]  /*0280*/  UIADD3 UR25, UR6, 0x3c6ef372, URZ ;  /* 0x3c6ef37206197890 */ /* 0x000fe2000fffe03f */
[----:B------:R-:W-:Y:S01]  /*0290*/  BSSY B0, `(.L_x_646) ;  /* 0x00006a1000007945 */ /* 0x000fe20003800000 */
[----:B------:R-:W-:Y:S01]  /*02a0*/  UIADD3 UR26, UR7, 0x76cf5d0a, URZ ;  /* 0x76cf5d0a071a7890 */ /* 0x000fe2000fffe03f */
[----:B------:R-:W-:Y:S01]  /*02b0*/  PRMT R15, R20, 0x7632, R15 ;  /* 0x00007632140f7816 */ /* 0x000fe2000000000f */
[----:B------:R-:W-:Y:S01]  /*02c0*/  UIADD3 UR28, UR7, 0x32370b8f, URZ ;  /* 0x32370b8f071c7890 */ /* 0x000fe2000fffe03f */
[----:B------:R-:W-:Y:S01]  /*02d0*/  PRMT R29, R22, 0x7632, R29 ;  /* 0x00007632161d7816 */ /* 0x000fe2000000001d */
[----:B------:R-:W-:Y:S01]  /*02e0*/  UIADD3 UR27, UR6, -0x255992d5, URZ ;  /* 0xdaa66d2b061b7890 */ /* 0x000fe2000fffe03f */
[----:B------:R-:W-:Y:S01]  /*02f0*/  PRMT R30, R23, 0x7632, R30 ;  /* 0x00007632171e7816 */ /* 0x000fe2000000001e */
[----:B------:R-:W-:Y:S01]  /*0300*/  UIADD3 UR29, UR6, 0x78dde6e4, URZ ;  /* 0x78dde6e4061d7890 */ /* 0x000fe2000fffe03f */
[----:B------:R-:W-:Y:S01]  /*0310*/  PRMT R28, R21, 0x7632, R28 ;  /* 0x00007632151c7816 */ /* 0x000fe2000000001c */
[----:B------:R-:W-:Y:S01]  /*0320*/  UIADD3 UR30, UR7, -0x126145ec, URZ ;  /* 0xed9eba14071e7890 */ /* 0x000fe2000fffe03f */
[----:B------:R-:W-:Y:S01]  /*0330*/  IMAD.U32 R9, R20, 0x10000, RZ ;  /* 0x0001000014097824 */ /* 0x000fe200078e00ff */
[----:B------:R-:W-:Y:S01]  /*0340*/  UIADD3 UR32, UR7, -0x56f99767, URZ ;  /* 0xa906689907207890 */ /* 0x000fe2000fffe03f */
[----:B------:R-:W-:Y:S01]  /*0350*/  IMAD.MOV.U32 R14, RZ, RZ, RZ ;  /* 0x000000ffff0e7224 */ /* 0x000fe200078e00ff */
[----:B------:R-:W-:Y:S01]  /*0360*/  UIADD3 UR31, UR6, 0x1715609d, URZ ;  /* 0x1715609d061f7890 */ /* 0x000fe2000fffe03f */
[----:B------:R-:W-:Y:S01]  /*0370*/  IMAD.U32 R15, R15, 0x10000, RZ ;  /* 0x000100000f0f7824 */ /* 0x000fe200078e00ff */
[----:B------:R-:W-:Y:S01]  /*0380*/  UIADD3 UR33, UR6, -0x4ab325aa, URZ ;  /* 0xb54cda5606217890 */ /* 0x000fe2000fffe03f */
[----:B------:R-:W-:Y:S01]  /*0390*/  SHF.L.U32 R28, R28, 0x10, RZ ;  /* 0x000000101c1c7819 */ /* 0x000fe200000006ff */
[----:B------:R-:W-:Y:S01]  /*03a0*/  UIADD3 UR34, UR7, 0x646e171e, URZ ;  /* 0x646e171e07227890 */ /* 0x000fe2000fffe03f */
[----:B0-----:R-:W-:Y:S01]  /*03b0*/  @P1 IADD3 R54, P2, R4, R3, RZ ;  /* 0x0000000304361210 */ /* 0x001fe20007f5e0ff */
[----:B------:R-:W-:Y:S01]  /*03c0*/  IMAD.HI.U32 R3, R11, -0x326172a9, RZ ;  /* 0xcd9e8d570b037827 */ /* 0x000fe200078e00ff */
[----:B------:R-:W-:-:S02]  /*03d0*/  UIADD3 UR36, UR7, 0x1fd5c5a3, URZ ;  /* 0x1fd5c5a307247890 */ /* 0x000fc4000fffe03f */
[----:B------:R-:W-:Y:S01]  /*03e0*/  UIADD3 UR35, UR6, 0x5384540f, URZ ;  /* 0x5384540f06237890 */ /* 0x000fe2000fffe03f */
[----:B------:R-:W-:Y:S01]  /*03f0*/  @P1 IMAD.X R55, RZ, RZ, R5, P2 ;  /* 0x000000ffff371224 */ /* 0x000fe200010e0605 */
[----:B------:R-:W-:Y:S01]  /*0400*/  UIADD3 UR37, UR6, -0xe443238, URZ ;  /* 0xf1bbcdc806257890 */ /* 0x000fe2000fffe03f */
[----:B------:R-:W-:Y:S01]  /*0410*/  IMAD R5, R11, -0x326172a9, RZ ;  /* 0xcd9e8d570b057824 */ /* 0x000fe200078e02ff */
[----:B------:R-:W-:Y:S01]  /*0420*/  UIADD3 UR38, UR7, -0x24c28bd8, URZ ;  /* 0xdb3d742807267890 */ /* 0x000fe2000fffe03f */
[----:B------:R-:W-:Y:S01]  /*0430*/  IMAD.U32 R29, R29, 0x10000, RZ ;  /* 0x000100001d1d7824 */ /* 0x000fe200078e00ff */
[C-C-:B------:R-:W-:Y:S01]  /*0440*/  SHF.R.U64 R10, R54.reuse, 0x2, R55.reuse ;  /* 0x00000002360a7819 */ /* 0x140fe20000001237 */
[----:B------:R-:W-:Y:S01]  /*0450*/  UIADD3 UR40, UR7, -0x695add53, URZ ;  /* 0x96a522ad07287890 */ /* 0x000fe2000fffe03f */
[----:B------:R-:W-:Y:S01]  /*0460*/  SHF.R.U32.HI R8, RZ, 0x2, R55 ;  /* 0x00000002ff087819 */ /* 0x000fe20000011637 */
[----:B------:R-:W-:Y:S01]  /*0470*/  UIADD3 UR39, UR6, -0x700cb87f, URZ ;  /* 0x8ff3478106277890 */ /* 0x000fe2000fffe03f */
[----:B------:R-:W-:Y:S01]  /*0480*/  LOP3.LUT R54, R54, 0x3, RZ, 0xc0, !PT ;  /* 0x0000000336367812 */ /* 0x000fe200078ec0ff */
[C---:B------:R-:W-:Y:S01]  /*0490*/  IMAD.HI.U32 R0, R10.reuse, -0x2daee0ad, RZ ;  /* 0xd2511f530a007827 */ /* 0x040fe200078e00ff */
[----:B------:R-:W-:Y:S01]  /*04a0*/  LOP3.LUT R3, R3, UR6, R8, 0x96, !PT ;  /* 0x0000000603037c12 */ /* 0x000fe2000f8e9608 */
[----:B------:R-:W-:Y:S01]  /*04b0*/  ULDC.64 UR8, c[0x0][0x228] ;  /* 0x00008a0000087ab9 */ /* 0x000fe20000000a00 */
[----:B------:R-:W-:Y:S01]  /*04c0*/  ULDC.U8 UR16, c[0x0][0x2a0] ;  /* 0x0000a80000107ab9 */ /* 0x000fe20000000000 */
[----:B------:R-:W-:Y:S01]  /*04d0*/  IMAD R7, R10, -0x2daee0ad, RZ ;  /* 0xd2511f530a077824 */ /* 0x000fe200078e02ff */
[----:B------:R-:W-:Y:S01]  /*04e0*/  LOP3.LUT R0, R0, UR7, RZ, 0x3c, !PT ;  /* 0x0000000700007c12 */ /* 0x000fe2000f8e3cff */
[----:B------:R-:W-:Y:S01]  /*04f0*/  IMAD.HI.U32 R4, R3, -0x2daee0ad, RZ ;  /* 0xd2511f5303047827 */ /* 0x000fe200078e00ff */
[----:B------:R-:W-:-:S02]  /*0500*/  UISETP.NE.U32.AND UP0, UPT, UR8, URZ, UPT ;  /* 0x0000003f0800728c */ /* 0x000fc4000bf05070 */
[----:B------:R-:W-:Y:S01]  /*0510*/  UISETP.NE.AND UP1, UPT, UR16, URZ, UPT ;  /* 0x0000003f1000728c */ /* 0x000fe2000bf25270 */
[----:B------:R-:W-:Y:S01]  /*0520*/  IMAD.HI.U32 R2, R0, -0x326172a9, RZ ;  /* 0xcd9e8d5700027827 */ /* 0x000fe200078e00ff */
[----:B------:R-:W-:Y:S01]  /*0530*/  LOP3.LUT R4, R4, UR24, R7, 0x96, !PT ;  /* 0x0000001804047c12 */ /* 0x000fe2000f8e9607 */
[----:B------:R-:W-:Y:S02]  /*0540*/  UISETP.NE.AND.EX UP0, UPT, UR9, URZ, UPT, UP0 ;  /* 0x0000003f0900728c */ /* 0x000fe4000bf05300 */
[----:B------:R-:W-:Y:S01]  /*0550*/  IMAD R6, R3, -0x2daee0ad, RZ ;  /* 0xd2511f5303067824 */ /* 0x000fe200078e02ff */
[----:B------:R-:W-:Y:S01]  /*0560*/  LOP3.LUT R2, R2, UR23, R5, 0x96, !PT ;  /* 0x0000001702027c12 */ /* 0x000fe2000f8e9605 */
[----:B------:R-:W-:Y:S01]  /*0570*/  IMAD R5, R0, -0x326172a9, RZ ;  /* 0xcd9e8d5700057824 */ /* 0x000fe200078e02ff */
[----:B------:R-:W-:Y:S01]  /*0580*/  ULDC UR21, c[0x0][0x218] ;  /* 0x0000860000157ab9 */ /* 0x000fe20000000800 */
[----:B------:R-:W-:Y:S01]  /*0590*/  IMAD.HI.U32 R0, R4, -0x326172a9, RZ ;  /* 0xcd9e8d5704007827 */ /* 0x000fe200078e00ff */
[----:B------:R-:W-:Y:S01]  /*05a0*/  ULDC UR22, c[0x0][0x2d8] ;  /* 0x0000b60000167ab9 */ /* 0x000fe20000000800 */
[----:B------:R-:W-:Y:S01]  /*05b0*/  ULDC.64 UR8, c[0x0][0x228] ;  /* 0x00008a0000087ab9 */ /* 0x000fe20000000a00 */
[----:B------:R-:W-:Y:S01]  /*05c0*/  ULDC.64 UR10, c[0x0][0x230] ;  /* 0x00008c00000a7ab9 */ /* 0x000fe20000000a00 */
[----:B------:R-:W-:Y:S01]  /*05d0*/  IMAD.HI.U32 R3, R2, -0x2daee0ad, RZ ;  /* 0xd2511f5302037827 */ /* 0x000fe200078e00ff */
[----:B------:R-:W-:Y:S01]  /*05e0*/  LOP3.LUT R0, R0, UR25, R5, 0x96, !PT ;  /* 0x0000001900007c12 */ /* 0x000fe2000f8e9605 */
        /* <DEDUP_REMOVED lines=33> */
[----:B------:R-:W-:Y:S01]  /*0800*/  IMAD.HI.U32 R2, R3, -0x326172a9, RZ ;  /* 0xcd9e8d5703027827 */ /* 0x000fe200078e00ff */
[----:B------:R-:W-:-:S03]  /*0810*/  SHF.L.U32 R6, R21, 0x10, RZ ;  /* 0x0000001015067819 */ /* 0x000fc600000006ff */
        /* <DEDUP_REMOVED lines=11> */
[----:B------:R-:W-:-:S04]  /*08d0*/  IMAD.WIDE.U32 R48, R4, -0x326172a9, RZ ;  /* 0xcd9e8d5704307825 */ /* 0x000fc800078e00ff */
[----:B------:R-:W-:Y:S01]  /*08e0*/  IMAD.U32 R7, R22, 0x10000, RZ ;  /* 0x0001000016077824 */ /* 0x000fe200078e00ff */
[----:B------:R-:W-:Y:S01]  /*08f0*/  LOP3.LUT R47, R49, UR39, R47, 0x96, !PT ;  /* 0x00000027312f7c12 */ /* 0x000fe2000f8e962f */
[----:B------:R-:W-:Y:S02]  /*0900*/  IMAD.U32 R5, R23, 0x10000, RZ ;  /* 0x0001000017057824 */ /* 0x000fe400078e00ff */
[----:B------:R-:W-:Y:S02]  /*0910*/  IMAD.U32 R30, R30, 0x10000, RZ ;  /* 0x000100001e1e7824 */ /* 0x000fe400078e00ff */
[----:B------:R-:W-:Y:S01]  /*0920*/  IMAD R42, R42, -0x2daee0ad, RZ ;  /* 0xd2511f532a2a7824 */ /* 0x000fe200078e02ff */
        /* <DEDUP_REMOVED lines=11> */
[----:B------:R-:W-:-:S07]  /*09e0*/  SHF.L.U32 R33, R33, 0x10, RZ ;  /* 0x0000001021217819 */ /* 0x000fce00000006ff */
.L_x_777:
[----:B------:R-:W0:Y:S01]  /*09f0*/  LDC.64 R24, c[0x0][0x220] ;  /* 0x00008800ff187b82 */ /* 0x000e220000000a00 */
        /* <DEDUP_REMOVED lines=31> */
.L_x_648:
[----:B------:R-:W-:-:S07]  /*0bf0*/  IMAD.MOV.U32 R55, RZ, RZ, R48 ;  /* 0x000000ffff377224 */ /* 0x000fce00078e0030 */
.L_x_649:
[----:B------:R-:W-:Y:S05]  /*0c00*/  BSYNC B1 ;  /* 0x0000000000017941 */ /* 0x000fea0003800000 */
.L_x_647:
        /* <DEDUP_REMOVED lines=16> */
.L_x_653:
[----:B------:R-:W-:Y:S05]  /*0d10*/  BSYNC B2 ;  /* 0x0000000000027941 */ /* 0x000fea0003800000 */
.L_x_652:
        /* <DEDUP_REMOVED lines=43> */
.L_x_651:
[----:B------:R-:W-:Y:S05]  /*0fd0*/  BSYNC B1 ;  /* 0x0000000000017941 */ /* 0x000fea0003800000 */
.L_x_650:
        /* <DEDUP_REMOVED lines=20> */
.L_x_654:
        /* <DEDUP_REMOVED lines=12> */
.L_x_657:
[----:B------:R-:W-:-:S07]  /*11e0*/  MOV R35, R48 ;  /* 0x0000003000237202 */ /* 0x000fce0000000f00 */
.L_x_658:
[----:B------:R-:W-:Y:S05]  /*11f0*/  BSYNC B1 ;  /* 0x0000000000017941 */ /* 0x000fea0003800000 */
.L_x_656:
        /* <DEDUP_REMOVED lines=16> */
.L_x_662:
[----:B------:R-:W-:Y:S05]  /*1300*/  BSYNC B2 ;  /* 0x0000000000027941 */ /* 0x000fea0003800000 */
.L_x_661:
        /* <DEDUP_REMOVED lines=43> */
.L_x_660:
[----:B------:R-:W-:Y:S05]  /*15c0*/  BSYNC B1 ;  /* 0x0000000000017941 */ /* 0x000fea0003800000 */
.L_x_659:
        /* <DEDUP_REMOVED lines=10> */
.L_x_655:
        /* <DEDUP_REMOVED lines=12> */
.L_x_664:
[----:B------:R-:W-:-:S07]  /*1730*/  IMAD.MOV.U32 R50, RZ, RZ, R48 ;  /* 0x000000ffff327224 */ /* 0x000fce00078e0030 */
.L_x_665:
[----:B------:R-:W-:Y:S05]  /*1740*/  BSYNC B1 ;  /* 0x0000000000017941 */ /* 0x000fea0003800000 */
.L_x_663:
        /* <DEDUP_REMOVED lines=16> */
.L_x_669:
[----:B------:R-:W-:Y:S05]  /*1850*/  BSYNC B2 ;  /* 0x0000000000027941 */ /* 0x000fea0003800000 */
.L_x_668:
        /* <DEDUP_REMOVED lines=43> */
.L_x_667:
[----:B------:R-:W-:Y:S05]  /*1b10*/  BSYNC B1 ;  /* 0x0000000000017941 */ /* 0x000fea0003800000 */
.L_x_666:
        /* <DEDUP_REMOVED lines=15> */
.L_x_670:
        /* <DEDUP_REMOVED lines=12> */
.L_x_673:
[----:B------:R-:W-:-:S07]  /*1cd0*/  IMAD.MOV.U32 R24, RZ, RZ, R48 ;  /* 0x000000ffff187224 */ /* 0x000fce00078e0030 */
.L_x_674:
[----:B------:R-:W-:Y:S05]  /*1ce0*/  BSYNC B1 ;  /* 0x0000000000017941 */ /* 0x000fea0003800000 */
.L_x_672:
        /* <DEDUP_REMOVED lines=16> */
.L_x_678:
[----:B------:R-:W-:Y:S05]  /*1df0*/  BSYNC B2 ;  /* 0x0000000000027941 */ /* 0x000fea0003800000 */
.L_x_677:
        /* <DEDUP_REMOVED lines=43> */
.L_x_676:
[----:B------:R-:W-:Y:S05]  /*20b0*/  BSYNC B1 ;  /* 0x0000000000017941 */ /* 0x000fea0003800000 */
.L_x_675:
        /* <DEDUP_REMOVED lines=12> */
.L_x_671:
        /* <DEDUP_REMOVED lines=12> */
.L_x_680:
[----:B------:R-:W-:-:S07]  /*2240*/  IMAD.MOV.U32 R24, RZ, RZ, R48 ;  /* 0x000000ffff187224 */ /* 0x000fce00078e0030 */
.L_x_681:
[----:B------:R-:W-:Y:S05]  /*2250*/  BSYNC B1 ;  /* 0x0000000000017941 */ /* 0x000fea0003800000 */
.L_x_679:
        /* <DEDUP_REMOVED lines=16> */
.L_x_685:
[----:B------:R-:W-:Y:S05]  /*2360*/  BSYNC B2 ;  /* 0x0000000000027941 */ /* 0x000fea0003800000 */
.L_x_684:
        /* <DEDUP_REMOVED lines=43> */
.L_x_683:
[----:B------:R-:W-:Y:S05]  /*2620*/  BSYNC B1 ;  /* 0x0000000000017941 */ /* 0x000fea0003800000 */
.L_x_682:
        /* <DEDUP_REMOVED lines=15> */
.L_x_686:
        /* <DEDUP_REMOVED lines=12> */
.L_x_689:
[----:B------:R-:W-:-:S07]  /*27e0*/  IMAD.MOV.U32 R37, RZ, RZ, R48 ;  /* 0x000000ffff257224 */ /* 0x000fce00078e0030 */
.L_x_690:
[----:B------:R-:W-:Y:S05]  /*27f0*/  BSYNC B1 ;  /* 0x0000000000017941 */ /* 0x000fea0003800000 */
.L_x_688:
        /* <DEDUP_REMOVED lines=16> */
.L_x_694:
[----:B------:R-:W-:Y:S05]  /*2900*/  BSYNC B2 ;  /* 0x0000000000027941 */ /* 0x000fea0003800000 */
.L_x_693:
        /* <DEDUP_REMOVED lines=43> */
.L_x_692:
[----:B------:R-:W-:Y:S05]  /*2bc0*/  BSYNC B1 ;  /* 0x0000000000017941 */ /* 0x000fea0003800000 */
.L_x_691:
        /* <DEDUP_REMOVED lines=10> */
.L_x_687:
        /* <DEDUP_REMOVED lines=12> */
.L_x_696:
[----:B------:R-:W-:-:S07]  /*2d30*/  MOV R56, R48 ;  /* 0x0000003000387202 */ /* 0x000fce0000000f00 */
.L_x_697:
[----:B------:R-:W-:Y:S05]  /*2d40*/  BSYNC B1 ;  /* 0x0000000000017941 */ /* 0x000fea0003800000 */
.L_x_695:
        /* <DEDUP_REMOVED lines=16> */
.L_x_701:
[----:B------:R-:W-:Y:S05]  /*2e50*/  BSYNC B2 ;  /* 0x0000000000027941 */ /* 0x000fea0003800000 */
.L_x_700:
        /* <DEDUP_REMOVED lines=40> */
[----:B------:R-:W-:-:S03]  /*30e0*/  LOP3.LUT R47, R41, UR39, R54, 0x96, !PT ;  /* 0x00000027292f7c12 */ /* 0x000fc6000f8e9636 */
[----:B------:R-:W-:Y:S01]  /*30f0*/  IMAD.MOV.U32 R48, RZ, RZ, R40 ;  /* 0x000000ffff307224 */ /* 0x000fe200078e0028 */
[----:B------:R-:W-:-:S07]  /*3100*/  LOP3.LUT R43, R43, UR40, R24, 0x96, !PT ;  /* 0x000000282b2b7c12 */ /* 0x000fce000f8e9618 */
.L_x_699:
[----:B------:R-:W-:Y:S05]  /*3110*/  BSYNC B1 ;  /* 0x0000000000017941 */ /* 0x000fea0003800000 */
.L_x_698:
        /* <DEDUP_REMOVED lines=15> */
.L_x_702:
        /* <DEDUP_REMOVED lines=12> */
.L_x_705:
[----:B------:R-:W-:-:S07]  /*32d0*/  MOV R38, R48 ;  /* 0x0000003000267202 */ /* 0x000fce0000000f00 */
.L_x_706:
[----:B------:R-:W-:Y:S05]  /*32e0*/  BSYNC B1 ;  /* 0x0000000000017941 */ /* 0x000fea0003800000 */
.L_x_704:
        /* <DEDUP_REMOVED lines=16> */
.L_x_710:
[----:B------:R-:W-:Y:S05]  /*33f0*/  BSYNC B2 ;  /* 0x0000000000027941 */ /* 0x000fea0003800000 */
.L_x_709:
        /* <DEDUP_REMOVED lines=43> */
.L_x_708:
[----:B------:R-:W-:Y:S05]  /*36b0*/  BSYNC B1 ;  /* 0x0000000000017941 */ /* 0x000fea0003800000 */
.L_x_707:
[----:B------:R-:W-:Y:S02]  /*36c0*/  I2FP.F32.U32 R25, R38 ;  /* 0x0000002600197245 */ /* 0x000fe40000201000 */
[----:B------:R-:W-:Y:S02]  /*36d0*/  PRMT R38, R17, 0x7632, R38 ;  /* 0x0000763211267816 */ /* 0x000fe40000000026 */
[----:B------:R-:W-:Y:S01]  /*36e0*/  @P0 PRMT R40, R21, 0x7632, R40 ;  /* 0x0000763215280816 */ /* 0x000fe20000000028 */
[----:B------:R-:W-:Y:S02]  /*36f0*/  FFMA.FTZ R25, R25, R58, 1.1641532182693481445e-10 ;  /* 0x2f00000019197423 */ /* 0x000fe4000001003a */
[----:B------:R-:W-:Y:S02]  /*3700*/  IMAD.U32 R38, R38, 0x10000, RZ ;  /* 0x0001000026267824 */ /* 0x000fe400078e00ff */
[----:B------:R-:W-:Y:S01]  /*3710*/  @P0 IMAD.U32 R41, R40, 0x10000, RZ ;  /* 0x0001000028290824 */ /* 0x000fe200078e00ff */
[----:B------:R-:W-:Y:S01]  /*3720*/  FSETP.GTU.FTZ.AND P2, PT, R25, R60, PT ;  /* 0x0000003c1900720b */ /* 0x000fe20003f5c000 */
[----:B------:R-:W-:-:S05]  /*3730*/  FMUL.FTZ R38, R38, R59 ;  /* 0x0000003b26267220 */ /* 0x000fca0000410000 */
[----:B------:R-:W-:Y:S02]  /*3740*/  FSEL R25, R38, RZ, !P2 ;  /* 0x000000ff26197208 */ /* 0x000fe40005000000 */
[----:B------:R-:W-:-:S03]  /*3750*/  SEL R38, RZ, 0x1, P2 ;  /* 0x00000001ff267807 */ /* 0x000fc60001000000 */
[----:B------:R-:W-:-:S04]  /*3760*/  FADD.FTZ R52, R52, R25 ;  /* 0x0000001934347221 */ /* 0x000fc80000010000 */
[----:B------:R-:W-:-:S07]  /*3770*/  @P0 FADD.FTZ R52, R52, R41 ;  /* 0x0000002934340221 */ /* 0x000fce0000010000 */
.L_x_703:
        /* <DEDUP_REMOVED lines=12> */
.L_x_712:
[----:B------:R-:W-:-:S07]  /*3840*/  IMAD.MOV.U32 R56, RZ, RZ, R48 ;  /* 0x000000ffff387224 */ /* 0x000fce00078e0030 */
.L_x_713:
[----:B------:R-:W-:Y:S05]  /*3850*/  BSYNC B1 ;  /* 0x0000000000017941 */ /* 0x000fea0003800000 */
.L_x_711:
        /* <DEDUP_REMOVED lines=16> */
.L_x_717:
[----:B------:R-:W-:Y:S05]  /*3960*/  BSYNC B2 ;  /* 0x0000000000027941 */ /* 0x000fea0003800000 */
.L_x_716:
        /* <DEDUP_REMOVED lines=43> */
.L_x_715:
[----:B------:R-:W-:Y:S05]  /*3c20*/  BSYNC B1 ;  /* 0x0000000000017941 */ /* 0x000fea0003800000 */
.L_x_714:
        /* <DEDUP_REMOVED lines=14> */
.L_x_718:
        /* <DEDUP_REMOVED lines=12> */
.L_x_721:
[----:B------:R-:W-:-:S07]  /*3dd0*/  IMAD.MOV.U32 R39, RZ, RZ, R48 ;  /* 0x000000ffff277224 */ /* 0x000fce00078e0030 */
.L_x_722:
[----:B------:R-:W-:Y:S05]  /*3de0*/  BSYNC B1 ;  /* 0x0000000000017941 */ /* 0x000fea0003800000 */
.L_x_720:
        /* <DEDUP_REMOVED lines=16> */
.L_x_726:
[----:B------:R-:W-:Y:S05]  /*3ef0*/  BSYNC B2 ;  /* 0x0000000000027941 */ /* 0x000fea0003800000 */
.L_x_725:
        /* <DEDUP_REMOVED lines=43> */
.L_x_724:
[----:B------:R-:W-:Y:S05]  /*41b0*/  BSYNC B1 ;  /* 0x0000000000017941 */ /* 0x000fea0003800000 */
.L_x_723:
        /* <DEDUP_REMOVED lines=10> */
.L_x_719:
        /* <DEDUP_REMOVED lines=12> */
.L_x_728:
[----:B------:R-:W-:-:S07]  /*4320*/  IMAD.MOV.U32 R57, RZ, RZ, R48 ;  /* 0x000000ffff397224 */ /* 0x000fce00078e0030 */
.L_x_729:
[----:B------:R-:W-:Y:S05]  /*4330*/  BSYNC B1 ;  /* 0x0000000000017941 */ /* 0x000fea0003800000 */
.L_x_727:
        /* <DEDUP_REMOVED lines=16> */
.L_x_733:
[----:B------:R-:W-:Y:S05]  /*4440*/  BSYNC B2 ;  /* 0x0000000000027941 */ /* 0x000fea0003800000 */
.L_x_732:
        /* <DEDUP_REMOVED lines=43> */
.L_x_731:
[----:B------:R-:W-:Y:S05]  /*4700*/  BSYNC B1 ;  /* 0x0000000000017941 */ /* 0x000fea0003800000 */
.L_x_730:
        /* <DEDUP_REMOVED lines=9> */
[----:B------:R-:W-:-:S04]  /*47a0*/  PRMT R24, R22, 0x7632, R24 ;  /* 0x0000763216187816 */ /* 0x000fc80000000018 */
[----:B------:R-:W-:Y:S01]  /*47b0*/  SHF.L.U32 R26, R24, 0x10, RZ ;  /* 0x00000010181a7819 */ /* 0x000fe200000006ff */
[----:B------:R-:W-:-:S04]  /*47c0*/  IMAD.MOV.U32 R24, RZ, RZ, R25 ;  /* 0x000000ffff187224 */ /* 0x000fc800078e0019 */
[----:B------:R-:W-:Y:S01]  /*47d0*/  FADD.FTZ R55, R55, R26 ;  /* 0x0000001a37377221 */ /* 0x000fe20000010000 */
[----:B------:R-:W-:Y:S06]  /*47e0*/  BRA `(.L_x_735) ;  /* 0x00000004005c7947 */ /* 0x000fec0003800000 */
.L_x_734:
        /* <DEDUP_REMOVED lines=12> */
.L_x_737:
[----:B------:R-:W-:-:S07]  /*48b0*/  MOV R26, R48 ;  /* 0x00000030001a7202 */ /* 0x000fce0000000f00 */
.L_x_738:
[----:B------:R-:W-:Y:S05]  /*48c0*/  BSYNC B1 ;  /* 0x0000000000017941 */ /* 0x000fea0003800000 */
.L_x_736:
        /* <DEDUP_REMOVED lines=16> */
.L_x_742:
[----:B------:R-:W-:Y:S05]  /*49d0*/  BSYNC B2 ;  /* 0x0000000000027941 */ /* 0x000fea0003800000 */
.L_x_741:
        /* <DEDUP_REMOVED lines=43> */
.L_x_740:
[----:B------:R-:W-:Y:S05]  /*4c90*/  BSYNC B1 ;  /* 0x0000000000017941 */ /* 0x000fea0003800000 */
.L_x_739:
        /* <DEDUP_REMOVED lines=12> */
.L_x_735:
        /* <DEDUP_REMOVED lines=12> */
.L_x_744:
[----:B------:R-:W-:-:S07]  /*4e20*/  MOV R26, R48 ;  /* 0x00000030001a7202 */ /* 0x000fce0000000f00 */
.L_x_745:
[----:B------:R-:W-:Y:S05]  /*4e30*/  BSYNC B1 ;  /* 0x0000000000017941 */ /* 0x000fea0003800000 */
.L_x_743:
        /* <DEDUP_REMOVED lines=16> */
.L_x_749:
[----:B------:R-:W-:Y:S05]  /*4f40*/  BSYNC B2 ;  /* 0x0000000000027941 */ /* 0x000fea0003800000 */
.L_x_748:
        /* <DEDUP_REMOVED lines=39> */
[----:B------:R-:W-:Y:S02]  /*51c0*/  MOV R48, R40 ;  /* 0x0000002800307202 */ /* 0x000fe40000000f00 */
[----:B------:R-:W-:Y:S01]  /*51d0*/  LOP3.LUT R47, R41, UR39, R66, 0x96, !PT ;  /* 0x00000027292f7c12 */ /* 0x000fe2000f8e9642 */
[----:B------:R-:W-:Y:S01]  /*51e0*/  IMAD.MOV.U32 R40, RZ, RZ, RZ ;  /* 0x000000ffff287224 */ /* 0x000fe200078e00ff */
[----:B------:R-:W-:-:S07]  /*51f0*/  LOP3.LUT R43, R43, UR40, R24, 0x96, !PT ;  /* 0x000000282b2b7c12 */ /* 0x000fce000f8e9618 */
.L_x_747:
[----:B------:R-:W-:Y:S05]  /*5200*/  BSYNC B1 ;  /* 0x0000000000017941 */ /* 0x000fea0003800000 */
.L_x_746:
        /* <DEDUP_REMOVED lines=14> */
.L_x_750:
        /* <DEDUP_REMOVED lines=12> */
.L_x_753:
[----:B------:R-:W-:-:S07]  /*53b0*/  MOV R45, R48 ;  /* 0x00000030002d7202 */ /* 0x000fce0000000f00 */
.L_x_754:
[----:B------:R-:W-:Y:S05]  /*53c0*/  BSYNC B1 ;  /* 0x0000000000017941 */ /* 0x000fea0003800000 */
.L_x_752:
        /* <DEDUP_REMOVED lines=16> */
.L_x_758:
[----:B------:R-:W-:Y:S05]  /*54d0*/  BSYNC B2 ;  /* 0x0000000000027941 */ /* 0x000fea0003800000 */
.L_x_757:
        /* <DEDUP_REMOVED lines=43> */
.L_x_756:
[----:B------:R-:W-:Y:S05]  /*5790*/  BSYNC B1 ;  /* 0x0000000000017941 */ /* 0x000fea0003800000 */
.L_x_755:
        /* <DEDUP_REMOVED lines=10> */
.L_x_751:
        /* <DEDUP_REMOVED lines=12> */
.L_x_760:
[----:B------:R-:W-:-:S07]  /*5900*/  MOV R65, R48 ;  /* 0x0000003000417202 */ /* 0x000fce0000000f00 */
.L_x_761:
[----:B------:R-:W-:Y:S05]  /*5910*/  BSYNC B1 ;  /* 0x0000000000017941 */ /* 0x000fea0003800000 */
.L_x_759:
        /* <DEDUP_REMOVED lines=16> */
.L_x_765:
[----:B------:R-:W-:Y:S05]  /*5a20*/  BSYNC B2 ;  /* 0x0000000000027941 */ /* 0x000fea0003800000 */
.L_x_764:
        /* <DEDUP_REMOVED lines=43> */
.L_x_763:
[----:B------:R-:W-:Y:S05]  /*5ce0*/  BSYNC B1 ;  /* 0x0000000000017941 */ /* 0x000fea0003800000 */
.L_x_762:
        /* <DEDUP_REMOVED lines=14> */
.L_x_766:
        /* <DEDUP_REMOVED lines=12> */
.L_x_769:
[----:B------:R-:W-:-:S07]  /*5e90*/  MOV R41, R48 ;  /* 0x0000003000297202 */ /* 0x000fce0000000f00 */
.L_x_770:
[----:B------:R-:W-:Y:S05]  /*5ea0*/  BSYNC B1 ;  /* 0x0000000000017941 */ /* 0x000fea0003800000 */
.L_x_768:
        /* <DEDUP_REMOVED lines=16> */
.L_x_774:
[----:B------:R-:W-:Y:S05]  /*5fb0*/  BSYNC B2 ;  /* 0x0000000000027941 */ /* 0x000fea0003800000 */
.L_x_773:
        /* <DEDUP_REMOVED lines=42> */
[----:B------:R-:W-:-:S07]  /*6260*/  LOP3.LUT R43, R43, UR40, R24, 0x96, !PT ;  /* 0x000000282b2b7c12 */ /* 0x000fce000f8e9618 */
.L_x_772:
[----:B------:R-:W-:Y:S05]  /*6270*/  BSYNC B1 ;  /* 0x0000000000017941 */ /* 0x000fea0003800000 */
.L_x_771:
        /* <DEDUP_REMOVED lines=12> */
.L_x_767:
[----:B------:R-:W-:Y:S02]  /*6340*/  SEL R60, RZ, 0x1000000, P5 ;  /* 0x01000000ff3c7807 */ /* 0x000fe40002800000 */
[----:B------:R-:W-:Y:S02]  /*6350*/  ISETP.NE.AND P5, PT, R63, RZ, PT ;  /* 0x000000ff3f00720c */ /* 0x000fe40003fa5270 */
[----:B------:R-:W-:Y:S02]  /*6360*/  SHF.L.U32 R63, R49, 0x4, RZ ;  /* 0x00000004313f7819 */ /* 0x000fe400000006ff */
[----:B------:R-:W-:Y:S02]  /*6370*/  ISETP.NE.AND P1, PT, R62, RZ, PT ;  /* 0x000000ff3e00720c */ /* 0x000fe40003f25270 */
[----:B------:R-:W-:Y:S02]  /*6380*/  SHF.R.U32.HI R62, RZ, 0x1c, R49 ;  /* 0x0000001cff3e7819 */ /* 0x000fe40000011631 */
[----:B------:R-:W-:-:S02]  /*6390*/  IADD3 R58, P0, R63, UR12, RZ ;  /* 0x0000000c3f3a7c10 */ /* 0x000fc4000ff1e0ff */
[----:B------:R-:W-:Y:S02]  /*63a0*/  SEL R41, RZ, 0x10000, P4 ;  /* 0x00010000ff297807 */ /* 0x000fe40002000000 */
[----:B------:R-:W-:Y:S02]  /*63b0*/  IADD3.X R59, R62, UR13, RZ, P0, !PT ;  /* 0x0000000d3e3b7c10 */ /* 0x000fe400087fe4ff */
[----:B------:R-:W-:Y:S02]  /*63c0*/  ISETP.NE.AND P0, PT, R64, RZ, PT ;  /* 0x000000ff4000720c */ /* 0x000fe40003f05270 */
[----:B------:R-:W-:Y:S02]  /*63d0*/  SEL R66, RZ, 0x100, P3 ;  /* 0x00000100ff427807 */ /* 0x000fe40001800000 */
[----:B------:R-:W-:Y:S02]  /*63e0*/  SEL R64, RZ, 0x1, P0 ;  /* 0x00000001ff407807 */ /* 0x000fe40000000000 */
[----:B------:R-:W-:-:S02]  /*63f0*/  ISETP.NE.AND P6, PT, R61, RZ, PT ;  /* 0x000000ff3d00720c */ /* 0x000fc40003fc5270 */
[----:B------:R-:W-:Y:S01]  /*6400*/  F2FP.BF16.F32.PACK_AB R27, R40, R57 ;  /* 0x00000039281b723e */ /* 0x000fe200000010ff */
[----:B------:R-:W-:Y:S01]  /*6410*/  IMAD.WIDE.U32 R64, R64, 0x1000000, RZ ;  /* 0x0100000040407825 */ /* 0x000fe200078e00ff */
[----:B------:R-:W-:Y:S02]  /*6420*/  F2FP.BF16.F32.PACK_AB R26, R55, R56 ;  /* 0x00000038371a723e */ /* 0x000fe400000010ff */
[----:B------:R-:W-:Y:S02]  /*6430*/  F2FP.BF16.F32.PACK_AB R25, R52, R53 ;  /* 0x000000353419723e */ /* 0x000fe400000010ff */
[----:B------:R-:W-:Y:S02]  /*6440*/  F2FP.BF16.F32.PACK_AB R24, R50, R51 ;  /* 0x000000333218723e */ /* 0x000fe400000010ff */
[----:B------:R-:W-:Y:S02]  /*6450*/  LOP3.LUT R66, R66, R60, R41, 0xfe, !PT ;  /* 0x0000003c42427212 */ /* 0x000fe400078efe29 */
[----:B------:R-:W-:Y:S01]  /*6460*/  SEL R61, RZ, 0x1, P2 ;  /* 0x00000001ff3d7807 */ /* 0x000fe20001000000 */
[----:B------:R0:W-:Y:S01]  /*6470*/  STG.E.128 desc[UR4][R58.64], R24 ;  /* 0x000000183a007986 */ /* 0x0001e2000c101d04 */
[----:B------:R-:W-:-:S02]  /*6480*/  SEL R60, RZ, 0x1, P5 ;  /* 0x00000001ff3c7807 */ /* 0x000fc40002800000 */
[----:B------:R-:W-:Y:S02]  /*6490*/  SEL R41, RZ, 0x1, P6 ;  /* 0x00000001ff297807 */ /* 0x000fe40003000000 */
[----:B------:R-:W-:Y:S01]  /*64a0*/  LOP3.LUT R65, R65, R66, R61, 0xfe, !PT ;  /* 0x0000004241417212 */ /* 0x000fe200078efe3d */
[----:B------:R-:W-:-:S04]  /*64b0*/  IMAD.WIDE.U32 R60, R60, 0x10000, RZ ;  /* 0x000100003c3c7825 */ /* 0x000fc800078e00ff */
[----:B0-----:R-:W-:-:S04]  /*64c0*/  IMAD.WIDE.U32 R24, R41, 0x100, RZ ;  /* 0x0000010029187825 */ /* 0x001fc800078e00ff */
[----:B------:R-:W-:Y:S01]  /*64d0*/  FADD.FTZ R27, RZ, R51 ;  /* 0x00000033ff1b7221 */ /* 0x000fe20000010000 */
[----:B------:R-:W-:Y:S01]  /*64e0*/  IMAD.SHL.U32 R41, R49, 0x8, RZ ;  /* 0x0000000831297824 */ /* 0x000fe200078e00ff */
[----:B------:R-:W-:Y:S02]  /*64f0*/  LOP3.LUT R64, R24, R64, R60, 0xfe, !PT ;  /* 0x0000004018407212 */ /* 0x000fe400078efe3c */
[----:B------:R-:W-:Y:S01]  /*6500*/  FADD.FTZ R24, R27, R50 ;  /* 0x000000321b187221 */ /* 0x000fe20000010000 */
[----:B------:R-:W-:Y:S02]  /*6510*/  LOP3.LUT R25, R25, R65, R61, 0xfe, !PT ;  /* 0x0000004119197212 */ /* 0x000fe400078efe3d */
[----:B------:R-:W-:Y:S01]  /*6520*/  SHF.R.U32.HI R49, RZ, 0x1d, R49 ;  /* 0x0000001dff317819 */ /* 0x000fe20000011631 */
[----:B------:R-:W-:Y:S01]  /*6530*/  FADD.FTZ R59, R24, R53 ;  /* 0x00000035183b7221 */ /* 0x000fe20000010000 */
[----:B------:R-:W-:Y:S02]  /*6540*/  IADD3 R26, P0, R41, UR14, RZ ;  /* 0x0000000e291a7c10 */ /* 0x000fe4000ff1e0ff */
[----:B------:R-:W-:Y:S01]  /*6550*/  SEL R61, RZ, 0x1, P1 ;  /* 0x00000001ff3d7807 */ /* 0x000fe20000800000 */
[----:B------:R-:W-:Y:S01]  /*6560*/  FADD.FTZ R59, R59, R52 ;  /* 0x000000343b3b7221 */ /* 0x000fe20000010000 */
[----:B------:R-:W-:-:S02]  /*6570*/  IADD3.X R27, R49, UR15, RZ, P0, !PT ;  /* 0x0000000f311b7c10 */ /* 0x000fc400087fe4ff */
[----:B------:R-:W-:Y:S01]  /*6580*/  LOP3.LUT R24, R64, R61, RZ, 0xfc, !PT ;  /* 0x0000003d40187212 */ /* 0x000fe200078efcff */
[----:B------:R-:W-:Y:S01]  /*6590*/  FADD.FTZ R58, R59, R56 ;  /* 0x000000383b3a7221 */ /* 0x000fe20000010000 */
[----:B------:R-:W-:Y:S02]  /*65a0*/  PLOP3.LUT P1, PT, PT, PT, UP0, 0x40, 0x0 ;  /* 0x000000000000781c */ /* 0x000fe40003f2e808 */
[----:B------:R-:W-:Y:S01]  /*65b0*/  ISETP.NE.AND P0, PT, R13, RZ, PT ;  /* 0x000000ff0d00720c */ /* 0x000fe20003f05270 */
[----:B------:R0:W-:Y:S01]  /*65c0*/  STG.E.64 desc[UR4][R26.64], R24 ;  /* 0x000000181a007986 */ /* 0x0001e2000c101b04 */
[----:B------:R-:W-:-:S04]  /*65d0*/  FADD.FTZ R58, R58, R55 ;  /* 0x000000373a3a7221 */ /* 0x000fc80000010000 */
[----:B------:R-:W-:-:S05]  /*65e0*/  FADD.FTZ R61, R58, R57 ;  /* 0x000000393a3d7221 */ /* 0x000fca0000010000 */
[----:B------:R-:W-:Y:S05]  /*65f0*/  @P1 BRA `(.L_x_775) ;  /* 0x0000000000401947 */ /* 0x000fea0003800000 */
[----:B0-----:R-:W-:Y:S01]  /*6600*/  SHF.L.U32 R24, R45, 0x10, RZ ;  /* 0x000000102d187819 */ /* 0x001fe200000006ff */
[----:B------:R-:W-:-:S03]  /*6610*/  IMAD.WIDE.U32 R58, R38, 0x1000000, RZ ;  /* 0x01000000263a7825 */ /* 0x000fc600078e00ff */
[----:B------:R-:W-:Y:S01]  /*6620*/  LOP3.LUT R25, R24, 0xff0000, RZ, 0xc0, !PT ;  /* 0x00ff000018197812 */ /* 0x000fe200078ec0ff */
[----:B------:R-:W-:Y:S02]  /*6630*/  IMAD.SHL.U32 R24, R44, 0x100, RZ ;  /* 0x000001002c187824 */ /* 0x000fe400078e00ff */
[----:B------:R-:W-:Y:S01]  /*6640*/  IMAD.WIDE.U32 R26, R37, 0x10000, RZ ;  /* 0x00010000251a7825 */ /* 0x000fe200078e00ff */
[----:B------:R-:W-:-:S04]  /*6650*/  PRMT R25, R25, 0x4210, R46 ;  /* 0x0000421019197816 */ /* 0x000fc8000000002e */
[----:B------:R-:W-:-:S04]  /*6660*/  LOP3.LUT R24, R25, 0xff00, R24, 0xf8, !PT ;  /* 0x0000ff0019187812 */ /* 0x000fc800078ef818 */
[----:B------:R-:W-:Y:S01]  /*6670*/  LOP3.LUT R65, R24, 0xff, R39, 0xf8, !PT ;  /* 0x000000ff18417812 */ /* 0x000fe200078ef827 */
[----:B------:R-:W-:-:S03]  /*6680*/  IMAD.WIDE.U32 R24, R36, 0x100, RZ ;  /* 0x0000010024187825 */ /* 0x000fc600078e00ff */
[----:B------:R-:W-:Y:S02]  /*6690*/  LOP3.LUT R59, R27, R65, R59, 0xfe, !PT ;  /* 0x000000411b3b7212 */ /* 0x000fe400078efe3b */
[----:B------:R-:W-:Y:S02]  /*66a0*/  LOP3.LUT R24, R24, R58, R26, 0xfe, !PT ;  /* 0x0000003a18187212 */ /* 0x000fe400078efe1a */
[----:B------:R-:W-:Y:S02]  /*66b0*/  IADD3 R26, P1, R41, UR16, RZ ;  /* 0x00000010291a7c10 */ /* 0x000fe4000ff3e0ff */
[----:B------:R-:W-:Y:S02]  /*66c0*/  LOP3.LUT R24, R24, 0xff, R35, 0xf8, !PT ;  /* 0x000000ff18187812 */ /* 0x000fe400078ef823 */
[----:B------:R-:W-:Y:S02]  /*66d0*/  IADD3.X R27, R49, UR17, RZ, P1, !PT ;  /* 0x00000011311b7c10 */ /* 0x000fe40008ffe4ff */
[----:B------:R-:W-:-:S05]  /*66e0*/  LOP3.LUT R25, R59, R25, RZ, 0xfc, !PT ;  /* 0x000000193b197212 */ /* 0x000fca00078efcff */
[----:B------:R1:W-:Y:S02]  /*66f0*/  STG.E.64 desc[UR4][R26.64], R24 ;  /* 0x000000181a007986 */ /* 0x0003e4000c101b04 */
.L_x_775:
[----:B------:R-:W-:Y:S01]  /*6700*/  UMOV UR20, 0xffffffff ;  /* 0xffffffff00147882 */ /* 0x000fe20000000000 */
[----:B------:R-:W-:Y:S02]  /*6710*/  FADD.FTZ R61, R61, R40 ;  /* 0x000000283d3d7221 */ /* 0x000fe40000010000 */
[----:B------:R-:W-:Y:S05]  /*6720*/  BRA.DIV UR20, `(.L_x_776) ;  /* 0x0000000614647947 */ /* 0x000fea000b800000 */
[----:B01----:R-:W0:Y:S02]  /*6730*/  SHFL.BFLY PT, R24, R61, 0x1, 0x1f ;  /* 0x0c201f003d187f89 */ /* 0x003e2400000e0000 */
[----:B0-----:R-:W-:-:S05]  /*6740*/  FADD.FTZ R26, R61, R24 ;  /* 0x000000183d1a7221 */ /* 0x001fca0000010000 */
[----:B------:R-:W0:Y:S02]  /*6750*/  SHFL.BFLY PT, R25, R26, 0x2, 0x1f ;  /* 0x0c401f001a197f89 */ /* 0x000e2400000e0000 */
[----:B0-----:R-:W-:Y:S02]  /*6760*/  FADD.FTZ R27, R26, R25 ;  /* 0x000000191a1b7221 */ /* 0x001fe40000010000 */
[----:B------:R-:W0:Y:S03]  /*6770*/  LDC R25, c[0x0][0x290] ;  /* 0x0000a400ff197b82 */ /* 0x000e260000000800 */
[----:B------:R-:W1:Y:S02]  /*6780*/  SHFL.BFLY PT, R24, R27, 0x4, 0x1f ;  /* 0x0c801f001b187f89 */ /* 0x000e6400000e0000 */
[----:B-1----:R-:W-:-:S05]  /*6790*/  FADD.FTZ R41, R27, R24 ;  /* 0x000000181b297221 */ /* 0x002fca0000010000 */
[----:B------:R-:W1:Y:S02]  /*67a0*/  SHFL.BFLY PT, R24, R41, 0x8, 0x1f ;  /* 0x0d001f0029187f89 */ /* 0x000e6400000e0000 */
[----:B-1----:R-:W-:-:S05]  /*67b0*/  FADD.FTZ R49, R41, R24 ;  /* 0x0000001829317221 */ /* 0x002fca0000010000 */
[----:B------:R-:W1:Y:S02]  /*67c0*/  SHFL.BFLY PT, R24, R49, 0x10, 0x1f ;  /* 0x0e001f0031187f89 */ /* 0x000e6400000e0000 */
[----:B-1----:R-:W-:-:S04]  /*67d0*/  FADD.FTZ R24, R49, R24 ;  /* 0x0000001831187221 */ /* 0x002fc80000010000 */
[----:B0-----:R-:W-:-:S04]  /*67e0*/  FMUL.FTZ R65, R24, R25 ;  /* 0x0000001918417220 */ /* 0x001fc80000410000 */
[C---:B------:R-:W-:Y:S01]  /*67f0*/  FADD.FTZ R24, -R65.reuse, R51 ;  /* 0x0000003341187221 */ /* 0x040fe20000010100 */
[C---:B------:R-:W-:Y:S01]  /*6800*/  FADD.FTZ R59, -R65.reuse, R50 ;  /* 0x00000032413b7221 */ /* 0x040fe20000010100 */
[C---:B------:R-:W-:Y:S01]  /*6810*/  FADD.FTZ R27, -R65.reuse, R53 ;  /* 0x00000035411b7221 */ /* 0x040fe20000010100 */
[----:B------:R-:W-:Y:S01]  /*6820*/  FADD.FTZ R41, -R65, R52 ;  /* 0x0000003441297221 */ /* 0x000fe20000010100 */
[----:B------:R-:W-:-:S04]  /*6830*/  FFMA.FTZ R24, R24, R24, RZ ;  /* 0x0000001818187223 */ /* 0x000fc800000100ff */
[----:B------:R-:W-:-:S04]  /*6840*/  FFMA.FTZ R24, R59, R59, R24 ;  /* 0x0000003b3b187223 */ /* 0x000fc80000010018 */
        /* <DEDUP_REMOVED lines=19> */
.L_x_789:
[----:B------:R-:W-:Y:S01]  /*6980*/  FMUL.FTZ R24, R65, R65 ;  /* 0x0000004141187220 */ /* 0x000fe20000410000 */
[----:B------:R-:W-:Y:S01]  /*6990*/  PLOP3.LUT P1, PT, PT, PT, UP1, 0x40, 0x0 ;  /* 0x000000000000781c */ /* 0x000fe20003f2e818 */
[----:B01----:R-:W-:Y:S01]  /*69a0*/  FADD.FTZ R58, R58, R49 ;  /* 0x000000313a3a7221 */ /* 0x003fe20000010000 */
[----:B------:R-:W0:Y:S02]  /*69b0*/  @!P0 LDC.64 R60, c[0x0][0x250] ;  /* 0x00009400ff3c8b82 */ /* 0x000e240000000a00 */
[----:B------:R-:W-:Y:S01]  /*69c0*/  FSEL R24, R24, RZ, !P1 ;  /* 0x000000ff18187208 */ /* 0x000fe20004800000 */
[----:B------:R-:W-:Y:S01]  /*69d0*/  FFMA.FTZ R25, R58, R25, UR22 ;  /* 0x000000163a197e23 */ /* 0x000fe20008010019 */
[----:B------:R-:W-:-:S03]  /*69e0*/  PLOP3.LUT P1, PT, PT, PT, UP1, 0x40, 0x0 ;  /* 0x000000000000781c */ /* 0x000fc60003f2e818 */
[----:B------:R-:W-:Y:S01]  /*69f0*/  FADD.FTZ R49, R25, R24 ;  /* 0x0000001819317221 */ /* 0x000fe20000010000 */
[----:B------:R-:W-:Y:S01]  /*6a00*/  FSEL R25, R65, RZ, P1 ;  /* 0x000000ff41197208 */ /* 0x000fe20000800000 */
[----:B------:R-:W1:Y:S04]  /*6a10*/  @!P0 LDC.64 R58, c[0x0][0x258] ;  /* 0x00009600ff3a8b82 */ /* 0x000e680000000a00 */
[----:B------:R-:W2:Y:S01]  /*6a20*/  MUFU.RSQ R49, R49 ;  /* 0x0000003100317308 */ /* 0x000ea20000001400 */
[C---:B------:R-:W-:Y:S01]  /*6a30*/  FADD.FTZ R24, -R25.reuse, R57 ;  /* 0x0000003919187221 */ /* 0x040fe20000010100 */
[C---:B------:R-:W-:Y:S01]  /*6a40*/  FADD.FTZ R40, -R25.reuse, R40 ;  /* 0x0000002819287221 */ /* 0x040fe20000010100 */
[C---:B------:R-:W-:Y:S01]  /*6a50*/  FADD.FTZ R56, -R25.reuse, R56 ;  /* 0x0000003819387221 */ /* 0x040fe20000010100 */
[C---:B------:R-:W-:Y:S01]  /*6a60*/  FADD.FTZ R64, -R25.reuse, R55 ;  /* 0x0000003719407221 */ /* 0x040fe20000010100 */
[C---:B------:R-:W-:Y:S01]  /*6a70*/  FADD.FTZ R52, -R25.reuse, R52 ;  /* 0x0000003419347221 */ /* 0x040fe20000010100 */
[----:B------:R-:W-:Y:S01]  /*6a80*/  FADD.FTZ R50, -R25, R50 ;  /* 0x0000003219327221 */ /* 0x000fe20000010100 */
[----:B0-----:R-:W-:-:S05]  /*6a90*/  @!P0 IMAD.WIDE R60, R12, 0x4, R60 ;  /* 0x000000040c3c8825 */ /* 0x001fca00078e023c */
[----:B------:R0:W-:Y:S01]  /*6aa0*/  @!P0 STG.E desc[UR4][R60.64], R65 ;  /* 0x000000413c008986 */ /* 0x0001e2000c101904 */
[C---:B--2---:R-:W-:Y:S01]  /*6ab0*/  FMUL.FTZ R26, R49.reuse, R24 ;  /* 0x00000018311a7220 */ /* 0x044fe20000410000 */
[C---:B------:R-:W-:Y:S01]  /*6ac0*/  FMUL.FTZ R41, R49.reuse, R40 ;  /* 0x0000002831297220 */ /* 0x040fe20000410000 */
[C---:B------:R-:W-:Y:S01]  /*6ad0*/  FMUL.FTZ R56, R49.reuse, R56 ;  /* 0x0000003831387220 */ /* 0x040fe20000410000 */
[----:B------:R-:W-:Y:S01]  /*6ae0*/  FMUL.FTZ R64, R49, R64 ;  /* 0x0000004031407220 */ /* 0x000fe20000410000 */
[----:B------:R-:W-:Y:S01]  /*6af0*/  FFMA.FTZ R27, R26, R0, R5 ;  /* 0x000000001a1b7223 */ /* 0x000fe20000010005 */
[----:B------:R-:W-:Y:S01]  /*6b00*/  FFMA.FTZ R40, R41, R33, R30 ;  /* 0x0000002129287223 */ /* 0x000fe2000001001e */
[C---:B------:R-:W-:Y:S01]  /*6b10*/  FADD.FTZ R26, -R25.reuse, R53 ;  /* 0x00000035191a7221 */ /* 0x040fe20000010100 */
[----:B------:R-:W-:Y:S01]  /*6b20*/  FADD.FTZ R24, -R25, R51 ;  /* 0x0000003319187221 */ /* 0x000fe20000010100 */
[----:B------:R-:W-:Y:S01]  /*6b30*/  FFMA.FTZ R53, R64, R34, R29 ;  /* 0x0000002240357223 */ /* 0x000fe2000001001d */
[C---:B------:R-:W-:Y:S01]  /*6b40*/  FMUL.FTZ R51, R49.reuse, R52 ;  /* 0x0000003431337220 */ /* 0x040fe20000410000 */
[----:B------:R-:W-:Y:S01]  /*6b50*/  F2FP.BF16.F32.PACK_AB R27, R40, R27 ;  /* 0x0000001b281b723e */ /* 0x000fe200000010ff */
[C---:B------:R-:W-:Y:S01]  /*6b60*/  FMUL.FTZ R25, R49.reuse, R26 ;  /* 0x0000001a31197220 */ /* 0x040fe20000410000 */
[----:B------:R-:W2:Y:S01]  /*6b70*/  LDC.64 R40, c[0x0][0x210] ;  /* 0x00008400ff287b82 */ /* 0x000ea20000000a00 */
[----:B------:R-:W-:Y:S01]  /*6b80*/  FFMA.FTZ R26, R56, R2, R7 ;  /* 0x00000002381a7223 */ /* 0x000fe20000010007 */
[C---:B------:R-:W-:Y:S01]  /*6b90*/  FMUL.FTZ R24, R49.reuse, R24 ;  /* 0x0000001831187220 */ /* 0x040fe20000410000 */
[----:B------:R-:W-:Y:S01]  /*6ba0*/  FMUL.FTZ R52, R49, R50 ;  /* 0x0000003231347220 */ /* 0x000fe20000410000 */
[----:B------:R-:W-:Y:S01]  /*6bb0*/  FFMA.FTZ R25, R25, R3, R6 ;  /* 0x0000000319197223 */ /* 0x000fe20000010006 */
[----:B------:R-:W-:Y:S01]  /*6bc0*/  FFMA.FTZ R56, R51, R31, R28 ;  /* 0x0000001f33387223 */ /* 0x000fe2000001001c */
[----:B------:R-:W-:Y:S01]  /*6bd0*/  F2FP.BF16.F32.PACK_AB R26, R53, R26 ;  /* 0x0000001a351a723e */ /* 0x000fe200000010ff */
[----:B------:R-:W-:Y:S01]  /*6be0*/  FFMA.FTZ R24, R24, R4, R9 ;  /* 0x0000000418187223 */ /* 0x000fe20000010009 */
[----:B------:R-:W-:Y:S01]  /*6bf0*/  FFMA.FTZ R53, R52, R32, R15 ;  /* 0x0000002034357223 */ /* 0x000fe2000001000f */
[----:B------:R-:W-:Y:S01]  /*6c00*/  IADD3 R50, P1, R63, UR18, RZ ;  /* 0x000000123f327c10 */ /* 0x000fe2000ff3e0ff */
[----:B-1----:R-:W-:Y:S01]  /*6c10*/  @!P0 IMAD.WIDE R58, R12, 0x4, R58 ;  /* 0x000000040c3a8825 */ /* 0x002fe200078e023a */
[----:B------:R-:W-:-:S02]  /*6c20*/  F2FP.BF16.F32.PACK_AB R25, R56, R25 ;  /* 0x000000193819723e */ /* 0x000fc400000010ff */
[----:B------:R-:W-:Y:S02]  /*6c30*/  IADD3.X R51, R62, UR19, RZ, P1, !PT ;  /* 0x000000133e337c10 */ /* 0x000fe40008ffe4ff */
[----:B------:R-:W-:Y:S01]  /*6c40*/  F2FP.BF16.F32.PACK_AB R24, R53, R24 ;  /* 0x000000183518723e */ /* 0x000fe200000010ff */
[----:B------:R0:W-:Y:S04]  /*6c50*/  @!P0 STG.E desc[UR4][R58.64], R49 ;  /* 0x000000313a008986 */ /* 0x0001e8000c101904 */
[----:B------:R0:W-:Y:S01]  /*6c60*/  STG.E.128 desc[UR4][R50.64], R24 ;  /* 0x0000001832007986 */ /* 0x0001e2000c101d04 */
[----:B--2---:R-:W-:-:S04]  /*6c70*/  LEA R12, R40, R12, 0x2 ;  /* 0x0000000c280c7211 */ /* 0x004fc800078e10ff */
[----:B------:R-:W-:-:S13]  /*6c80*/  ISETP.GE.AND P0, PT, R12, R41, PT ;  /* 0x000000290c00720c */ /* 0x000fda0003f06270 */
[----:B0-----:R-:W-:Y:S05]  /*6c90*/  @!P0 BRA `(.L_x_777) ;  /* 0xffffff9c00548947 */ /* 0x001fea000383ffff */
[----:B------:R-:W-:Y:S05]  /*6ca0*/  BSYNC B0 ;  /* 0x0000000000007941 */ /* 0x000fea0003800000 */
.L_x_646:
[----:B------:R-:W-:Y:S05]  /*6cb0*/  EXIT ;  /* 0x000000000000794d */ /* 0x000fea0003800000 */
.L_x_776:
[----:B------:R-:W-:Y:S01]  /*6cc0*/  HFMA2.MMA R66, -RZ, RZ, 0, 5.9604644775390625e-08 ;  /* 0x00000001ff427435 */ /* 0x000fe200000001ff */
[----:B------:R-:W-:Y:S01]  /*6cd0*/  BSSY B1, `(.L_x_778) ;  /* 0x0000007000017945 */ /* 0x000fe20003800000 */
[----:B------:R-:W-:Y:S01]  /*6ce0*/  IMAD.MOV.U32 R64, RZ, RZ, R61 ;  /* 0x000000ffff407224 */ /* 0x000fe200078e003d */
[----:B------:R-:W-:Y:S01]  /*6cf0*/  MOV R59, 0xffffffff ;  /* 0xffffffff003b7802 */ /* 0x000fe20000000f00 */
[----:B------:R-:W-:-:S07]  /*6d00*/  IMAD.MOV.U32 R67, RZ, RZ, 0x1f ;  /* 0x0000001fff437424 */ /* 0x000fce00078e00ff */
[----:B01----:R-:W-:Y:S05]  /*6d10*/  WARPSYNC.COLLECTIVE R59, `(.L_x_779) ;  /* 0x000000003b087348 */ /* 0x003fea0003c00000 */
[----:B------:R2:W3:Y:S02]  /*6d20*/  SHFL.BFLY P1, R60, R64, R66, R67 ;  /* 0x0c000042403c7389 */ /* 0x0004e40000020043 */
[----:B0123--:R-:W-:Y:S01]  /*6d30*/  ENDCOLLECTIVE ;  /* 0x000000000000791b */ /* 0x00ffe20003800000 */
.L_x_779:
[----:B------:R-:W-:Y:S05]  /*6d40*/  BSYNC B1 ;  /* 0x0000000000017941 */ /* 0x000fea0003800000 */
.L_x_778:
        /* <DEDUP_REMOVED lines=9> */
.L_x_780:
[----:B------:R-:W-:Y:S01]  /*6de0*/  HFMA2.MMA R66, -RZ, RZ, 0, 2.384185791015625e-07 ;  /* 0x00000004ff427435 */ /* 0x000fe200000001ff */
[----:B------:R-:W-:-:S05]  /*6df0*/  MOV R25, R60 ;  /* 0x0000003c00197202 */ /* 0x000fca0000000f00 */
[----:B------:R-:W-:Y:S02]  /*6e00*/  FADD.FTZ R27, R26, R25 ;  /* 0x000000191a1b7221 */ /* 0x000fe40000010000 */
[----:B------:R-:W0:Y:S02]  /*6e10*/  LDC R25, c[0x0][0x290] ;  /* 0x0000a400ff197b82 */ /* 0x000e240000000800 */
[----:B------:R-:W-:-:S07]  /*6e20*/  IMAD.MOV.U32 R64, RZ, RZ, R27 ;  /* 0x000000ffff407224 */ /* 0x000fce00078e001b */
[----:B0-----:R-:W-:Y:S05]  /*6e30*/  WARPSYNC.COLLECTIVE R59, `(.L_x_781) ;  /* 0x000000003b087348 */ /* 0x001fea0003c00000 */
[----:B------:R1:W2:Y:S02]  /*6e40*/  SHFL.BFLY P1, R60, R64, R66, R67 ;  /* 0x0c000042403c7389 */ /* 0x0002a40000020043 */
[----:B012---:R-:W-:Y:S01]  /*6e50*/  ENDCOLLECTIVE ;  /* 0x000000000000791b */ /* 0x007fe20003800000 */
.L_x_781:
[----:B------:R-:W-:Y:S02]  /*6e60*/  IMAD.MOV.U32 R66, RZ, RZ, 0x8 ;  /* 0x00000008ff427424 */ /* 0x000fe400078e00ff */
[----:B------:R-:W-:-:S04]  /*6e70*/  IMAD.MOV.U32 R24, RZ, RZ, R60 ;  /* 0x000000ffff187224 */ /* 0x000fc800078e003c */
[----:B------:R-:W-:-:S05]  /*6e80*/  FADD.FTZ R41, R27, R24 ;  /* 0x000000181b297221 */ /* 0x000fca0000010000 */
[----:B------:R-:W-:-:S07]  /*6e90*/  MOV R64, R41 ;  /* 0x0000002900407202 */ /* 0x000fce0000000f00 */
[----:B------:R-:W-:Y:S05]  /*6ea0*/  WARPSYNC.COLLECTIVE R59, `(.L_x_782) ;  /* 0x000000003b087348 */ /* 0x000fea0003c00000 */
[----:B------:R0:W1:Y:S02]  /*6eb0*/  SHFL.BFLY P1, R60, R64, R66, R67 ;  /* 0x0c000042403c7389 */ /* 0x0000640000020043 */
[----:B01----:R-:W-:Y:S01]  /*6ec0*/  ENDCOLLECTIVE ;  /* 0x000000000000791b */ /* 0x003fe20003800000 */
.L_x_782:
[----:B------:R-:W-:Y:S01]  /*6ed0*/  HFMA2.MMA R66, -RZ, RZ, 0, 9.5367431640625e-07 ;  /* 0x00000010ff427435 */ /* 0x000fe200000001ff */
[----:B------:R-:W-:-:S05]  /*6ee0*/  MOV R24, R60 ;  /* 0x0000003c00187202 */ /* 0x000fca0000000f00 */
[----:B------:R-:W-:-:S04]  /*6ef0*/  FADD.FTZ R49, R41, R24 ;  /* 0x0000001829317221 */ /* 0x000fc80000010000 */
[----:B------:R-:W-:-:S07]  /*6f00*/  IMAD.MOV.U32 R64, RZ, RZ, R49 ;  /* 0x000000ffff407224 */ /* 0x000fce00078e0031 */
[----:B------:R-:W-:Y:S05]  /*6f10*/  WARPSYNC.COLLECTIVE R59, `(.L_x_783) ;  /* 0x000000003b087348 */ /* 0x000fea0003c00000 */
[----:B------:R0:W1:Y:S02]  /*6f20*/  SHFL.BFLY P1, R60, R64, R66, R67 ;  /* 0x0c000042403c7389 */ /* 0x0000640000020043 */
[----:B01----:R-:W-:Y:S01]  /*6f30*/  ENDCOLLECTIVE ;  /* 0x000000000000791b */ /* 0x003fe20003800000 */
.L_x_783:
        /* <DEDUP_REMOVED lines=24> */
.L_x_784:
[----:B------:R-:W-:Y:S01]  /*70c0*/  HFMA2.MMA R66, -RZ, RZ, 0, 1.1920928955078125e-07 ;  /* 0x00000002ff427435 */ /* 0x000fe200000001ff */
[----:B------:R-:W-:-:S05]  /*70d0*/  MOV R27, R60 ;  /* 0x0000003c001b7202 */ /* 0x000fca0000000f00 */
[----:B------:R-:W-:-:S04]  /*70e0*/  FADD.FTZ R27, R24, R27 ;  /* 0x0000001b181b7221 */ /* 0x000fc80000010000 */
[----:B------:R-:W-:-:S07]  /*70f0*/  IMAD.MOV.U32 R64, RZ, RZ, R27 ;  /* 0x000000ffff407224 */ /* 0x000fce00078e001b */
[----:B------:R-:W-:Y:S05]  /*7100*/  WARPSYNC.COLLECTIVE R59, `(.L_x_785) ;  /* 0x000000003b087348 */ /* 0x000fea0003c00000 */
[----:B------:R0:W1:Y:S02]  /*7110*/  SHFL.BFLY P1, R60, R64, R66, R67 ;  /* 0x0c000042403c7389 */ /* 0x0000640000020043 */
[----:B01----:R-:W-:Y:S01]  /*7120*/  ENDCOLLECTIVE ;  /* 0x000000000000791b */ /* 0x003fe20003800000 */
.L_x_785:
[----:B------:R-:W-:Y:S02]  /*7130*/  IMAD.MOV.U32 R66, RZ, RZ, 0x4 ;  /* 0x00000004ff427424 */ /* 0x000fe400078e00ff */
[----:B------:R-:W-:-:S04]  /*7140*/  IMAD.MOV.U32 R26, RZ, RZ, R60 ;  /* 0x000000ffff1a7224 */ /* 0x000fc800078e003c */
[----:B------:R-:W-:-:S05]  /*7150*/  FADD.FTZ R26, R27, R26 ;  /* 0x0000001a1b1a7221 */ /* 0x000fca0000010000 */
[----:B------:R-:W-:-:S07]  /*7160*/  MOV R64, R26 ;  /* 0x0000001a00407202 */ /* 0x000fce0000000f00 */
[----:B------:R-:W-:Y:S05]  /*7170*/  WARPSYNC.COLLECTIVE R59, `(.L_x_786) ;  /* 0x000000003b087348 */ /* 0x000fea0003c00000 */
[----:B------:R0:W1:Y:S02]  /*7180*/  SHFL.BFLY P1, R60, R64, R66, R67 ;  /* 0x0c000042403c7389 */ /* 0x0000640000020043 */
[----:B01----:R-:W-:Y:S01]  /*7190*/  ENDCOLLECTIVE ;  /* 0x000000000000791b */ /* 0x003fe20003800000 */
.L_x_786:
[----:B------:R-:W-:Y:S01]  /*71a0*/  HFMA2.MMA R66, -RZ, RZ, 0, 4.76837158203125e-07 ;  /* 0x00000008ff427435 */ /* 0x000fe200000001ff */
[----:B------:R-:W-:-:S05]  /*71b0*/  MOV R41, R60 ;  /* 0x0000003c00297202 */ /* 0x000fca0000000f00 */
[----:B------:R-:W-:-:S04]  /*71c0*/  FADD.FTZ R41, R26, R41 ;  /* 0x000000291a297221 */ /* 0x000fc80000010000 */
[----:B------:R-:W-:-:S07]  /*71d0*/  IMAD.MOV.U32 R64, RZ, RZ, R41 ;  /* 0x000000ffff407224 */ /* 0x000fce00078e0029 */
[----:B------:R-:W-:Y:S05]  /*71e0*/  WARPSYNC.COLLECTIVE R59, `(.L_x_787) ;  /* 0x000000003b087348 */ /* 0x000fea0003c00000 */
[----:B------:R0:W1:Y:S02]  /*71f0*/  SHFL.BFLY P1, R60, R64, R66, R67 ;  /* 0x0c000042403c7389 */ /* 0x0000640000020043 */
[----:B01----:R-:W-:Y:S01]  /*7200*/  ENDCOLLECTIVE ;  /* 0x000000000000791b */ /* 0x003fe20003800000 */
.L_x_787:
[----:B------:R-:W-:Y:S02]  /*7210*/  IMAD.MOV.U32 R66, RZ, RZ, 0x10 ;  /* 0x00000010ff427424 */ /* 0x000fe400078e00ff */
[----:B------:R-:W-:-:S04]  /*7220*/  IMAD.MOV.U32 R58, RZ, RZ, R60 ;  /* 0x000000ffff3a7224 */ /* 0x000fc800078e003c */
[----:B------:R-:W-:-:S05]  /*7230*/  FADD.FTZ R58, R41, R58 ;  /* 0x0000003a293a7221 */ /* 0x000fca0000010000 */
[----:B------:R-:W-:-:S07]  /*7240*/  MOV R64, R58 ;  /* 0x0000003a00407202 */ /* 0x000fce0000000f00 */
[----:B------:R-:W-:Y:S05]  /*7250*/  WARPSYNC.COLLECTIVE R59, `(.L_x_788) ;  /* 0x000000003b087348 */ /* 0x000fea0003c00000 */
[----:B------:R0:W1:Y:S02]  /*7260*/  SHFL.BFLY P1, R60, R64, R66, R67 ;  /* 0x0c000042403c7389 */ /* 0x0000640000020043 */
[----:B01----:R-:W-:Y:S01]  /*7270*/  ENDCOLLECTIVE ;  /* 0x000000000000791b */ /* 0x003fe20003800000 */
.L_x_788:
[----:B------:R-:W-:Y:S01]  /*7280*/  MOV R49, R60 ;  /* 0x0000003c00317202 */ /* 0x000fe20000000f00 */
[----:B------:R-:W-:Y:S06]  /*7290*/  BRA `(.L_x_789) ;  /* 0xfffffff400b87947 */ /* 0x000fec000383ffff */
.L_x_790:
        /* <DEDUP_REMOVED lines=14> */
.L_x_7720:


//--------------------- .text._ZN10layer_norm31ln_parallel_residual_fwd_kernelINS_13Kernel_traitsI6__halfS2_S2_S2_fjLj256ELj1ELj4ELj1ELj16ENS_18Kernel_traits_baseILj256ES2_S2_S2_S2_fjLj128EEEEELb0ELb0ELb0EEEvNS_9FwdParamsE --------------------------
	.section	.text._ZN10layer_norm31ln_parallel_residual_fwd_kernelINS_13Kernel_traitsI6__halfS2_S2_S2_fjLj256ELj1ELj4ELj1ELj16ENS_18Kernel_traits_baseILj256ES2_S2_S2_S2_fjLj128EEEEELb0ELb0ELb0EEEvNS_9FwdParamsE,"ax",@progbits
	.align	128
        .global         _ZN10layer_norm31ln_parallel_residual_fwd_kernelINS_13Kernel_traitsI6__halfS2_S2_S2_fjLj256ELj1ELj4ELj1ELj16ENS_18Kernel_traits_baseILj256ES2_S2_S2_S2_fjLj128EEEEELb0ELb0ELb0EEEvNS_9FwdParamsE
        .type           _ZN10layer_norm31ln_parallel_residual_fwd_kernelINS_13Kernel_traitsI6__halfS2_S2_S2_fjLj256ELj1ELj4ELj1ELj16ENS_18Kernel_traits_baseILj256ES2_S2_S2_S2_fjLj128EEEEELb0ELb0ELb0EEEvNS_9FwdParamsE,@function
        .size           _ZN10layer_norm31ln_parallel_residual_fwd_kernelINS_13Kernel_traitsI6__halfS2_S2_S2_fjLj256ELj1ELj4ELj1ELj16ENS_18Kernel_traits_baseILj256ES2_S2_S2_S2_fjLj128EEEEELb0ELb0ELb0EEEvNS_9FwdParamsE,(.L_x_7721 - _ZN10layer_norm31ln_parallel_residual_fwd_kernelINS_13Kernel_traitsI6__halfS2_S2_S2_fjLj256ELj1ELj4ELj1ELj16ENS_18Kernel_traits_baseILj256ES2_S2_S2_S2_fjLj128EEEEELb0ELb0ELb0EEEvNS_9FwdParamsE)
        .other          _ZN10layer_norm31ln_parallel_residual_fwd_kernelINS_13Kernel_traitsI6__halfS2_S2_S2_fjLj256ELj1ELj4ELj1ELj16ENS_18Kernel_traits_baseILj256ES2_S2_S2_S2_fjLj128EEEEELb0ELb0ELb0EEEvNS_9FwdParamsE,@"STO_CUDA_ENTRY STV_DEFAULT"
_ZN10layer_norm31ln_parallel_residual_fwd_kernelINS_13Kernel_traitsI6__halfS2_S2_S2_fjLj256ELj1ELj4ELj1ELj16ENS_18Kernel_traits_baseILj256ES2_S2_S2_S2_fjLj128EEEEELb0ELb0ELb0EEEvNS_9FwdParamsE:
.text._ZN10layer_norm31ln_parallel_residual_fwd_kernelINS_13Kernel_traitsI6__halfS2_S2_S2_fjLj256ELj1ELj4ELj1ELj16ENS_18Kernel_traits_baseILj256ES2_S2_S2_S2_fjLj128EEEEELb0ELb0ELb0EEEvNS_9FwdParamsE:
[----:B------:R-:W0:Y:S01]  /*0000*/  LDC R1, c[0x0][0x28] ;  /* 0x00000a00ff017b82 */ /* 0x000e220000000800 */
[----:B------:R-:W1:Y:S07]  /*0010*/  S2R R66, SR_TID.X ;  /* 0x0000000000427919 */ /* 0x000e6e0000002100 */
[----:B------:R-:W2:Y:S01]  /*0020*/  LDC R7, c[0x0][0x218] ;  /* 0x00008600ff077b82 */ /* 0x000ea20000000800 */
[----:B------:R-:W-:Y:S01]  /*0030*/  ULDC.64 UR4, c[0x0][0x208] ;  /* 0x0000820000047ab9 */ /* 0x000fe20000000a00 */
[----:B------:R-:W-:Y:S01]  /*0040*/  BSSY B0, `(.L_x_791) ;  /* 0x0000024000007945 */ /* 0x000fe20003800000 */
[----:B------:R-:W3:Y:S01]  /*0050*/  S2R R5, SR_CTAID.X ;  /* 0x0000000000057919 */ /* 0x000ee20000002500 */
[----:B0-----:R-:W-:-:S02]  /*0060*/  IADD3 R1, R1, -0x8, RZ ;  /* 0xfffffff801017810 */ /* 0x001fc40007ffe0ff */
[----:B--2---:R-:W-:-:S04]  /*0070*/  SHF.R.S32.HI R0, RZ, 0x1f, R7 ;  /* 0x0000001fff007819 */ /* 0x004fc80000011407 */
[----:B------:R-:W-:Y:S02]  /*0080*/  LEA.HI R0, R0, R7, RZ, 0x3 ;  /* 0x0000000700007211 */ /* 0x000fe400078f18ff */
[----:B-1----:R-:W-:-:S04]  /*0090*/  LOP3.LUT R3, R66, 0x1f, RZ, 0xc, !PT ;  /* 0x0000001f42037812 */ /* 0x002fc800078e0cff */
[----:B------:R-:W-:-:S04]  /*00a0*/  LEA.HI.SX32 R0, R0, R3, 0x1d ;  /* 0x0000000300007211 */ /* 0x000fc800078feaff */
[----:B------:R-:W-:Y:S02]  /*00b0*/  LOP3.LUT P3, RZ, R0, 0xffffffe0, RZ, 0xc0, !PT ;  /* 0xffffffe000ff7812 */ /* 0x000fe4000786c0ff */
[----:B------:R-:W-:Y:S02]  /*00c0*/  SHF.R.U32.HI R0, RZ, 0x5, R66 ;  /* 0x00000005ff007819 */ /* 0x000fe40000011642 */
[----:B------:R-:W-:Y:S02]  /*00d0*/  LOP3.LUT R66, R66, 0x1f, RZ, 0xc0, !PT ;  /* 0x0000001f42427812 */ /* 0x000fe400078ec0ff */
[----:B---3--:R-:W-:-:S07]  /*00e0*/  LEA R0, R5, R0, 0x2 ;  /* 0x0000000005007211 */ /* 0x008fce00078e10ff */
        /* <DEDUP_REMOVED lines=10> */
[C---:B------:R-:W-:Y:S02]  /*0190*/  @P1 IADD3 R14, P4, R16.reuse, UR8, RZ ;  /* 0x00000008100e1c10 */ /* 0x040fe4000ff9e0ff */
[----:B------:R-:W-:Y:S01]  /*01a0*/  @P0 IADD3.X R5, RZ, UR7, RZ, P2, !PT ;  /* 0x00000007ff050c10 */ /* 0x000fe200097fe4ff */
[----:B------:R-:W-:Y:S01]  /*01b0*/  ULDC.64 UR6, c[0x0][0x268] ;  /* 0x00009a0000067ab9 */ /* 0x000fe20000000a00 */
[----:B------:R-:W-:Y:S02]  /*01c0*/  @P1 IADD3.X R15, RZ, UR9, RZ, P4, !PT ;  /* 0x00000009ff0f1c10 */ /* 0x000fe4000a7fe4ff */
[----:B------:R-:W-:Y:S01]  /*01d0*/  IADD3 R16, P2, R16, UR6, RZ ;  /* 0x0000000610107c10 */ /* 0x000fe2000ff5e0ff */
[----:B0-----:R-:W-:Y:S01]  /*01e0*/  IMAD.WIDE.U32 R2, R66, 0x10, R2 ;  /* 0x0000001042027825 */ /* 0x001fe200078e0002 */
[----:B------:R0:W5:Y:S02]  /*01f0*/  @P0 LDG.E.128 R8, desc[UR4][R4.64] ;  /* 0x0000000404080981 */ /* 0x000164000c1e1d00 */
[----:B------:R-:W-:-:S02]  /*0200*/  IADD3.X R17, RZ, UR7, RZ, P2, !PT ;  /* 0x00000007ff117c10 */ /* 0x000fc400097fe4ff */
[----:B------:R-:W5:Y:S04]  /*0210*/  @P1 LDG.E.128 R12, desc[UR4][R14.64] ;  /* 0x000000040e0c1981 */ /* 0x000f68000c1e1d00 */
[----:B------:R0:W5:Y:S04]  /*0220*/  LDG.E.128 R20, desc[UR4][R2.64] ;  /* 0x0000000402147981 */ /* 0x000168000c1e1d00 */
[----:B------:R-:W5:Y:S01]  /*0230*/  LDG.E.128 R16, desc[UR4][R16.64] ;  /* 0x0000000410107981 */ /* 0x000f62000c1e1d00 */
[----:B------:R-:W-:Y:S02]  /*0240*/  @!P0 CS2R R8, SRZ ;  /* 0x0000000000088805 */ /* 0x000fe4000001ff00 */
[----:B------:R-:W-:-:S02]  /*0250*/  @!P0 CS2R R10, SRZ ;  /* 0x00000000000a8805 */ /* 0x000fc4000001ff00 */
[----:B------:R-:W-:Y:S02]  /*0260*/  @!P1 CS2R R12, SRZ ;  /* 0x00000000000c9805 */ /* 0x000fe4000001ff00 */
[----:B0-----:R-:W-:-:S07]  /*0270*/  @!P1 CS2R R14, SRZ ;  /* 0x00000000000e9805 */ /* 0x001fce000001ff00 */
.L_x_792:
[----:B------:R-:W-:Y:S05]  /*0280*/  BSYNC B0 ;  /* 0x0000000000007941 */ /* 0x000fea0003800000 */
.L_x_791:
[----:B------:R-:W-:Y:S02]  /*0290*/  ULDC UR6, c[0x0][0x214] ;  /* 0x0000850000067ab9 */ /* 0x000fe40000000800 */
[----:B------:R-:W-:-:S13]  /*02a0*/  ISETP.GE.AND P0, PT, R0, UR6, PT ;  /* 0x0000000600007c0c */ /* 0x000fda000bf06270 */
[----:B------:R-:W-:Y:S05]  /*02b0*/  @P0 EXIT ;  /* 0x000000000000094d */ /* 0x000fea0003800000 */
[--C-:B-----5:R-:W-:Y:S01]  /*02c0*/  HADD2.F32 R56, -RZ, R8.reuse.H0_H0 ;  /* 0x20000008ff387230 */ /* 0x120fe20000004100 */
[----:B------:R-:W-:Y:S01]  /*02d0*/  ULDC.U8 UR6, c[0x0][0x2a0] ;  /* 0x0000a80000067ab9 */ /* 0x000fe20000000000 */
[----:B------:R-:W-:Y:S01]  /*02e0*/  HADD2.F32 R2, -RZ, R8.H1_H1 ;  /* 0x30000008ff027230 */ /* 0x000fe20000004100 */
[----:B------:R-:W-:Y:S01]  /*02f0*/  ISETP.NE.AND P4, PT, RZ, UR6, PT ;  /* 0x00000006ff007c0c */ /* 0x000fe2000bf85270 */
[--C-:B------:R-:W-:Y:S01]  /*0300*/  HADD2.F32 R3, -RZ, R9.reuse.H0_H0 ;  /* 0x20000009ff037230 */ /* 0x100fe20000004100 */
[----:B------:R-:W-:Y:S01]  /*0310*/  ULDC UR9, c[0x0][0x218] ;  /* 0x0000860000097ab9 */ /* 0x000fe20000000800 */
[----:B------:R-:W-:Y:S01]  /*0320*/  HADD2.F32 R4, -RZ, R9.H1_H1 ;  /* 0x30000009ff047230 */ /* 0x000fe20000004100 */
[----:B------:R-:W-:Y:S01]  /*0330*/  ULDC UR8, c[0x0][0x2d8] ;  /* 0x0000b60000087ab9 */ /* 0x000fe20000000800 */
[--C-:B------:R-:W-:Y:S01]  /*0340*/  HADD2.F32 R5, -RZ, R10.reuse.H0_H0 ;  /* 0x2000000aff057230 */ /* 0x100fe20000004100 */
[----:B------:R-:W-:Y:S01]  /*0350*/  ULDC.64 UR6, c[0x0][0x228] ;  /* 0x00008a0000067ab9 */ /* 0x000fe20000000a00 */
[----:B------:R-:W-:-:S02]  /*0360*/  HADD2.F32 R6, -RZ, R10.H1_H1 ;  /* 0x3000000aff067230 */ /* 0x000fc40000004100 */
[--C-:B------:R-:W-:Y:S02]  /*0370*/  HADD2.F32 R7, -RZ, R11.reuse.H0_H0 ;  /* 0x2000000bff077230 */ /* 0x100fe40000004100 */
[----:B------:R-:W-:Y:S02]  /*0380*/  HADD2.F32 R8, -RZ, R11.H1_H1 ;  /* 0x3000000bff087230 */ /* 0x000fe40000004100 */
[--C-:B------:R-:W-:Y:S02]  /*0390*/  HADD2.F32 R65, -RZ, R20.reuse.H0_H0 ;  /* 0x20000014ff417230 */ /* 0x100fe40000004100 */
[----:B------:R-:W-:Y:S02]  /*03a0*/  HADD2.F32 R64, -RZ, R20.H1_H1 ;  /* 0x30000014ff407230 */ /* 0x000fe40000004100 */
[--C-:B------:R-:W-:Y:S02]  /*03b0*/  HADD2.F32 R63, -RZ, R21.reuse.H0_H0 ;  /* 0x20000015ff3f7230 */ /* 0x100fe40000004100 */
        /* <DEDUP_REMOVED lines=20> */
[----:B------:R-:W-:-:S07]  /*0500*/  HADD2.F32 R41, -RZ, R15.H1_H1 ;  /* 0x3000000fff297230 */ /* 0x000fce0000004100 */
.L_x_830:
        /* <DEDUP_REMOVED lines=10> */
[----:B------:R-:W-:-:S04]  /*05b0*/  @P1 LEA R30, P2, R46, UR6, 0x4 ;  /* 0x000000062e1e1c11 */ /* 0x000fc8000f8420ff */
[C---:B------:R-:W-:Y:S01]  /*05c0*/  @P1 LEA.HI.X R31, R46.reuse, UR7, RZ, 0x4, P2 ;  /* 0x000000072e1f1c11 */ /* 0x040fe200090f24ff */
[----:B0-----:R-:W-:-:S04]  /*05d0*/  IMAD.WIDE.U32 R24, R46, 0x10, R24 ;  /* 0x000000102e187825 */ /* 0x001fc800078e0018 */
[----:B------:R-:W5:Y:S04]  /*05e0*/  @P1 LDG.E.128 R12, desc[UR4][R30.64] ;  /* 0x000000041e0c1981 */ /* 0x000f68000c1e1d00 */
[----:B------:R-:W2:Y:S01]  /*05f0*/  LDG.E.128 R24, desc[UR4][R24.64] ;  /* 0x0000000418187981 */ /* 0x000ea2000c1e1d00 */
[----:B-1----:R-:W-:-:S04]  /*0600*/  ISETP.NE.U32.AND P0, PT, R28, RZ, PT ;  /* 0x000000ff1c00720c */ /* 0x002fc80003f05070 */
[----:B------:R-:W-:Y:S02]  /*0610*/  ISETP.NE.AND.EX P0, PT, R29, RZ, PT, P0 ;  /* 0x000000ff1d00720c */ /* 0x000fe40003f05300 */
[----:B------:R-:W-:-:S04]  /*0620*/  ISETP.NE.U32.AND P1, PT, RZ, UR6, PT ;  /* 0x00000006ff007c0c */ /* 0x000fc8000bf25070 */
[----:B------:R-:W-:-:S07]  /*0630*/  ISETP.NE.AND.EX P1, PT, RZ, UR7, PT, P1 ;  /* 0x00000007ff007c0c */ /* 0x000fce000bf25310 */
[----:B------:R-:W-:-:S04]  /*0640*/  @P0 LEA R42, P5, R46, R28, 0x4 ;  /* 0x0000001c2e2a0211 */ /* 0x000fc800078a20ff */
[----:B------:R-:W-:-:S05]  /*0650*/  @P0 LEA.HI.X R43, R46, R29, RZ, 0x4, P5 ;  /* 0x0000001d2e2b0211 */ /* 0x000fca00028f24ff */
[----:B------:R2:W5:Y:S02]  /*0660*/  @P0 LDG.E.128 R16, desc[UR4][R42.64] ;  /* 0x000000042a100981 */ /* 0x000564000c1e1d00 */
[----:B--2---:R-:W-:Y:S01]  /*0670*/  HADD2.F32 R42, -RZ, R24.H0_H0 ;  /* 0x20000018ff2a7230 */ /* 0x004fe20000004100 */
        /* <DEDUP_REMOVED lines=8> */
.L_x_796:
[----:B-----5:R-:W-:-:S05]  /*0700*/  HADD2.F32 R31, -RZ, R16.H0_H0 ;  /* 0x20000010ff1f7230 */ /* 0x020fca0000004100 */
[----:B------:R-:W-:Y:S01]  /*0710*/  FADD.FTZ R42, R31, R42 ;  /* 0x0000002a1f2a7221 */ /* 0x000fe20000010000 */
[----:B------:R-:W-:Y:S06]  /*0720*/  BRA `(.L_x_797) ;  /* 0x0000000000107947 */ /* 0x000fec0003800000 */
.L_x_795:
[----:B-----5:R-:W-:Y:S02]  /*0730*/  HADD2.F32 R31, -RZ, R12.H0_H0 ;  /* 0x2000000cff1f7230 */ /* 0x020fe40000004100 */
[----:B------:R-:W-:-:S03]  /*0740*/  @P0 HADD2.F32 R43, -RZ, R16.H0_H0 ;  /* 0x20000010ff2b0230 */ /* 0x000fc60000004100 */
[----:B------:R-:W-:-:S04]  /*0750*/  FADD.FTZ R42, R31, R42 ;  /* 0x0000002a1f2a7221 */ /* 0x000fc80000010000 */
[----:B------:R-:W-:-:S07]  /*0760*/  @P0 FADD.FTZ R42, R43, R42 ;  /* 0x0000002a2b2a0221 */ /* 0x000fce0000010000 */
.L_x_797:
[----:B------:R-:W-:-:S04]  /*0770*/  F2FP.F16.F32.PACK_AB R30, RZ, R42 ;  /* 0x0000002aff1e723e */ /* 0x000fc800000000ff */
[----:B------:R-:W-:-:S07]  /*0780*/  PRMT R20, R30, 0x7610, R20 ;  /* 0x000076101e147816 */ /* 0x000fce0000000014 */
.L_x_798:
[----:B------:R-:W-:Y:S01]  /*0790*/  HADD2.F32 R43, -RZ, R24.H1_H1 ;  /* 0x30000018ff2b7230 */ /* 0x000fe20000004100 */
        /* <DEDUP_REMOVED lines=8> */
.L_x_800:
[----:B-----5:R-:W-:-:S05]  /*0820*/  HADD2.F32 R24, -RZ, R16.H1_H1 ;  /* 0x30000010ff187230 */ /* 0x020fca0000004100 */
[----:B------:R-:W-:Y:S01]  /*0830*/  FADD.FTZ R43, R24, R43 ;  /* 0x0000002b182b7221 */ /* 0x000fe20000010000 */
[----:B------:R-:W-:Y:S06]  /*0840*/  BRA `(.L_x_801) ;  /* 0x0000000000107947 */ /* 0x000fec0003800000 */
.L_x_799:
[----:B-----5:R-:W-:Y:S02]  /*0850*/  HADD2.F32 R24, -RZ, R12.H1_H1 ;  /* 0x3000000cff187230 */ /* 0x020fe40000004100 */
[----:B------:R-:W-:-:S03]  /*0860*/  @P0 HADD2.F32 R30, -RZ, R16.H1_H1 ;  /* 0x30000010ff1e0230 */ /* 0x000fc60000004100 */
[----:B------:R-:W-:-:S04]  /*0870*/  FADD.FTZ R43, R24, R43 ;  /* 0x0000002b182b7221 */ /* 0x000fc80000010000 */
[----:B------:R-:W-:-:S07]  /*0880*/  @P0 FADD.FTZ R43, R30, R43 ;  /* 0x0000002b1e2b0221 */ /* 0x000fce0000010000 */
.L_x_801:
[----:B------:R-:W-:-:S04]  /*0890*/  F2FP.F16.F32.PACK_AB R24, RZ, R43 ;  /* 0x0000002bff18723e */ /* 0x000fc800000000ff */
[----:B------:R-:W-:-:S07]  /*08a0*/  PRMT R20, R20, 0x5410, R24 ;  /* 0x0000541014147816 */ /* 0x000fce0000000018 */
.L_x_802:
[----:B------:R-:W-:Y:S01]  /*08b0*/  HADD2.F32 R48, -RZ, R25.H0_H0 ;  /* 0x20000019ff307230 */ /* 0x000fe20000004100 */
        /* <DEDUP_REMOVED lines=8> */
.L_x_804:
[----:B-----5:R-:W-:-:S05]  /*0940*/  HADD2.F32 R31, -RZ, R17.H0_H0 ;  /* 0x20000011ff1f7230 */ /* 0x020fca0000004100 */
[----:B------:R-:W-:Y:S01]  /*0950*/  FADD.FTZ R48, R31, R48 ;  /* 0x000000301f307221 */ /* 0x000fe20000010000 */
[----:B------:R-:W-:Y:S06]  /*0960*/  BRA `(.L_x_805) ;  /* 0x0000000000107947 */ /* 0x000fec0003800000 */
.L_x_803:
[----:B-----5:R-:W-:Y:S02]  /*0970*/  HADD2.F32 R31, -RZ, R13.H0_H0 ;  /* 0x2000000dff1f7230 */ /* 0x020fe40000004100 */
[----:B------:R-:W-:-:S03]  /*0980*/  @P0 HADD2.F32 R45, -RZ, R17.H0_H0 ;  /* 0x20000011ff2d0230 */ /* 0x000fc60000004100 */
[----:B------:R-:W-:-:S04]  /*0990*/  FADD.FTZ R48, R31, R48 ;  /* 0x000000301f307221 */ /* 0x000fc80000010000 */
[----:B------:R-:W-:-:S07]  /*09a0*/  @P0 FADD.FTZ R48, R45, R48 ;  /* 0x000000302d300221 */ /* 0x000fce0000010000 */
.L_x_805:
[----:B------:R-:W-:-:S04]  /*09b0*/  F2FP.F16.F32.PACK_AB R24, RZ, R48 ;  /* 0x00000030ff18723e */ /* 0x000fc800000000ff */
[----:B------:R-:W-:-:S07]  /*09c0*/  PRMT R21, R24, 0x7610, R21 ;  /* 0x0000761018157816 */ /* 0x000fce0000000015 */
.L_x_806:
        /* <DEDUP_REMOVED lines=9> */
.L_x_808:
[----:B-----5:R-:W-:-:S05]  /*0a60*/  HADD2.F32 R25, -RZ, R17.H1_H1 ;  /* 0x30000011ff197230 */ /* 0x020fca0000004100 */
[----:B------:R-:W-:Y:S01]  /*0a70*/  FADD.FTZ R50, R25, R50 ;  /* 0x0000003219327221 */ /* 0x000fe20000010000 */
[----:B------:R-:W-:Y:S06]  /*0a80*/  BRA `(.L_x_809) ;  /* 0x0000000000107947 */ /* 0x000fec0003800000 */
.L_x_807:
[----:B-----5:R-:W-:Y:S02]  /*0a90*/  HADD2.F32 R25, -RZ, R13.H1_H1 ;  /* 0x3000000dff197230 */ /* 0x020fe40000004100 */
[----:B------:R-:W-:-:S03]  /*0aa0*/  @P0 HADD2.F32 R31, -RZ, R17.H1_H1 ;  /* 0x30000011ff1f0230 */ /* 0x000fc60000004100 */
[----:B------:R-:W-:-:S04]  /*0ab0*/  FADD.FTZ R50, R25, R50 ;  /* 0x0000003219327221 */ /* 0x000fc80000010000 */
[----:B------:R-:W-:-:S07]  /*0ac0*/  @P0 FADD.FTZ R50, R31, R50 ;  /* 0x000000321f320221 */ /* 0x000fce0000010000 */
.L_x_809:
[----:B------:R-:W-:-:S04]  /*0ad0*/  F2FP.F16.F32.PACK_AB R24, RZ, R50 ;  /* 0x00000032ff18723e */ /* 0x000fc800000000ff */
[----:B------:R-:W-:-:S07]  /*0ae0*/  PRMT R21, R21, 0x5410, R24 ;  /* 0x0000541015157816 */ /* 0x000fce0000000018 */
.L_x_810:
        /* <DEDUP_REMOVED lines=9> */
.L_x_812:
[----:B-----5:R-:W-:-:S05]  /*0b80*/  HADD2.F32 R24, -RZ, R18.H0_H0 ;  /* 0x20000012ff187230 */ /* 0x020fca0000004100 */
[----:B------:R-:W-:Y:S01]  /*0b90*/  FADD.FTZ R49, R24, R49 ;  /* 0x0000003118317221 */ /* 0x000fe20000010000 */
[----:B------:R-:W-:Y:S06]  /*0ba0*/  BRA `(.L_x_813) ;  /* 0x0000000000107947 */ /* 0x000fec0003800000 */
.L_x_811:
[----:B-----5:R-:W-:Y:S02]  /*0bb0*/  HADD2.F32 R24, -RZ, R14.H0_H0 ;  /* 0x2000000eff187230 */ /* 0x020fe40000004100 */
[----:B------:R-:W-:-:S03]  /*0bc0*/  @P0 HADD2.F32 R30, -RZ, R18.H0_H0 ;  /* 0x20000012ff1e0230 */ /* 0x000fc60000004100 */
[----:B------:R-:W-:-:S04]  /*0bd0*/  FADD.FTZ R49, R24, R49 ;  /* 0x0000003118317221 */ /* 0x000fc80000010000 */
[----:B------:R-:W-:-:S07]  /*0be0*/  @P0 FADD.FTZ R49, R30, R49 ;  /* 0x000000311e310221 */ /* 0x000fce0000010000 */
.L_x_813:
[----:B------:R-:W-:-:S04]  /*0bf0*/  F2FP.F16.F32.PACK_AB R24, RZ, R49 ;  /* 0x00000031ff18723e */ /* 0x000fc800000000ff */
[----:B------:R-:W-:-:S07]  /*0c00*/  PRMT R22, R24, 0x7610, R22 ;  /* 0x0000761018167816 */ /* 0x000fce0000000016 */
.L_x_814:
        /* <DEDUP_REMOVED lines=9> */
.L_x_816:
[----:B-----5:R-:W-:-:S05]  /*0ca0*/  HADD2.F32 R25, -RZ, R18.H1_H1 ;  /* 0x30000012ff197230 */ /* 0x020fca0000004100 */
[----:B------:R-:W-:Y:S01]  /*0cb0*/  FADD.FTZ R52, R25, R52 ;  /* 0x0000003419347221 */ /* 0x000fe20000010000 */
[----:B------:R-:W-:Y:S06]  /*0cc0*/  BRA `(.L_x_817) ;  /* 0x0000000000107947 */ /* 0x000fec0003800000 */
.L_x_815:
[----:B-----5:R-:W-:Y:S02]  /*0cd0*/  HADD2.F32 R25, -RZ, R14.H1_H1 ;  /* 0x3000000eff197230 */ /* 0x020fe40000004100 */
[----:B------:R-:W-:-:S03]  /*0ce0*/  @P0 HADD2.F32 R31, -RZ, R18.H1_H1 ;  /* 0x30000012ff1f0230 */ /* 0x000fc60000004100 */
[----:B------:R-:W-:-:S04]  /*0cf0*/  FADD.FTZ R52, R25, R52 ;  /* 0x0000003419347221 */ /* 0x000fc80000010000 */
[----:B------:R-:W-:-:S07]  /*0d00*/  @P0 FADD.FTZ R52, R31, R52 ;  /* 0x000000341f340221 */ /* 0x000fce0000010000 */
.L_x_817:
[----:B------:R-:W-:-:S04]  /*0d10*/  F2FP.F16.F32.PACK_AB R24, RZ, R52 ;  /* 0x00000034ff18723e */ /* 0x000fc800000000ff */
[----:B------:R-:W-:-:S07]  /*0d20*/  PRMT R22, R22, 0x5410, R24 ;  /* 0x0000541016167816 */ /* 0x000fce0000000018 */
.L_x_818:
        /* <DEDUP_REMOVED lines=9> */
.L_x_820:
[----:B-----5:R-:W-:-:S05]  /*0dc0*/  HADD2.F32 R24, -RZ, R19.H0_H0 ;  /* 0x20000013ff187230 */ /* 0x020fca0000004100 */
[----:B------:R-:W-:Y:S01]  /*0dd0*/  FADD.FTZ R51, R24, R51 ;  /* 0x0000003318337221 */ /* 0x000fe20000010000 */
[----:B------:R-:W-:Y:S06]  /*0de0*/  BRA `(.L_x_821) ;  /* 0x0000000000107947 */ /* 0x000fec0003800000 */
.L_x_819:
[----:B-----5:R-:W-:Y:S02]  /*0df0*/  HADD2.F32 R24, -RZ, R15.H0_H0 ;  /* 0x2000000fff187230 */ /* 0x020fe40000004100 */
[----:B------:R-:W-:-:S03]  /*0e00*/  @P0 HADD2.F32 R26, -RZ, R19.H0_H0 ;  /* 0x20000013ff1a0230 */ /* 0x000fc60000004100 */
[----:B------:R-:W-:-:S04]  /*0e10*/  FADD.FTZ R51, R24, R51 ;  /* 0x0000003318337221 */ /* 0x000fc80000010000 */
[----:B------:R-:W-:-:S07]  /*0e20*/  @P0 FADD.FTZ R51, R26, R51 ;  /* 0x000000331a330221 */ /* 0x000fce0000010000 */
.L_x_821:
[----:B------:R-:W-:-:S04]  /*0e30*/  F2FP.F16.F32.PACK_AB R24, RZ, R51 ;  /* 0x00000033ff18723e */ /* 0x000fc800000000ff */
[----:B------:R-:W-:-:S07]  /*0e40*/  PRMT R23, R24, 0x7610, R23 ;  /* 0x0000761018177816 */ /* 0x000fce0000000017 */
.L_x_822:
        /* <DEDUP_REMOVED lines=9> */
.L_x_824:
[----:B-----5:R-:W-:-:S05]  /*0ee0*/  HADD2.F32 R24, -RZ, R19.H1_H1 ;  /* 0x30000013ff187230 */ /* 0x020fca0000004100 */
[----:B------:R-:W-:Y:S01]  /*0ef0*/  FADD.FTZ R53, R24, R53 ;  /* 0x0000003518357221 */ /* 0x000fe20000010000 */
[----:B------:R-:W-:Y:S06]  /*0f00*/  BRA `(.L_x_825) ;  /* 0x0000000000107947 */ /* 0x000fec0003800000 */
.L_x_823:
[----:B-----5:R-:W-:Y:S02]  /*0f10*/  HADD2.F32 R24, -RZ, R15.H1_H1 ;  /* 0x3000000fff187230 */ /* 0x020fe40000004100 */
[----:B------:R-:W-:-:S03]  /*0f20*/  @P0 HADD2.F32 R26, -RZ, R19.H1_H1 ;  /* 0x30000013ff1a0230 */ /* 0x000fc60000004100 */
[----:B------:R-:W-:-:S04]  /*0f30*/  FADD.FTZ R53, R24, R53 ;  /* 0x0000003518357221 */ /* 0x000fc80000010000 */
[----:B------:R-:W-:-:S07]  /*0f40*/  @P0 FADD.FTZ R53, R26, R53 ;  /* 0x000000351a350221 */ /* 0x000fce0000010000 */
.L_x_825:
[----:B------:R-:W-:-:S04]  /*0f50*/  F2FP.F16.F32.PACK_AB R24, RZ, R53 ;  /* 0x00000035ff18723e */ /* 0x000fc800000000ff */
[----:B------:R-:W-:-:S07]  /*0f60*/  PRMT R23, R23, 0x5410, R24 ;  /* 0x0000541017177816 */ /* 0x000fce0000000018 */
.L_x_826:
[----:B------:R-:W-:-:S04]  /*0f70*/  LOP3.LUT P0, RZ, R28, UR6, RZ, 0xfc, !PT ;  /* 0x000000061cff7c12 */ /* 0x000fc8000f80fcff */
[----:B------:R-:W-:-:S13]  /*0f80*/  LOP3.LUT P0, RZ, R29, UR7, RZ, 0xfc, P0 ;  /* 0x000000071dff7c12 */ /* 0x000fda000800fcff */
[----:B------:R-:W0:Y:S02]  /*0f90*/  @P0 LDC.64 R24, c[0x0][0x238] ;  /* 0x00008e00ff180b82 */ /* 0x000e240000000a00 */
[----:B0-----:R-:W-:-:S04]  /*0fa0*/  @P0 LEA R24, P1, R46, R24, 0x4 ;  /* 0x000000182e180211 */ /* 0x001fc800078220ff */
[----:B------:R-:W-:-:S05]  /*0fb0*/  @P0 LEA.HI.X R25, R46, R25, RZ, 0x4, P1 ;  /* 0x000000192e190211 */ /* 0x000fca00008f24ff */
[----:B------:R0:W-:Y:S04]  /*0fc0*/  @P0 STG.E.128 desc[UR4][R24.64], R20 ;  /* 0x0000001418000986 */ /* 0x0001e8000c101d04 */
.L_x_794:
[----:B------:R-:W-:Y:S05]  /*0fd0*/  BSYNC B0 ;  /* 0x0000000000007941 */ /* 0x000fea0003800000 */
.L_x_793:
        /* <DEDUP_REMOVED lines=50> */
.L_x_842:
        /* <DEDUP_REMOVED lines=15> */
[----:B-----5:R1:W-:Y:S04]  /*13f0*/  STL.64 [R1], R12 ;  /* 0x0000000c01007387 */ /* 0x0203e80000100a00 */
[--C-:B------:R-:W-:Y:S01]  /*1400*/  FADD.FTZ R69, R49, -R29.reuse ;  /* 0x8000001d31457221 */ /* 0x100fe20000010000 */
[--C-:B------:R-:W-:Y:S01]  /*1410*/  FADD.FTZ R25, R52, -R29.reuse ;  /* 0x8000001d34197221 */ /* 0x100fe20000010000 */
[--C-:B------:R-:W-:Y:S01]  /*1420*/  FADD.FTZ R26, R43, -R29.reuse ;  /* 0x8000001d2b1a7221 */ /* 0x100fe20000010000 */
[--C-:B0-----:R-:W-:Y:S01]  /*1430*/  FADD.FTZ R44, R48, -R29.reuse ;  /* 0x8000001d302c7221 */ /* 0x101fe20000010000 */
[C---:B------:R-:W-:Y:S01]  /*1440*/  FMUL.FTZ R69, R31.reuse, R69 ;  /* 0x000000451f457220 */ /* 0x040fe20000410000 */
[C---:B------:R-:W-:Y:S01]  /*1450*/  FMUL.FTZ R25, R31.reuse, R25 ;  /* 0x000000191f197220 */ /* 0x040fe20000410000 */
[----:B------:R-:W-:Y:S01]  /*1460*/  FMUL.FTZ R67, R31, R26 ;  /* 0x0000001a1f437220 */ /* 0x000fe20000410000 */
[----:B------:R-:W-:Y:S01]  /*1470*/  FADD.FTZ R28, R42, -R29 ;  /* 0x8000001d2a1c7221 */ /* 0x000fe20000010000 */
[----:B------:R-:W-:Y:S01]  /*1480*/  FFMA.FTZ R26, R60, R69, R5 ;  /* 0x000000453c1a7223 */ /* 0x000fe20000010005 */
[----:B------:R-:W-:Y:S01]  /*1490*/  FFMA.FTZ R45, R59, R25, R6 ;  /* 0x000000193b2d7223 */ /* 0x000fe20000010006 */
[--C-:B------:R-:W-:Y:S01]  /*14a0*/  FADD.FTZ R68, R50, -R29.reuse ;  /* 0x8000001d32447221 */ /* 0x100fe20000010000 */
[--C-:B------:R-:W-:Y:S01]  /*14b0*/  FADD.FTZ R24, R51, -R29.reuse ;  /* 0x8000001d33187221 */ /* 0x100fe20000010000 */
[----:B------:R-:W-:Y:S01]  /*14c0*/  FADD.FTZ R30, R53, -R29 ;  /* 0x8000001d351e7221 */ /* 0x000fe20000010000 */
[----:B------:R-:W-:Y:S01]  /*14d0*/  FMUL.FTZ R29, R31, R44 ;  /* 0x0000002c1f1d7220 */ /* 0x000fe20000410000 */
[----:B------:R-:W-:Y:S01]  /*14e0*/  F2FP.F16.F32.PACK_AB R26, R45, R26 ;  /* 0x0000001a2d1a723e */ /* 0x000fe200000000ff */
[----:B-1----:R-:W0:Y:S01]  /*14f0*/  LDC.64 R12, c[0x0][0x2c0] ;  /* 0x0000b000ff0c7b82 */ /* 0x002e220000000a00 */
[C---:B------:R-:W-:Y:S01]  /*1500*/  FMUL.FTZ R27, R31.reuse, R24 ;  /* 0x000000181f1b7220 */ /* 0x040fe20000410000 */
[C---:B------:R-:W-:Y:S01]  /*1510*/  FMUL.FTZ R47, R31.reuse, R30 ;  /* 0x0000001e1f2f7220 */ /* 0x040fe20000410000 */
[C---:B------:R-:W-:Y:S01]  /*1520*/  FMUL.FTZ R28, R31.reuse, R28 ;  /* 0x0000001c1f1c7220 */ /* 0x040fe20000410000 */
[----:B------:R-:W-:Y:S01]  /*1530*/  FMUL.FTZ R68, R31, R68 ;  /* 0x000000441f447220 */ /* 0x000fe20000410000 */
[-C--:B------:R-:W-:Y:S01]  /*1540*/  FFMA.FTZ R24, R58, R27.reuse, R7 ;  /* 0x0000001b3a187223 */ /* 0x080fe20000010007 */
[----:B------:R-:W-:Y:S01]  /*1550*/  FFMA.FTZ R31, R32, R27, R39 ;  /* 0x0000001b201f7223 */ /* 0x000fe20000010027 */
[----:B------:R-:W-:Y:S01]  /*1560*/  FFMA.FTZ R27, R57, R47, R8 ;  /* 0x0000002f391b7223 */ /* 0x000fe20000010008 */
[----:B------:R-:W1:Y:S01]  /*1570*/  LDC.64 R44, c[0x0][0x2b8] ;  /* 0x0000ae00ff2c7b82 */ /* 0x000e620000000a00 */
[----:B------:R-:W-:Y:S01]  /*1580*/  FFMA.FTZ R30, R10, R69, R38 ;  /* 0x000000450a1e7223 */ /* 0x000fe20000010026 */
[----:B------:R-:W-:Y:S01]  /*1590*/  FFMA.FTZ R47, R33, R47, R41 ;  /* 0x0000002f212f7223 */ /* 0x000fe20000010029 */
[----:B------:R-:W-:Y:S01]  /*15a0*/  FFMA.FTZ R25, R11, R25, R40 ;  /* 0x000000190b197223 */ /* 0x000fe20000010028 */
[----:B------:R-:W-:Y:S01]  /*15b0*/  F2FP.F16.F32.PACK_AB R27, R27, R24 ;  /* 0x000000181b1b723e */ /* 0x000fe200000000ff */
[----:B------:R-:W-:Y:S01]  /*15c0*/  FFMA.FTZ R24, R65, R28, R56 ;  /* 0x0000001c41187223 */ /* 0x000fe20000010038 */
[----:B------:R-:W-:Y:S01]  /*15d0*/  FFMA.FTZ R69, R64, R67, R2 ;  /* 0x0000004340457223 */ /* 0x000fe20000010002 */
[----:B------:R-:W-:Y:S01]  /*15e0*/  F2FP.F16.F32.PACK_AB R31, R47, R31 ;  /* 0x0000001f2f1f723e */ /* 0x000fe200000000ff */
[----:B------:R-:W-:Y:S01]  /*15f0*/  FFMA.FTZ R47, R61, R68, R4 ;  /* 0x000000443d2f7223 */ /* 0x000fe20000010004 */
[----:B------:R-:W-:Y:S01]  /*1600*/  F2FP.F16.F32.PACK_AB R30, R25, R30 ;  /* 0x0000001e191e723e */ /* 0x000fe200000000ff */
[-C--:B------:R-:W-:Y:S01]  /*1610*/  FFMA.FTZ R25, R63, R29.reuse, R3 ;  /* 0x0000001d3f197223 */ /* 0x080fe20000010003 */
[----:B------:R-:W-:Y:S01]  /*1620*/  FFMA.FTZ R28, R62, R28, R34 ;  /* 0x0000001c3e1c7223 */ /* 0x000fe20000010022 */
[----:B------:R-:W-:Y:S01]  /*1630*/  FFMA.FTZ R29, R54, R29, R36 ;  /* 0x0000001d361d7223 */ /* 0x000fe20000010024 */
[----:B------:R-:W-:Y:S01]  /*1640*/  FFMA.FTZ R68, R9, R68, R37 ;  /* 0x0000004409447223 */ /* 0x000fe20000010025 */
[----:B------:R-:W-:Y:S01]  /*1650*/  FFMA.FTZ R67, R55, R67, R35 ;  /* 0x0000004337437223 */ /* 0x000fe20000010023 */
[----:B------:R-:W-:-:S02]  /*1660*/  F2FP.F16.F32.PACK_AB R25, R47, R25 ;  /* 0x000000192f19723e */ /* 0x000fc400000000ff */
[----:B------:R-:W-:Y:S01]  /*1670*/  F2FP.F16.F32.PACK_AB R24, R69, R24 ;  /* 0x000000184518723e */ /* 0x000fe200000000ff */
[----:B-1----:R-:W-:-:S04]  /*1680*/  IMAD.WIDE.U32 R44, R46, 0x10, R44 ;  /* 0x000000102e2c7825 */ /* 0x002fc800078e002c */
[----:B0-----:R-:W-:Y:S02]  /*1690*/  IMAD.WIDE.U32 R46, R46, 0x10, R12 ;  /* 0x000000102e2e7825 */ /* 0x001fe400078e000c */
[----:B------:R2:W5:Y:S01]  /*16a0*/  LDL.LU.64 R12, [R1] ;  /* 0x00000000010c7983 */ /* 0x0005620000300a00 */
[----:B------:R-:W-:Y:S02]  /*16b0*/  F2FP.F16.F32.PACK_AB R29, R68, R29 ;  /* 0x0000001d441d723e */ /* 0x000fe400000000ff */
[----:B------:R-:W-:Y:S01]  /*16c0*/  F2FP.F16.F32.PACK_AB R28, R67, R28 ;  /* 0x0000001c431c723e */ /* 0x000fe200000000ff */
[----:B------:R2:W-:Y:S04]  /*16d0*/  STG.E.128 desc[UR4][R44.64], R24 ;  /* 0x000000182c007986 */ /* 0x0005e8000c101d04 */
[----:B------:R2:W-:Y:S02]  /*16e0*/  STG.E.128 desc[UR4][R46.64], R28 ;  /* 0x0000001c2e007986 */ /* 0x0005e4000c101d04 */
.L_x_829:
[----:B------:R-:W-:Y:S05]  /*16f0*/  BSYNC B0 ;  /* 0x0000000000007941 */ /* 0x000fea0003800000 */
.L_x_828:
[----:B-12---:R-:W1:Y:S02]  /*1700*/  LDC.64 R24, c[0x0][0x210] ;  /* 0x00008400ff187b82 */ /* 0x006e640000000a00 */
[----:B-1----:R-:W-:-:S04]  /*1710*/  LEA R0, R24, R0, 0x2 ;  /* 0x0000000018007211 */ /* 0x002fc800078e10ff */
[----:B------:R-:W-:-:S13]  /*1720*/  ISETP.GE.AND P0, PT, R0, R25, PT ;  /* 0x000000190000720c */ /* 0x000fda0003f06270 */
[----:B------:R-:W-:Y:S05]  /*1730*/  @!P0 BRA `(.L_x_830) ;  /* 0xffffffec00748947 */ /* 0x000fea000383ffff */
[----:B------:R-:W-:Y:S05]  /*1740*/  EXIT ;  /* 0x000000000000794d */ /* 0x000fea0003800000 */
.L_x_827:
[----:B------:R-:W-:Y:S01]  /*1750*/  HFMA2.MMA R27, -RZ, RZ, 0, 5.9604644775390625e-08 ;  /* 0x00000001ff1b7435 */ /* 0x000fe200000001ff */
[----:B------:R-:W-:Y:S01]  /*1760*/  BSSY B0, `(.L_x_831) ;  /* 0x0000007000007945 */ /* 0x000fe20003800000 */
[----:B------:R-:W-:Y:S02]  /*1770*/  MOV R67, R24 ;  /* 0x0000001800437202 */ /* 0x000fe40000000f00 */
[----:B------:R-:W-:Y:S02]  /*1780*/  MOV R26, 0x1f ;  /* 0x0000001f001a7802 */ /* 0x000fe40000000f00 */
[----:B------:R-:W-:-:S07]  /*1790*/  MOV R25, 0xffffffff ;  /* 0xffffffff00197802 */ /* 0x000fce0000000f00 */
[----:B-----5:R-:W-:Y:S05]  /*17a0*/  WARPSYNC.COLLECTIVE R25, `(.L_x_832) ;  /* 0x0000000019087348 */ /* 0x020fea0003c00000 */
[----:B------:R0:W1:Y:S02]  /*17b0*/  SHFL.BFLY P1, R47, R67, R27, R26 ;  /* 0x0c00001b432f7389 */ /* 0x000064000002001a */
[----:B01---5:R-:W-:Y:S01]  /*17c0*/  ENDCOLLECTIVE ;  /* 0x000000000000791b */ /* 0x023fe20003800000 */
.L_x_832:
[----:B------:R-:W-:Y:S05]  /*17d0*/  BSYNC B0 ;  /* 0x0000000000007941 */ /* 0x000fea0003800000 */
.L_x_831:
[----:B------:R-:W-:Y:S01]  /*17e0*/  MOV R25, R47 ;  /* 0x0000002f00197202 */ /* 0x000fe20000000f00 */
[----:B------:R-:W-:Y:S01]  /*17f0*/  HFMA2.MMA R27, -RZ, RZ, 0, 1.1920928955078125e-07 ;  /* 0x00000002ff1b7435 */ /* 0x000fe200000001ff */
[----:B------:R-:W-:-:S03]  /*1800*/  MOV R26, 0x1f ;  /* 0x0000001f001a7802 */ /* 0x000fc60000000f00 */
[----:B------:R-:W-:Y:S01]  /*1810*/  FADD.FTZ R30, R24, R25 ;  /* 0x00000019181e7221 */ /* 0x000fe20000010000 */
[----:B------:R-:W-:-:S04]  /*1820*/  MOV R25, 0xffffffff ;  /* 0xffffffff00197802 */ /* 0x000fc80000000f00 */
[----:B------:R-:W-:-:S07]  /*1830*/  MOV R67, R30 ;  /* 0x0000001e00437202 */ /* 0x000fce0000000f00 */
[----:B------:R-:W-:Y:S05]  /*1840*/  WARPSYNC.COLLECTIVE R25, `(.L_x_833) ;  /* 0x0000000019087348 */ /* 0x000fea0003c00000 */
[----:B------:R0:W1:Y:S02]  /*1850*/  SHFL.BFLY P1, R47, R67, R27, R26 ;  /* 0x0c00001b432f7389 */ /* 0x000064000002001a */
[----:B01----:R-:W-:Y:S01]  /*1860*/  ENDCOLLECTIVE ;  /* 0x000000000000791b */ /* 0x003fe20003800000 */
.L_x_833:
[----:B------:R-:W-:Y:S01]  /*1870*/  HFMA2.MMA R27, -RZ, RZ, 0, 2.384185791015625e-07 ;  /* 0x00000004ff1b7435 */ /* 0x000fe200000001ff */
[----:B------:R-:W-:-:S05]  /*1880*/  MOV R29, R47 ;  /* 0x0000002f001d7202 */ /* 0x000fca0000000f00 */
[----:B------:R-:W-:-:S05]  /*1890*/  FADD.FTZ R31, R30, R29 ;  /* 0x0000001d1e1f7221 */ /* 0x000fca0000010000 */
[----:B------:R-:W-:-:S07]  /*18a0*/  MOV R67, R31 ;  /* 0x0000001f00437202 */ /* 0x000fce0000000f00 */
[----:B------:R-:W-:Y:S05]  /*18b0*/  WARPSYNC.COLLECTIVE R25, `(.L_x_834) ;  /* 0x0000000019087348 */ /* 0x000fea0003c00000 */
[----:B------:R0:W1:Y:S02]  /*18c0*/  SHFL.BFLY P1, R47, R67, R27, R26 ;  /* 0x0c00001b432f7389 */ /* 0x000064000002001a */
[----:B01----:R-:W-:Y:S01]  /*18d0*/  ENDCOLLECTIVE ;  /* 0x000000000000791b */ /* 0x003fe20003800000 */
.L_x_834:
[----:B------:R-:W-:Y:S01]  /*18e0*/  HFMA2.MMA R27, -RZ, RZ, 0, 4.76837158203125e-07 ;  /* 0x00000008ff1b7435 */ /* 0x000fe200000001ff */
[----:B------:R-:W-:-:S05]  /*18f0*/  MOV R28, R47 ;  /* 0x0000002f001c7202 */ /* 0x000fca0000000f00 */
[----:B------:R-:W-:Y:S02]  /*1900*/  FADD.FTZ R44, R31, R28 ;  /* 0x0000001c1f2c7221 */ /* 0x000fe40000010000 */
[----:B------:R-:W0:Y:S03]  /*1910*/  LDC R28, c[0x0][0x290] ;  /* 0x0000a400ff1c7b82 */ /* 0x000e260000000800 */
[----:B------:R-:W-:-:S07]  /*1920*/  MOV R67, R44 ;  /* 0x0000002c00437202 */ /* 0x000fce0000000f00 */
[----:B0-----:R-:W-:Y:S05]  /*1930*/  WARPSYNC.COLLECTIVE R25, `(.L_x_835) ;  /* 0x0000000019087348 */ /* 0x001fea0003c00000 */
[----:B------:R1:W2:Y:S02]  /*1940*/  SHFL.BFLY P1, R47, R67, R27, R26 ;  /* 0x0c00001b432f7389 */ /* 0x0002a4000002001a */
[----:B012---:R-:W-:Y:S01]  /*1950*/  ENDCOLLECTIVE ;  /* 0x000000000000791b */ /* 0x007fe20003800000 */
.L_x_835:
[----:B------:R-:W-:Y:S01]  /*1960*/  HFMA2.MMA R27, -RZ, RZ, 0, 9.5367431640625e-07 ;  /* 0x00000010ff1b7435 */ /* 0x000fe200000001ff */
[----:B------:R-:W-:-:S05]  /*1970*/  MOV R29, R47 ;  /* 0x0000002f001d7202 */ /* 0x000fca0000000f00 */
[----:B------:R-:W-:-:S05]  /*1980*/  FADD.FTZ R45, R44, R29 ;  /* 0x0000001d2c2d7221 */ /* 0x000fca0000010000 */
[----:B------:R-:W-:-:S07]  /*1990*/  MOV R67, R45 ;  /* 0x0000002d00437202 */ /* 0x000fce0000000f00 */
[----:B------:R-:W-:Y:S05]  /*19a0*/  WARPSYNC.COLLECTIVE R25, `(.L_x_836) ;  /* 0x0000000019087348 */ /* 0x000fea0003c00000 */
[----:B------:R0:W1:Y:S02]  /*19b0*/  SHFL.BFLY P1, R47, R67, R27, R26 ;  /* 0x0c00001b432f7389 */ /* 0x000064000002001a */
[----:B01----:R-:W-:Y:S01]  /*19c0*/  ENDCOLLECTIVE ;  /* 0x000000000000791b */ /* 0x003fe20003800000 */
.L_x_836:
[----:B------:R-:W-:Y:S01]  /*19d0*/  HFMA2.MMA R27, -RZ, RZ, 0, 5.9604644775390625e-08 ;  /* 0x00000001ff1b7435 */ /* 0x000fe200000001ff */
[----:B------:R-:W-:-:S05]  /*19e0*/  MOV R68, R47 ;  /* 0x0000002f00447202 */ /* 0x000fca0000000f00 */
        /* <DEDUP_REMOVED lines=24> */
.L_x_837:
[----:B------:R-:W-:Y:S01]  /*1b70*/  HFMA2.MMA R27, -RZ, RZ, 0, 1.1920928955078125e-07 ;  /* 0x00000002ff1b7435 */ /* 0x000fe200000001ff */
[----:B------:R-:W-:-:S05]  /*1b80*/  MOV R31, R47 ;  /* 0x0000002f001f7202 */ /* 0x000fca0000000f00 */
[----:B------:R-:W-:-:S05]  /*1b90*/  FADD.FTZ R31, R24, R31 ;  /* 0x0000001f181f7221 */ /* 0x000fca0000010000 */
[----:B------:R-:W-:-:S07]  /*1ba0*/  MOV R67, R31 ;  /* 0x0000001f00437202 */ /* 0x000fce0000000f00 */
[----:B------:R-:W-:Y:S05]  /*1bb0*/  WARPSYNC.COLLECTIVE R25, `(.L_x_838) ;  /* 0x0000000019087348 */ /* 0x000fea0003c00000 */
[----:B------:R0:W1:Y:S02]  /*1bc0*/  SHFL.BFLY P1, R47, R67, R27, R26 ;  /* 0x0c00001b432f7389 */ /* 0x000064000002001a */
[----:B01----:R-:W-:Y:S01]  /*1bd0*/  ENDCOLLECTIVE ;  /* 0x000000000000791b */ /* 0x003fe20003800000 */
.L_x_838:
[----:B------:R-:W-:Y:S01]  /*1be0*/  HFMA2.MMA R27, -RZ, RZ, 0, 2.384185791015625e-07 ;  /* 0x00000004ff1b7435 */ /* 0x000fe200000001ff */
[----:B------:R-:W-:-:S05]  /*1bf0*/  MOV R30, R47 ;  /* 0x0000002f001e7202 */ /* 0x000fca0000000f00 */
[----:B------:R-:W-:-:S05]  /*1c00*/  FADD.FTZ R30, R31, R30 ;  /* 0x0000001e1f1e7221 */ /* 0x000fca0000010000 */
[----:B------:R-:W-:-:S07]  /*1c10*/  MOV R67, R30 ;  /* 0x0000001e00437202 */ /* 0x000fce0000000f00 */
[----:B------:R-:W-:Y:S05]  /*1c20*/  WARPSYNC.COLLECTIVE R25, `(.L_x_839) ;  /* 0x0000000019087348 */ /* 0x000fea0003c00000 */
[----:B------:R0:W1:Y:S02]  /*1c30*/  SHFL.BFLY P1, R47, R67, R27, R26 ;  /* 0x0c00001b432f7389 */ /* 0x000064000002001a */
[----:B01----:R-:W-:Y:S01]  /*1c40*/  ENDCOLLECTIVE ;  /* 0x000000000000791b */ /* 0x003fe20003800000 */
.L_x_839:
[----:B------:R-:W-:Y:S01]  /*1c50*/  HFMA2.MMA R27, -RZ, RZ, 0, 4.76837158203125e-07 ;  /* 0x00000008ff1b7435 */ /* 0x000fe200000001ff */
[----:B------:R-:W-:-:S05]  /*1c60*/  MOV R45, R47 ;  /* 0x0000002f002d7202 */ /* 0x000fca0000000f00 */
[----:B------:R-:W-:-:S05]  /*1c70*/  FADD.FTZ R45, R30, R45 ;  /* 0x0000002d1e2d7221 */ /* 0x000fca0000010000 */
[----:B------:R-:W-:-:S07]  /*1c80*/  MOV R67, R45 ;  /* 0x0000002d00437202 */ /* 0x000fce0000000f00 */
[----:B------:R-:W-:Y:S05]  /*1c90*/  WARPSYNC.COLLECTIVE R25, `(.L_x_840) ;  /* 0x0000000019087348 */ /* 0x000fea0003c00000 */
[----:B------:R0:W1:Y:S02]  /*1ca0*/  SHFL.BFLY P1, R47, R67, R27, R26 ;  /* 0x0c00001b432f7389 */ /* 0x000064000002001a */
[----:B01----:R-:W-:Y:S01]  /*1cb0*/  ENDCOLLECTIVE ;  /* 0x000000000000791b */ /* 0x003fe20003800000 */
.L_x_840:
[----:B------:R-:W-:Y:S01]  /*1cc0*/  HFMA2.MMA R27, -RZ, RZ, 0, 9.5367431640625e-07 ;  /* 0x00000010ff1b7435 */ /* 0x000fe200000001ff */
[----:B------:R-:W-:-:S05]  /*1cd0*/  MOV R44, R47 ;  /* 0x0000002f002c7202 */ /* 0x000fca0000000f00 */
[----:B------:R-:W-:-:S05]  /*1ce0*/  FADD.FTZ R44, R45, R44 ;  /* 0x0000002c2d2c7221 */ /* 0x000fca0000010000 */
[----:B------:R-:W-:-:S07]  /*1cf0*/  MOV R67, R44 ;  /* 0x0000002c00437202 */ /* 0x000fce0000000f00 */
[----:B------:R-:W-:Y:S05]  /*1d00*/  WARPSYNC.COLLECTIVE R25, `(.L_x_841) ;  /* 0x0000000019087348 */ /* 0x000fea0003c00000 */
[----:B------:R0:W1:Y:S02]  /*1d10*/  SHFL.BFLY P1, R47, R67, R27, R26 ;  /* 0x0c00001b432f7389 */ /* 0x000064000002001a */
[----:B01----:R-:W-:Y:S01]  /*1d20*/  ENDCOLLECTIVE ;  /* 0x000000000000791b */ /* 0x003fe20003800000 */
.L_x_841:
[----:B------:R-:W-:Y:S05]  /*1d30*/  BRA `(.L_x_842) ;  /* 0xfffffff400707947 */ /* 0x000fea000383ffff */
.L_x_843:
        /* <DEDUP_REMOVED lines=12> */
.L_x_7721:


//--------------------- .text._ZN10layer_norm31ln_parallel_residual_fwd_kernelINS_13Kernel_traitsI6__halfS2_S2_S2_fjLj256ELj1ELj4ELj1ELj16ENS_18Kernel_traits_baseILj256ES2_S2_S2_S2_fjLj128EEEEELb0ELb0ELb1EEEvNS_9FwdParamsE --------------------------
	.section	.text._ZN10layer_norm31ln_parallel_residual_fwd_kernelINS_13Kernel_traitsI6__halfS2_S2_S2_fjLj256ELj1ELj4ELj1ELj16ENS_18Kernel_traits_baseILj256ES2_S2_S2_S2_fjLj128EEEEELb0ELb0ELb1EEEvNS_9FwdParamsE,"ax",@progbits
	.align	128
        .global         _ZN10layer_norm31ln_parallel_residual_fwd_kernelINS_13Kernel_traitsI6__halfS2_S2_S2_fjLj256ELj1ELj4ELj1ELj16ENS_18Kernel_traits_baseILj256ES2_S2_S2_S2_fjLj128EEEEELb0ELb0ELb1EEEvNS_9FwdParamsE
        .type           _ZN10layer_norm31ln_parallel_residual_fwd_kernelINS_13Kernel_traitsI6__halfS2_S2_S2_fjLj256ELj1ELj4ELj1ELj16ENS_18Kernel_traits_baseILj256ES2_S2_S2_S2_fjLj128EEEEELb0ELb0ELb1EEEvNS_9FwdParamsE,@function
        .size           _ZN10layer_norm31ln_parallel_residual_fwd_kernelINS_13Kernel_traitsI6__halfS2_S2_S2_fjLj256ELj1ELj4ELj1ELj16ENS_18Kernel_traits_baseILj256ES2_S2_S2_S2_fjLj128EEEEELb0ELb0ELb1EEEvNS_9FwdParamsE,(.L_x_7722 - _ZN10layer_norm31ln_parallel_residual_fwd_kernelINS_13Kernel_traitsI6__halfS2_S2_S2_fjLj256ELj1ELj4ELj1ELj16ENS_18Kernel_traits_baseILj256ES2_S2_S2_S2_fjLj128EEEEELb0ELb0ELb1EEEvNS_9FwdParamsE)
        .other          _ZN10layer_norm31ln_parallel_residual_fwd_kernelINS_13Kernel_traitsI6__halfS2_S2_S2_fjLj256ELj1ELj4ELj1ELj16ENS_18Kernel_traits_baseILj256ES2_S2_S2_S2_fjLj128EEEEELb0ELb0ELb1EEEvNS_9FwdParamsE,@"STO_CUDA_ENTRY STV_DEFAULT"
_ZN10layer_norm31ln_parallel_residual_fwd_kernelINS_13Kernel_traitsI6__halfS2_S2_S2_fjLj256ELj1ELj4ELj1ELj16ENS_18Kernel_traits_baseILj256ES2_S2_S2_S2_fjLj128EEEEELb0ELb0ELb1EEEvNS_9FwdParamsE:
.text._ZN10layer_norm31ln_parallel_residual_fwd_kernelINS_13Kernel_traitsI6__halfS2_S2_S2_fjLj256ELj1ELj4ELj1ELj16ENS_18Kernel_traits_baseILj256ES2_S2_S2_S2_fjLj128EEEEELb0ELb0ELb1EEEvNS_9FwdParamsE:
[----:B------:R-:W-:Y:S01]  /*0000*/  LDC R1, c[0x0][0x28] ;  /* 0x00000a00ff017b82 */ /* 0x000fe20000000800 */
[----:B------:R-:W0:Y:S01]  /*0010*/  S2R R0, SR_TID.X ;  /* 0x0000000000007919 */ /* 0x000e220000002100 */
[----:B------:R-:W-:Y:S01]  /*0020*/  ULDC.64 UR4, c[0x0][0x2c8] ;  /* 0x0000b20000047ab9 */ /* 0x000fe20000000a00 */
[----:B------:R-:W-:Y:S01]  /*0030*/  ULDC.64 UR6, c[0x0][0x2d0] ;  /* 0x0000b40000067ab9 */ /* 0x000fe20000000a00 */
[----:B------:R-:W-:Y:S01]  /*0040*/  ISETP.NE.U32.AND P1, PT, RZ, UR4, PT ;  /* 0x00000004ff007c0c */ /* 0x000fe2000bf25070 */
[----:B------:R-:W1:Y:S01]  /*0050*/  S2R R13, SR_CTAID.X ;  /* 0x00000000000d7919 */ /* 0x000e620000002500 */
[----:B------:R-:W-:Y:S02]  /*0060*/  ISETP.NE.U32.AND P2, PT, RZ, UR6, PT ;  /* 0x00000006ff007c0c */ /* 0x000fe4000bf45070 */
[----:B------:R-:W2:Y:S01]  /*0070*/  LDC.64 R2, c[0x0][0x228] ;  /* 0x00008a00ff027b82 */ /* 0x000ea20000000a00 */
[----:B------:R-:W-:Y:S01]  /*0080*/  ISETP.NE.AND.EX P1, PT, RZ, UR5, PT, P1 ;  /* 0x00000005ff007c0c */ /* 0x000fe2000bf25310 */
[----:B------:R-:W-:Y:S01]  /*0090*/  ULDC.64 UR8, c[0x0][0x260] ;  /* 0x0000980000087ab9 */ /* 0x000fe20000000a00 */
[----:B------:R-:W-:-:S02]  /*00a0*/  ISETP.NE.AND.EX P2, PT, RZ, UR7, PT, P2 ;  /* 0x00000007ff007c0c */ /* 0x000fc4000bf45320 */
[----:B0-----:R-:W-:Y:S02]  /*00b0*/  LOP3.LUT R4, R0, 0x1f, RZ, 0xc0, !PT ;  /* 0x0000001f00047812 */ /* 0x001fe400078ec0ff */
[----:B------:R-:W-:Y:S02]  /*00c0*/  SHF.R.U32.HI R34, RZ, 0x5, R0 ;  /* 0x00000005ff227819 */ /* 0x000fe40000011600 */
[----:B------:R-:W-:-:S05]  /*00d0*/  SHF.L.U32 R16, R4, 0x4, RZ ;  /* 0x0000000404107819 */ /* 0x000fca00000006ff */
[----:B------:R-:W-:Y:S02]  /*00e0*/  @P1 LEA R8, P0, R4, UR4, 0x4 ;  /* 0x0000000404081c11 */ /* 0x000fe4000f8020ff */
[----:B------:R-:W-:Y:S02]  /*00f0*/  @P2 IADD3 R4, P3, R16, UR6, RZ ;  /* 0x0000000610042c10 */ /* 0x000fe4000ff7e0ff */
[----:B------:R-:W-:Y:S01]  /*0100*/  @P1 IADD3.X R9, RZ, UR5, RZ, P0, !PT ;  /* 0x00000005ff091c10 */ /* 0x000fe200087fe4ff */
[----:B------:R-:W-:Y:S01]  /*0110*/  ULDC.64 UR4, c[0x0][0x208] ;  /* 0x0000820000047ab9 */ /* 0x000fe20000000a00 */
[----:B------:R-:W-:Y:S01]  /*0120*/  @P2 IADD3.X R5, RZ, UR7, RZ, P3, !PT ;  /* 0x00000007ff052c10 */ /* 0x000fe20009ffe4ff */
[----:B------:R-:W-:-:S03]  /*0130*/  ULDC.64 UR6, c[0x0][0x268] ;  /* 0x00009a0000067ab9 */ /* 0x000fc60000000a00 */
[----:B------:R-:W5:Y:S01]  /*0140*/  @P1 LDG.E.128 R8, desc[UR4][R8.64] ;  /* 0x0000000408081981 */ /* 0x000f62000c1e1d00 */
[----:B-1----:R-:W-:Y:S02]  /*0150*/  LEA R34, R13, R34, 0x2 ;  /* 0x000000220d227211 */ /* 0x002fe400078e10ff */
[----:B------:R-:W-:Y:S01]  /*0160*/  IADD3 R16, P0, R16, UR6, RZ ;  /* 0x0000000610107c10 */ /* 0x000fe2000ff1e0ff */
[----:B------:R-:W5:Y:S01]  /*0170*/  @P2 LDG.E.128 R4, desc[UR4][R4.64] ;  /* 0x0000000404042981 */ /* 0x000f62000c1e1d00 */
[----:B------:R-:W-:Y:S01]  /*0180*/  ULDC UR6, c[0x0][0x214] ;  /* 0x0000850000067ab9 */ /* 0x000fe20000000800 */
[----:B------:R-:W-:Y:S02]  /*0190*/  SHF.L.U32 R0, R0, 0x4, RZ ;  /* 0x0000000400007819 */ /* 0x000fe400000006ff */
[----:B------:R-:W-:Y:S02]  /*01a0*/  ISETP.GE.AND P3, PT, R34, UR6, PT ;  /* 0x0000000622007c0c */ /* 0x000fe4000bf66270 */
[----:B------:R-:W-:-:S02]  /*01b0*/  LOP3.LUT R0, R0, 0x1f0, RZ, 0xc0, !PT ;  /* 0x000001f000007812 */ /* 0x000fc400078ec0ff */
[----:B------:R-:W-:Y:S01]  /*01c0*/  IADD3.X R17, RZ, UR7, RZ, P0, !PT ;  /* 0x00000007ff117c10 */ /* 0x000fe200087fe4ff */
[----:B------:R-:W-:Y:S01]  /*01d0*/  ULDC.64 UR6, c[0x0][0x230] ;  /* 0x00008c0000067ab9 */ /* 0x000fe20000000a00 */
[----:B------:R-:W-:Y:S02]  /*01e0*/  IADD3 R12, P4, R0, UR8, RZ ;  /* 0x00000008000c7c10 */ /* 0x000fe4000ff9e0ff */
[----:B--2---:R-:W-:Y:S02]  /*01f0*/  LOP3.LUT P0, RZ, R2, UR6, RZ, 0xfc, !PT ;  /* 0x0000000602ff7c12 */ /* 0x004fe4000f80fcff */
[----:B------:R-:W-:Y:S02]  /*0200*/  IADD3.X R13, RZ, UR9, RZ, P4, !PT ;  /* 0x00000009ff0d7c10 */ /* 0x000fe4000a7fe4ff */
[----:B------:R-:W-:Y:S01]  /*0210*/  LOP3.LUT P0, RZ, R3, UR7, RZ, 0xfc, P0 ;  /* 0x0000000703ff7c12 */ /* 0x000fe2000800fcff */
[----:B------:R-:W-:-:S12]  /*0220*/  @P3 EXIT ;  /* 0x000000000000394d */ /* 0x000fd80003800000 */
[----:B------:R-:W2:Y:S04]  /*0230*/  LDG.E.128 R16, desc[UR4][R16.64] ;  /* 0x0000000410107981 */ /* 0x000ea8000c1e1d00 */
[----:B------:R-:W3:Y:S01]  /*0240*/  LDG.E.128 R12, desc[UR4][R12.64] ;  /* 0x000000040c0c7981 */ /* 0x000ee2000c1e1d00 */
[----:B-----5:R-:W-:Y:S02]  /*0250*/  @!P1 CS2R R8, SRZ ;  /* 0x0000000000089805 */ /* 0x020fe4000001ff00 */
[----:B------:R-:W-:Y:S02]  /*0260*/  @!P1 CS2R R10, SRZ ;  /* 0x00000000000a9805 */ /* 0x000fe4000001ff00 */
[----:B------:R-:W-:Y:S02]  /*0270*/  @!P2 CS2R R4, SRZ ;  /* 0x000000000004a805 */ /* 0x000fe4000001ff00 */
[----:B------:R-:W-:-:S02]  /*0280*/  @!P2 CS2R R6, SRZ ;  /* 0x000000000006a805 */ /* 0x000fc4000001ff00 */
[----:B------:R-:W-:Y:S01]  /*0290*/  ISETP.NE.U32.AND P3, PT, R2, RZ, PT ;  /* 0x000000ff0200720c */ /* 0x000fe20003f65070 */
[----:B------:R-:W-:Y:S01]  /*02a0*/  BSSY B0, `(.L_x_844) ;  /* 0x0000132000007945 */ /* 0x000fe20003800000 */
[--C-:B------:R-:W-:Y:S01]  /*02b0*/  HADD2.F32 R56, -RZ, R9.reuse.H0_H0 ;  /* 0x20000009ff387230 */ /* 0x100fe20000004100 */
[----:B------:R-:W-:Y:S01]  /*02c0*/  ULDC.U8 UR6, c[0x0][0x2a0] ;  /* 0x0000a80000067ab9 */ /* 0x000fe20000000000 */
[----:B------:R-:W-:Y:S01]  /*02d0*/  HADD2.F32 R55, -RZ, R9.H1_H1 ;  /* 0x30000009ff377230 */ /* 0x000fe20000004100 */
[----:B------:R-:W-:Y:S01]  /*02e0*/  ISETP.NE.AND.EX P1, PT, R3, RZ, PT, P3 ;  /* 0x000000ff0300720c */ /* 0x000fe20003f25330 */
[--C-:B------:R-:W-:Y:S01]  /*02f0*/  HADD2.F32 R50, -RZ, R10.reuse.H0_H0 ;  /* 0x2000000aff327230 */ /* 0x100fe20000004100 */
[----:B------:R-:W-:Y:S01]  /*0300*/  ISETP.NE.AND P5, PT, RZ, UR6, PT ;  /* 0x00000006ff007c0c */ /* 0x000fe2000bfa5270 */
[----:B------:R-:W-:Y:S01]  /*0310*/  HADD2.F32 R48, -RZ, R10.H1_H1 ;  /* 0x3000000aff307230 */ /* 0x000fe20000004100 */
[----:B------:R-:W-:Y:S01]  /*0320*/  ULDC UR6, c[0x0][0x218] ;  /* 0x0000860000067ab9 */ /* 0x000fe20000000800 */
[--C-:B------:R-:W-:Y:S01]  /*0330*/  HADD2.F32 R33, -RZ, R11.reuse.H0_H0 ;  /* 0x2000000bff217230 */ /* 0x100fe20000004100 */
[----:B------:R-:W-:Y:S01]  /*0340*/  ULDC UR7, c[0x0][0x2d8] ;  /* 0x0000b60000077ab9 */ /* 0x000fe20000000800 */
[----:B------:R-:W-:Y:S01]  /*0350*/  HADD2.F32 R32, -RZ, R11.H1_H1 ;  /* 0x3000000bff207230 */ /* 0x000fe20000004100 */
[----:B------:R-:W-:Y:S01]  /*0360*/  ULDC.64 UR14, c[0x0][0x230] ;  /* 0x00008c00000e7ab9 */ /* 0x000fe20000000a00 */
[--C-:B------:R-:W-:Y:S01]  /*0370*/  HADD2.F32 R61, -RZ, R8.reuse.H0_H0 ;  /* 0x20000008ff3d7230 */ /* 0x100fe20000004100 */
[----:B------:R-:W-:Y:S01]  /*0380*/  ULDC.64 UR12, c[0x0][0x228] ;  /* 0x00008a00000c7ab9 */ /* 0x000fe20000000a00 */
[----:B------:R-:W-:Y:S01]  /*0390*/  HADD2.F32 R57, -RZ, R8.H1_H1 ;  /* 0x30000008ff397230 */ /* 0x000fe20000004100 */
[----:B------:R-:W-:Y:S01]  /*03a0*/  ULDC.64 UR8, c[0x0][0x2b8] ;  /* 0x0000ae0000087ab9 */ /* 0x000fe20000000a00 */
        /* <DEDUP_REMOVED lines=9> */
[--C-:B--2---:R-:W-:Y:S02]  /*0440*/  HADD2.F32 R54, -RZ, R16.reuse.H0_H0 ;  /* 0x20000010ff367230 */ /* 0x104fe40000004100 */
[----:B------:R-:W-:Y:S02]  /*0450*/  HADD2.F32 R8, -RZ, R16.H1_H1 ;  /* 0x30000010ff087230 */ /* 0x000fe40000004100 */
[--C-:B------:R-:W-:Y:S02]  /*0460*/  HADD2.F32 R7, -RZ, R17.reuse.H0_H0 ;  /* 0x20000011ff077230 */ /* 0x100fe40000004100 */
[----:B------:R-:W-:Y:S02]  /*0470*/  HADD2.F32 R6, -RZ, R17.H1_H1 ;  /* 0x30000011ff067230 */ /* 0x000fe40000004100 */
[--C-:B------:R-:W-:Y:S02]  /*0480*/  HADD2.F32 R5, -RZ, R18.reuse.H0_H0 ;  /* 0x20000012ff057230 */ /* 0x100fe40000004100 */
[----:B------:R-:W-:-:S02]  /*0490*/  HADD2.F32 R4, -RZ, R18.H1_H1 ;  /* 0x30000012ff047230 */ /* 0x000fc40000004100 */
[--C-:B------:R-:W-:Y:S02]  /*04a0*/  HADD2.F32 R3, -RZ, R19.reuse.H0_H0 ;  /* 0x20000013ff037230 */ /* 0x100fe40000004100 */
[----:B------:R-:W-:Y:S02]  /*04b0*/  HADD2.F32 R2, -RZ, R19.H1_H1 ;  /* 0x30000013ff027230 */ /* 0x000fe40000004100 */
[--C-:B---3--:R-:W-:Y:S02]  /*04c0*/  HADD2.F32 R0, -RZ, R12.reuse.H1_H1 ;  /* 0x3000000cff007230 */ /* 0x108fe40000004100 */
[----:B------:R-:W-:Y:S02]  /*04d0*/  HADD2.F32 R35, -RZ, R12.H0_H0 ;  /* 0x2000000cff237230 */ /* 0x000fe40000004100 */
[--C-:B------:R-:W-:Y:S02]  /*04e0*/  HADD2.F32 R36, -RZ, R13.reuse.H0_H0 ;  /* 0x2000000dff247230 */ /* 0x100fe40000004100 */
[----:B------:R-:W-:-:S02]  /*04f0*/  HADD2.F32 R37, -RZ, R13.H1_H1 ;  /* 0x3000000dff257230 */ /* 0x000fc40000004100 */
[--C-:B------:R-:W-:Y:S02]  /*0500*/  HADD2.F32 R44, -RZ, R14.reuse.H0_H0 ;  /* 0x2000000eff2c7230 */ /* 0x100fe40000004100 */
[----:B------:R-:W-:Y:S02]  /*0510*/  HADD2.F32 R45, -RZ, R14.H1_H1 ;  /* 0x3000000eff2d7230 */ /* 0x000fe40000004100 */
[--C-:B------:R-:W-:Y:S02]  /*0520*/  HADD2.F32 R46, -RZ, R15.reuse.H0_H0 ;  /* 0x2000000fff2e7230 */ /* 0x100fe40000004100 */
[----:B------:R-:W-:-:S07]  /*0530*/  HADD2.F32 R47, -RZ, R15.H1_H1 ;  /* 0x3000000fff2f7230 */ /* 0x000fce0000004100 */
.L_x_878:
[----:B------:R-:W0:Y:S01]  /*0540*/  S2R R58, SR_TID.X ;  /* 0x00000000003a7919 */ /* 0x000e220000002100 */
[----:B-1----:R-:W1:Y:S01]  /*0550*/  LDC.64 R24, c[0x0][0x220] ;  /* 0x00008800ff187b82 */ /* 0x002e620000000a00 */
        /* <DEDUP_REMOVED lines=17> */
[----:B--2---:R-:W-:-:S12]  /*0670*/  HADD2.F32 R28, -RZ, R24.H0_H0 ;  /* 0x20000018ff1c7230 */ /* 0x004fd80000004100 */
[----:B------:R-:W-:Y:S05]  /*0680*/  @P3 BRA `(.L_x_845) ;  /* 0x0000000000203947 */ /* 0x000fea0003800000 */
[----:B------:R-:W-:-:S04]  /*0690*/  ISETP.NE.U32.AND P4, PT, RZ, UR14, PT ;  /* 0x0000000eff007c0c */ /* 0x000fc8000bf85070 */
[----:B------:R-:W-:-:S13]  /*06a0*/  ISETP.NE.AND.EX P4, PT, RZ, UR15, PT, P4 ;  /* 0x0000000fff007c0c */ /* 0x000fda000bf85340 */
[----:B------:R-:W-:Y:S05]  /*06b0*/  @P4 BRA `(.L_x_846) ;  /* 0x0000000000084947 */ /* 0x000fea0003800000 */
[----:B------:R-:W-:Y:S05]  /*06c0*/  @P0 BRA `(.L_x_847) ;  /* 0x0000000000200947 */ /* 0x000fea0003800000 */
[----:B------:R-:W-:Y:S05]  /*06d0*/  BRA `(.L_x_848) ;  /* 0x0000000000247947 */ /* 0x000fea0003800000 */
.L_x_846:
[----:B-----5:R-:W-:-:S05]  /*06e0*/  HADD2.F32 R29, -RZ, R16.H0_H0 ;  /* 0x20000010ff1d7230 */ /* 0x020fca0000004100 */
[----:B------:R-:W-:Y:S01]  /*06f0*/  FADD.FTZ R28, R28, R29 ;  /* 0x0000001d1c1c7221 */ /* 0x000fe20000010000 */
[----:B------:R-:W-:Y:S06]  /*0700*/  BRA `(.L_x_847) ;  /* 0x0000000000107947 */ /* 0x000fec0003800000 */
.L_x_845:
[----:B-----5:R-:W-:Y:S02]  /*0710*/  HADD2.F32 R29, -RZ, R12.H0_H0 ;  /* 0x2000000cff1d7230 */ /* 0x020fe40000004100 */
[----:B------:R-:W-:-:S03]  /*0720*/  @P2 HADD2.F32 R31, -RZ, R16.H0_H0 ;  /* 0x20000010ff1f2230 */ /* 0x000fc60000004100 */
[----:B------:R-:W-:-:S04]  /*0730*/  FADD.FTZ R28, R28, R29 ;  /* 0x0000001d1c1c7221 */ /* 0x000fc80000010000 */
[----:B------:R-:W-:-:S07]  /*0740*/  @P2 FADD.FTZ R28, R28, R31 ;  /* 0x0000001f1c1c2221 */ /* 0x000fce0000010000 */
.L_x_847:
[----:B------:R-:W-:-:S04]  /*0750*/  F2FP.F16.F32.PACK_AB R29, RZ, R28 ;  /* 0x0000001cff1d723e */ /* 0x000fc800000000ff */
[----:B------:R-:W-:-:S07]  /*0760*/  PRMT R20, R29, 0x7610, R20 ;  /* 0x000076101d147816 */ /* 0x000fce0000000014 */
.L_x_848:
[----:B------:R-:W-:Y:S01]  /*0770*/  HADD2.F32 R39, -RZ, R24.H1_H1 ;  /* 0x30000018ff277230 */ /* 0x000fe20000004100 */
[----:B------:R-:W-:Y:S06]  /*0780*/  @P3 BRA `(.L_x_849) ;  /* 0x0000000000203947 */ /* 0x000fec0003800000 */
[----:B------:R-:W-:-:S04]  /*0790*/  ISETP.NE.U32.AND P4, PT, RZ, UR14, PT ;  /* 0x0000000eff007c0c */ /* 0x000fc8000bf85070 */
[----:B------:R-:W-:-:S13]  /*07a0*/  ISETP.NE.AND.EX P4, PT, RZ, UR15, PT, P4 ;  /* 0x0000000fff007c0c */ /* 0x000fda000bf85340 */
[----:B------:R-:W-:Y:S05]  /*07b0*/  @P4 BRA `(.L_x_850) ;  /* 0x0000000000084947 */ /* 0x000fea0003800000 */
[----:B------:R-:W-:Y:S05]  /*07c0*/  @P0 BRA `(.L_x_851) ;  /* 0x0000000000200947 */ /* 0x000fea0003800000 */
[----:B------:R-:W-:Y:S05]  /*07d0*/  BRA `(.L_x_852) ;  /* 0x0000000000247947 */ /* 0x000fea0003800000 */
.L_x_850:
[----:B-----5:R-:W-:-:S05]  /*07e0*/  HADD2.F32 R24, -RZ, R16.H1_H1 ;  /* 0x30000010ff187230 */ /* 0x020fca0000004100 */
[----:B------:R-:W-:Y:S01]  /*07f0*/  FADD.FTZ R39, R39, R24 ;  /* 0x0000001827277221 */ /* 0x000fe20000010000 */
[----:B------:R-:W-:Y:S06]  /*0800*/  BRA `(.L_x_851) ;  /* 0x0000000000107947 */ /* 0x000fec0003800000 */
.L_x_849:
[----:B-----5:R-:W-:Y:S02]  /*0810*/  HADD2.F32 R24, -RZ, R12.H1_H1 ;  /* 0x3000000cff187230 */ /* 0x020fe40000004100 */
[----:B------:R-:W-:-:S03]  /*0820*/  @P2 HADD2.F32 R30, -RZ, R16.H1_H1 ;  /* 0x30000010ff1e2230 */ /* 0x000fc60000004100 */
[----:B------:R-:W-:-:S04]  /*0830*/  FADD.FTZ R39, R39, R24 ;  /* 0x0000001827277221 */ /* 0x000fc80000010000 */
[----:B------:R-:W-:-:S07]  /*0840*/  @P2 FADD.FTZ R39, R39, R30 ;  /* 0x0000001e27272221 */ /* 0x000fce0000010000 */
.L_x_851:
[----:B------:R-:W-:-:S04]  /*0850*/  F2FP.F16.F32.PACK_AB R24, RZ, R39 ;  /* 0x00000027ff18723e */ /* 0x000fc800000000ff */
[----:B------:R-:W-:-:S07]  /*0860*/  PRMT R20, R20, 0x5410, R24 ;  /* 0x0000541014147816 */ /* 0x000fce0000000018 */
.L_x_852:
[----:B------:R-:W-:Y:S01]  /*0870*/  HADD2.F32 R38, -RZ, R25.H0_H0 ;  /* 0x20000019ff267230 */ /* 0x000fe20000004100 */
[----:B------:R-:W-:Y:S06]  /*0880*/  @P3 BRA `(.L_x_853) ;  /* 0x0000000000203947 */ /* 0x000fec0003800000 */
[----:B------:R-:W-:-:S04]  /*0890*/  ISETP.NE.U32.AND P4, PT, RZ, UR14, PT ;  /* 0x0000000eff007c0c */ /* 0x000fc8000bf85070 */
[----:B------:R-:W-:-:S13]  /*08a0*/  ISETP.NE.AND.EX P4, PT, RZ, UR15, PT, P4 ;  /* 0x0000000fff007c0c */ /* 0x000fda000bf85340 */
[----:B------:R-:W-:Y:S05]  /*08b0*/  @P4 BRA `(.L_x_854) ;  /* 0x0000000000084947 */ /* 0x000fea0003800000 */
[----:B------:R-:W-:Y:S05]  /*08c0*/  @P0 BRA `(.L_x_855) ;  /* 0x0000000000200947 */ /* 0x000fea0003800000 */
[----:B------:R-:W-:Y:S05]  /*08d0*/  BRA `(.L_x_856) ;  /* 0x0000000000247947 */ /* 0x000fea0003800000 */
.L_x_854:
[----:B-----5:R-:W-:-:S05]  /*08e0*/  HADD2.F32 R29, -RZ, R17.H0_H0 ;  /* 0x20000011ff1d7230 */ /* 0x020fca0000004100 */
[----:B------:R-:W-:Y:S01]  /*08f0*/  FADD.FTZ R38, R38, R29 ;  /* 0x0000001d26267221 */ /* 0x000fe20000010000 */
[----:B------:R-:W-:Y:S06]  /*0900*/  BRA `(.L_x_855) ;  /* 0x0000000000107947 */ /* 0x000fec0003800000 */
.L_x_853:
[----:B-----5:R-:W-:Y:S02]  /*0910*/  HADD2.F32 R29, -RZ, R13.H0_H0 ;  /* 0x2000000dff1d7230 */ /* 0x020fe40000004100 */
[----:B------:R-:W-:-:S03]  /*0920*/  @P2 HADD2.F32 R31, -RZ, R17.H0_H0 ;  /* 0x20000011ff1f2230 */ /* 0x000fc60000004100 */
[----:B------:R-:W-:-:S04]  /*0930*/  FADD.FTZ R38, R38, R29 ;  /* 0x0000001d26267221 */ /* 0x000fc80000010000 */
[----:B------:R-:W-:-:S07]  /*0940*/  @P2 FADD.FTZ R38, R38, R31 ;  /* 0x0000001f26262221 */ /* 0x000fce0000010000 */
.L_x_855:
[----:B------:R-:W-:-:S04]  /*0950*/  F2FP.F16.F32.PACK_AB R24, RZ, R38 ;  /* 0x00000026ff18723e */ /* 0x000fc800000000ff */
[----:B------:R-:W-:-:S07]  /*0960*/  PRMT R21, R24, 0x7610, R21 ;  /* 0x0000761018157816 */ /* 0x000fce0000000015 */
.L_x_856:
[----:B------:R-:W-:Y:S01]  /*0970*/  HADD2.F32 R41, -RZ, R25.H1_H1 ;  /* 0x30000019ff297230 */ /* 0x000fe20000004100 */
[----:B------:R-:W-:Y:S06]  /*0980*/  @P3 BRA `(.L_x_857) ;  /* 0x0000000000203947 */ /* 0x000fec0003800000 */
[----:B------:R-:W-:-:S04]  /*0990*/  ISETP.NE.U32.AND P4, PT, RZ, UR14, PT ;  /* 0x0000000eff007c0c */ /* 0x000fc8000bf85070 */
[----:B------:R-:W-:-:S13]  /*09a0*/  ISETP.NE.AND.EX P4, PT, RZ, UR15, PT, P4 ;  /* 0x0000000fff007c0c */ /* 0x000fda000bf85340 */
[----:B------:R-:W-:Y:S05]  /*09b0*/  @P4 BRA `(.L_x_858) ;  /* 0x0000000000084947 */ /* 0x000fea0003800000 */
[----:B------:R-:W-:Y:S05]  /*09c0*/  @P0 BRA `(.L_x_859) ;  /* 0x0000000000200947 */ /* 0x000fea0003800000 */
[----:B------:R-:W-:Y:S05]  /*09d0*/  BRA `(.L_x_860) ;  /* 0x0000000000247947 */ /* 0x000fea0003800000 */
.L_x_858:
[----:B-----5:R-:W-:-:S05]  /*09e0*/  HADD2.F32 R24, -RZ, R17.H1_H1 ;  /* 0x30000011ff187230 */ /* 0x020fca0000004100 */
[----:B------:R-:W-:Y:S01]  /*09f0*/  FADD.FTZ R41, R41, R24 ;  /* 0x0000001829297221 */ /* 0x000fe20000010000 */
[----:B------:R-:W-:Y:S06]  /*0a00*/  BRA `(.L_x_859) ;  /* 0x0000000000107947 */ /* 0x000fec0003800000 */
.L_x_857:
[----:B-----5:R-:W-:Y:S02]  /*0a10*/  HADD2.F32 R24, -RZ, R13.H1_H1 ;  /* 0x3000000dff187230 */ /* 0x020fe40000004100 */
[----:B------:R-:W-:-:S03]  /*0a20*/  @P2 HADD2.F32 R30, -RZ, R17.H1_H1 ;  /* 0x30000011ff1e2230 */ /* 0x000fc60000004100 */
[----:B------:R-:W-:-:S04]  /*0a30*/  FADD.FTZ R41, R41, R24 ;  /* 0x0000001829297221 */ /* 0x000fc80000010000 */
[----:B------:R-:W-:-:S07]  /*0a40*/  @P2 FADD.FTZ R41, R41, R30 ;  /* 0x0000001e29292221 */ /* 0x000fce0000010000 */
.L_x_859:
[----:B------:R-:W-:-:S04]  /*0a50*/  F2FP.F16.F32.PACK_AB R24, RZ, R41 ;  /* 0x00000029ff18723e */ /* 0x000fc800000000ff */
[----:B------:R-:W-:-:S07]  /*0a60*/  PRMT R21, R21, 0x5410, R24 ;  /* 0x0000541015157816 */ /* 0x000fce0000000018 */
.L_x_860:
[----:B------:R-:W-:Y:S01]  /*0a70*/  HADD2.F32 R29, -RZ, R26.H0_H0 ;  /* 0x2000001aff1d7230 */ /* 0x000fe20000004100 */
[----:B------:R-:W-:Y:S06]  /*0a80*/  @P3 BRA `(.L_x_861) ;  /* 0x0000000000203947 */ /* 0x000fec0003800000 */
[----:B------:R-:W-:-:S04]  /*0a90*/  ISETP.NE.U32.AND P4, PT, RZ, UR14, PT ;  /* 0x0000000eff007c0c */ /* 0x000fc8000bf85070 */
[----:B------:R-:W-:-:S13]  /*0aa0*/  ISETP.NE.AND.EX P4, PT, RZ, UR15, PT, P4 ;  /* 0x0000000fff007c0c */ /* 0x000fda000bf85340 */
[----:B------:R-:W-:Y:S05]  /*0ab0*/  @P4 BRA `(.L_x_862) ;  /* 0x0000000000084947 */ /* 0x000fea0003800000 */
[----:B------:R-:W-:Y:S05]  /*0ac0*/  @P0 BRA `(.L_x_863) ;  /* 0x0000000000200947 */ /* 0x000fea0003800000 */
[----:B------:R-:W-:Y:S05]  /*0ad0*/  BRA `(.L_x_864) ;  /* 0x0000000000247947 */ /* 0x000fea0003800000 */
.L_x_862:
[----:B-----5:R-:W-:-:S05]  /*0ae0*/  HADD2.F32 R24, -RZ, R18.H0_H0 ;  /* 0x20000012ff187230 */ /* 0x020fca0000004100 */
[----:B------:R-:W-:Y:S01]  /*0af0*/  FADD.FTZ R29, R29, R24 ;  /* 0x000000181d1d7221 */ /* 0x000fe20000010000 */
[----:B------:R-:W-:Y:S06]  /*0b00*/  BRA `(.L_x_863) ;  /* 0x0000000000107947 */ /* 0x000fec0003800000 */
.L_x_861:
[----:B-----5:R-:W-:Y:S02]  /*0b10*/  HADD2.F32 R24, -RZ, R14.H0_H0 ;  /* 0x2000000eff187230 */ /* 0x020fe40000004100 */
[----:B------:R-:W-:-:S03]  /*0b20*/  @P2 HADD2.F32 R30, -RZ, R18.H0_H0 ;  /* 0x20000012ff1e2230 */ /* 0x000fc60000004100 */
[----:B------:R-:W-:-:S04]  /*0b30*/  FADD.FTZ R29, R29, R24 ;  /* 0x000000181d1d7221 */ /* 0x000fc80000010000 */
[----:B------:R-:W-:-:S07]  /*0b40*/  @P2 FADD.FTZ R29, R29, R30 ;  /* 0x0000001e1d1d2221 */ /* 0x000fce0000010000 */
.L_x_863:
[----:B------:R-:W-:-:S04]  /*0b50*/  F2FP.F16.F32.PACK_AB R24, RZ, R29 ;  /* 0x0000001dff18723e */ /* 0x000fc800000000ff */
[----:B------:R-:W-:-:S07]  /*0b60*/  PRMT R22, R24, 0x7610, R22 ;  /* 0x0000761018167816 */ /* 0x000fce0000000016 */
.L_x_864:
[----:B------:R-:W-:Y:S01]  /*0b70*/  HADD2.F32 R31, -RZ, R26.H1_H1 ;  /* 0x3000001aff1f7230 */ /* 0x000fe20000004100 */
[----:B------:R-:W-:Y:S06]  /*0b80*/  @P3 BRA `(.L_x_865) ;  /* 0x0000000000203947 */ /* 0x000fec0003800000 */
[----:B------:R-:W-:-:S04]  /*0b90*/  ISETP.NE.U32.AND P4, PT, RZ, UR14, PT ;  /* 0x0000000eff007c0c */ /* 0x000fc8000bf85070 */
[----:B------:R-:W-:-:S13]  /*0ba0*/  ISETP.NE.AND.EX P4, PT, RZ, UR15, PT, P4 ;  /* 0x0000000fff007c0c */ /* 0x000fda000bf85340 */
[----:B------:R-:W-:Y:S05]  /*0bb0*/  @P4 BRA `(.L_x_866) ;  /* 0x0000000000084947 */ /* 0x000fea0003800000 */
[----:B------:R-:W-:Y:S05]  /*0bc0*/  @P0 BRA `(.L_x_867) ;  /* 0x0000000000200947 */ /* 0x000fea0003800000 */
[----:B------:R-:W-:Y:S05]  /*0bd0*/  BRA `(.L_x_868) ;  /* 0x0000000000247947 */ /* 0x000fea0003800000 */
.L_x_866:
[----:B-----5:R-:W-:-:S05]  /*0be0*/  HADD2.F32 R24, -RZ, R18.H1_H1 ;  /* 0x30000012ff187230 */ /* 0x020fca0000004100 */
[----:B------:R-:W-:Y:S01]  /*0bf0*/  FADD.FTZ R31, R31, R24 ;  /* 0x000000181f1f7221 */ /* 0x000fe20000010000 */
[----:B------:R-:W-:Y:S06]  /*0c00*/  BRA `(.L_x_867) ;  /* 0x0000000000107947 */ /* 0x000fec0003800000 */
.L_x_865:
[----:B-----5:R-:W-:Y:S02]  /*0c10*/  HADD2.F32 R24, -RZ, R14.H1_H1 ;  /* 0x3000000eff187230 */ /* 0x020fe40000004100 */
[----:B------:R-:W-:-:S03]  /*0c20*/  @P2 HADD2.F32 R26, -RZ, R18.H1_H1 ;  /* 0x30000012ff1a2230 */ /* 0x000fc60000004100 */
[----:B------:R-:W-:-:S04]  /*0c30*/  FADD.FTZ R31, R31, R24 ;  /* 0x000000181f1f7221 */ /* 0x000fc80000010000 */
[----:B------:R-:W-:-:S07]  /*0c40*/  @P2 FADD.FTZ R31, R31, R26 ;  /* 0x0000001a1f1f2221 */ /* 0x000fce0000010000 */
.L_x_867:
[----:B------:R-:W-:-:S04]  /*0c50*/  F2FP.F16.F32.PACK_AB R24, RZ, R31 ;  /* 0x0000001fff18723e */ /* 0x000fc800000000ff */
[----:B------:R-:W-:-:S07]  /*0c60*/  PRMT R22, R22, 0x5410, R24 ;  /* 0x0000541016167816 */ /* 0x000fce0000000018 */
.L_x_868:
[----:B------:R-:W-:Y:S01]  /*0c70*/  HADD2.F32 R30, -RZ, R27.H0_H0 ;  /* 0x2000001bff1e7230 */ /* 0x000fe20000004100 */
[----:B------:R-:W-:Y:S06]  /*0c80*/  @P3 BRA `(.L_x_869) ;  /* 0x0000000000203947 */ /* 0x000fec0003800000 */
[----:B------:R-:W-:-:S04]  /*0c90*/  ISETP.NE.U32.AND P4, PT, RZ, UR14, PT ;  /* 0x0000000eff007c0c */ /* 0x000fc8000bf85070 */
[----:B------:R-:W-:-:S13]  /*0ca0*/  ISETP.NE.AND.EX P4, PT, RZ, UR15, PT, P4 ;  /* 0x0000000fff007c0c */ /* 0x000fda000bf85340 */
[----:B------:R-:W-:Y:S05]  /*0cb0*/  @P4 BRA `(.L_x_870) ;  /* 0x0000000000084947 */ /* 0x000fea0003800000 */
[----:B------:R-:W-:Y:S05]  /*0cc0*/  @P0 BRA `(.L_x_871) ;  /* 0x0000000000200947 */ /* 0x000fea0003800000 */
[----:B------:R-:W-:Y:S05]  /*0cd0*/  BRA `(.L_x_872) ;  /* 0x0000000000247947 */ /* 0x000fea0003800000 */
.L_x_870:
[----:B-----5:R-:W-:-:S05]  /*0ce0*/  HADD2.F32 R25, -RZ, R19.H0_H0 ;  /* 0x20000013ff197230 */ /* 0x020fca0000004100 */
[----:B------:R-:W-:Y:S01]  /*0cf0*/  FADD.FTZ R30, R30, R25 ;  /* 0x000000191e1e7221 */ /* 0x000fe20000010000 */
[----:B------:R-:W-:Y:S06]  /*0d00*/  BRA `(.L_x_871) ;  /* 0x0000000000107947 */ /* 0x000fec0003800000 */
.L_x_869:
[----:B-----5:R-:W-:Y:S02]  /*0d10*/  HADD2.F32 R25, -RZ, R15.H0_H0 ;  /* 0x2000000fff197230 */ /* 0x020fe40000004100 */
[----:B------:R-:W-:-:S03]  /*0d20*/  @P2 HADD2.F32 R43, -RZ, R19.H0_H0 ;  /* 0x20000013ff2b2230 */ /* 0x000fc60000004100 */
[----:B------:R-:W-:-:S04]  /*0d30*/  FADD.FTZ R30, R30, R25 ;  /* 0x000000191e1e7221 */ /* 0x000fc80000010000 */
[----:B------:R-:W-:-:S07]  /*0d40*/  @P2 FADD.FTZ R30, R30, R43 ;  /* 0x0000002b1e1e2221 */ /* 0x000fce0000010000 */
.L_x_871:
[----:B------:R-:W-:-:S04]  /*0d50*/  F2FP.F16.F32.PACK_AB R24, RZ, R30 ;  /* 0x0000001eff18723e */ /* 0x000fc800000000ff */
[----:B------:R-:W-:-:S07]  /*0d60*/  PRMT R23, R24, 0x7610, R23 ;  /* 0x0000761018177816 */ /* 0x000fce0000000017 */
.L_x_872:
[----:B------:R-:W-:Y:S01]  /*0d70*/  HADD2.F32 R42, -RZ, R27.H1_H1 ;  /* 0x3000001bff2a7230 */ /* 0x000fe20000004100 */
[----:B------:R-:W-:Y:S06]  /*0d80*/  @P3 BRA `(.L_x_873) ;  /* 0x0000000000203947 */ /* 0x000fec0003800000 */
[----:B------:R-:W-:-:S04]  /*0d90*/  ISETP.NE.U32.AND P2, PT, RZ, UR14, PT ;  /* 0x0000000eff007c0c */ /* 0x000fc8000bf45070 */
[----:B------:R-:W-:-:S13]  /*0da0*/  ISETP.NE.AND.EX P2, PT, RZ, UR15, PT, P2 ;  /* 0x0000000fff007c0c */ /* 0x000fda000bf45320 */
[----:B------:R-:W-:Y:S05]  /*0db0*/  @P2 BRA `(.L_x_874) ;  /* 0x0000000000082947 */ /* 0x000fea0003800000 */
[----:B------:R-:W-:Y:S05]  /*0dc0*/  @P0 BRA `(.L_x_875) ;  /* 0x0000000000200947 */ /* 0x000fea0003800000 */
[----:B------:R-:W-:Y:S05]  /*0dd0*/  BRA `(.L_x_876) ;  /* 0x0000000000247947 */ /* 0x000fea0003800000 */
.L_x_874:
[----:B-----5:R-:W-:-:S05]  /*0de0*/  HADD2.F32 R25, -RZ, R19.H1_H1 ;  /* 0x30000013ff197230 */ /* 0x020fca0000004100 */
[----:B------:R-:W-:Y:S01]  /*0df0*/  FADD.FTZ R42, R42, R25 ;  /* 0x000000192a2a7221 */ /* 0x000fe20000010000 */
[----:B------:R-:W-:Y:S06]  /*0e00*/  BRA `(.L_x_875) ;  /* 0x0000000000107947 */ /* 0x000fec0003800000 */
.L_x_873:
[----:B-----5:R-:W-:Y:S02]  /*0e10*/  HADD2.F32 R25, -RZ, R15.H1_H1 ;  /* 0x3000000fff197230 */ /* 0x020fe40000004100 */
[----:B------:R-:W-:-:S03]  /*0e20*/  @P2 HADD2.F32 R27, -RZ, R19.H1_H1 ;  /* 0x30000013ff1b2230 */ /* 0x000fc60000004100 */
[----:B------:R-:W-:-:S04]  /*0e30*/  FADD.FTZ R42, R42, R25 ;  /* 0x000000192a2a7221 */ /* 0x000fc80000010000 */
[----:B------:R-:W-:-:S07]  /*0e40*/  @P2 FADD.FTZ R42, R42, R27 ;  /* 0x0000001b2a2a2221 */ /* 0x000fce0000010000 */
.L_x_875:
[----:B------:R-:W-:-:S04]  /*0e50*/  F2FP.F16.F32.PACK_AB R24, RZ, R42 ;  /* 0x0000002aff18723e */ /* 0x000fc800000000ff */
[----:B------:R-:W-:-:S07]  /*0e60*/  PRMT R23, R23, 0x5410, R24 ;  /* 0x0000541017177816 */ /* 0x000fce0000000018 */
.L_x_876:
        /* <DEDUP_REMOVED lines=52> */
.L_x_890:
        /* <DEDUP_REMOVED lines=38> */
[----:B------:R-:W-:Y:S01]  /*1410*/  F2FP.F16.F32.PACK_AB R25, R59, R25 ;  /* 0x000000193b19723e */ /* 0x000fe200000000ff */
[----:B------:R-:W-:Y:S01]  /*1420*/  FFMA.FTZ R58, R28, R35, R61 ;  /* 0x000000231c3a7223 */ /* 0x000fe2000001003d */
[----:B------:R-:W-:Y:S01]  /*1430*/  F2FP.F16.F32.PACK_AB R26, R29, R26 ;  /* 0x0000001a1d1a723e */ /* 0x000fe200000000ff */
[----:B------:R-:W-:Y:S01]  /*1440*/  FFMA.FTZ R29, R7, R27, R52 ;  /* 0x0000001b071d7223 */ /* 0x000fe20000010034 */
[----:B------:R-:W-:Y:S01]  /*1450*/  F2FP.F16.F32.PACK_AB R30, R39, R30 ;  /* 0x0000001e271e723e */ /* 0x000fe200000000ff */
[C---:B------:R-:W-:Y:S01]  /*1460*/  FFMA.FTZ R27, R31.reuse, R46, R33 ;  /* 0x0000002e1f1b7223 */ /* 0x040fe20000010021 */
[----:B------:R-:W-:Y:S01]  /*1470*/  FFMA.FTZ R31, R31, R3, R10 ;  /* 0x000000031f1f7223 */ /* 0x000fe2000001000a */
[----:B------:R-:W-:Y:S01]  /*1480*/  FFMA.FTZ R59, R0, R41, R57 ;  /* 0x00000029003b7223 */ /* 0x000fe20000010039 */
[----:B------:R-:W-:Y:S01]  /*1490*/  F2FP.F16.F32.PACK_AB R29, R38, R29 ;  /* 0x0000001d261d723e */ /* 0x000fe200000000ff */
[----:B------:R-:W-:Y:S01]  /*14a0*/  FFMA.FTZ R28, R54, R28, R60 ;  /* 0x0000001c361c7223 */ /* 0x000fe2000001003c */
[----:B------:R-:W0:Y:S01]  /*14b0*/  LDC.64 R38, c[0x0][0x210] ;  /* 0x00008400ff267b82 */ /* 0x000e220000000a00 */
[----:B------:R-:W-:Y:S01]  /*14c0*/  F2FP.F16.F32.PACK_AB R31, R42, R31 ;  /* 0x0000001f2a1f723e */ /* 0x000fe200000000ff */
[----:B------:R-:W-:Y:S01]  /*14d0*/  FFMA.FTZ R41, R8, R41, R53 ;  /* 0x0000002908297223 */ /* 0x000fe20000010035 */
[----:B------:R-:W-:-:S02]  /*14e0*/  SHF.L.U32 R42, R40, 0x4, RZ ;  /* 0x00000004282a7819 */ /* 0x000fc400000006ff */
[----:B------:R-:W-:Y:S02]  /*14f0*/  F2FP.F16.F32.PACK_AB R27, R43, R27 ;  /* 0x0000001b2b1b723e */ /* 0x000fe400000000ff */
[----:B------:R-:W-:Y:S02]  /*1500*/  SHF.R.U32.HI R43, RZ, 0x1c, R40 ;  /* 0x0000001cff2b7819 */ /* 0x000fe40000011628 */
[C---:B------:R-:W-:Y:S02]  /*1510*/  IADD3 R40, P2, R42.reuse, UR8, RZ ;  /* 0x000000082a287c10 */ /* 0x040fe4000ff5e0ff */
[----:B------:R-:W-:Y:S02]  /*1520*/  IADD3 R42, P3, R42, UR10, RZ ;  /* 0x0000000a2a2a7c10 */ /* 0x000fe4000ff7e0ff */
[----:B------:R-:W-:Y:S02]  /*1530*/  F2FP.F16.F32.PACK_AB R28, R41, R28 ;  /* 0x0000001c291c723e */ /* 0x000fe400000000ff */
[----:B------:R-:W-:-:S02]  /*1540*/  F2FP.F16.F32.PACK_AB R24, R59, R58 ;  /* 0x0000003a3b18723e */ /* 0x000fc400000000ff */
[C---:B------:R-:W-:Y:S02]  /*1550*/  IADD3.X R41, R43.reuse, UR9, RZ, P2, !PT ;  /* 0x000000092b297c10 */ /* 0x040fe400097fe4ff */
[----:B------:R-:W-:-:S03]  /*1560*/  IADD3.X R43, R43, UR11, RZ, P3, !PT ;  /* 0x0000000b2b2b7c10 */ /* 0x000fc60009ffe4ff */
[----:B------:R1:W-:Y:S01]  /*1570*/  STG.E.128 desc[UR4][R40.64], R24 ;  /* 0x0000001828007986 */ /* 0x0003e2000c101d04 */
[----:B0-----:R-:W-:-:S03]  /*1580*/  LEA R34, R38, R34, 0x2 ;  /* 0x0000002226227211 */ /* 0x001fc600078e10ff */
[----:B------:R1:W-:Y:S01]  /*1590*/  STG.E.128 desc[UR4][R42.64], R28 ;  /* 0x0000001c2a007986 */ /* 0x0003e2000c101d04 */
[----:B------:R-:W-:-:S13]  /*15a0*/  ISETP.GE.AND P2, PT, R34, R39, PT ;  /* 0x000000272200720c */ /* 0x000fda0003f46270 */
[----:B------:R-:W-:Y:S05]  /*15b0*/  @!P2 BRA `(.L_x_878) ;  /* 0xffffffec00e0a947 */ /* 0x000fea000383ffff */
[----:B------:R-:W-:Y:S05]  /*15c0*/  BSYNC B0 ;  /* 0x0000000000007941 */ /* 0x000fea0003800000 */
.L_x_844:
[----:B------:R-:W-:Y:S05]  /*15d0*/  EXIT ;  /* 0x000000000000794d */ /* 0x000fea0003800000 */
.L_x_877:
[----:B------:R-:W-:Y:S01]  /*15e0*/  HFMA2.MMA R43, -RZ, RZ, 0, 5.9604644775390625e-08 ;  /* 0x00000001ff2b7435 */ /* 0x000fe200000001ff */
[----:B------:R-:W-:Y:S01]  /*15f0*/  BSSY B1, `(.L_x_879) ;  /* 0x0000007000017945 */ /* 0x000fe20003800000 */
[----:B0-----:R-:W-:Y:S02]  /*1600*/  MOV R25, R58 ;  /* 0x0000003a00197202 */ /* 0x001fe40000000f00 */
[----:B------:R-:W-:Y:S02]  /*1610*/  MOV R27, 0x1f ;  /* 0x0000001f001b7802 */ /* 0x000fe40000000f00 */
[----:B------:R-:W-:-:S07]  /*1620*/  MOV R26, 0xffffffff ;  /* 0xffffffff001a7802 */ /* 0x000fce0000000f00 */
[----:B-----5:R-:W-:Y:S05]  /*1630*/  WARPSYNC.COLLECTIVE R26, `(.L_x_880) ;  /* 0x000000001a087348 */ /* 0x020fea0003c00000 */
[----:B------:R0:W1:Y:S02]  /*1640*/  SHFL.BFLY P3, R26, R25, R43, R27 ;  /* 0x0c00002b191a7389 */ /* 0x000064000006001b */
[----:B01---5:R-:W-:Y:S01]  /*1650*/  ENDCOLLECTIVE ;  /* 0x000000000000791b */ /* 0x023fe20003800000 */
.L_x_880:
[----:B------:R-:W-:Y:S05]  /*1660*/  BSYNC B1 ;  /* 0x0000000000017941 */ /* 0x000fea0003800000 */
.L_x_879:
[----:B------:R-:W-:Y:S01]  /*1670*/  FADD.FTZ R24, R58, R26 ;  /* 0x0000001a3a187221 */ /* 0x000fe20000010000 */
[----:B------:R-:W-:Y:S01]  /*1680*/  HFMA2.MMA R43, -RZ, RZ, 0, 1.1920928955078125e-07 ;  /* 0x00000002ff2b7435 */ /* 0x000fe200000001ff */
[----:B------:R-:W-:Y:S02]  /*1690*/  MOV R26, 0xffffffff ;  /* 0xffffffff001a7802 */ /* 0x000fe40000000f00 */
[----:B------:R-:W-:Y:S02]  /*16a0*/  MOV R27, 0x1f ;  /* 0x0000001f001b7802 */ /* 0x000fe40000000f00 */
[----:B------:R-:W-:-:S07]  /*16b0*/  MOV R25, R24 ;  /* 0x0000001800197202 */ /* 0x000fce0000000f00 */
[----:B------:R-:W-:Y:S05]  /*16c0*/  WARPSYNC.COLLECTIVE R26, `(.L_x_881) ;  /* 0x000000001a087348 */ /* 0x000fea0003c00000 */
[----:B------:R0:W1:Y:S02]  /*16d0*/  SHFL.BFLY P3, R26, R25, R43, R27 ;  /* 0x0c00002b191a7389 */ /* 0x000064000006001b */
[----:B01----:R-:W-:Y:S01]  /*16e0*/  ENDCOLLECTIVE ;  /* 0x000000000000791b */ /* 0x003fe20003800000 */
.L_x_881:
[----:B------:R-:W-:Y:S01]  /*16f0*/  HFMA2.MMA R43, -RZ, RZ, 0, 2.384185791015625e-07 ;  /* 0x00000004ff2b7435 */ /* 0x000fe200000001ff */
[----:B------:R-:W-:Y:S02]  /*1700*/  MOV R25, R26 ;  /* 0x0000001a00197202 */ /* 0x000fe40000000f00 */
[----:B------:R-:W-:-:S03]  /*1710*/  MOV R26, 0xffffffff ;  /* 0xffffffff001a7802 */ /* 0x000fc60000000f00 */
[----:B------:R-:W-:-:S07]  /*1720*/  FADD.FTZ R25, R24, R25 ;  /* 0x0000001918197221 */ /* 0x000fce0000010000 */
[----:B------:R-:W-:Y:S05]  /*1730*/  WARPSYNC.COLLECTIVE R26, `(.L_x_882) ;  /* 0x000000001a087348 */ /* 0x000fea0003c00000 */
[----:B------:R0:W1:Y:S02]  /*1740*/  SHFL.BFLY P3, R26, R25, R43, R27 ;  /* 0x0c00002b191a7389 */ /* 0x000064000006001b */
[----:B01----:R-:W-:Y:S01]  /*1750*/  ENDCOLLECTIVE ;  /* 0x000000000000791b */ /* 0x003fe20003800000 */
.L_x_882:
[----:B------:R-:W-:Y:S01]  /*1760*/  HFMA2.MMA R43, -RZ, RZ, 0, 4.76837158203125e-07 ;  /* 0x00000008ff2b7435 */ /* 0x000fe200000001ff */
[----:B------:R-:W-:Y:S02]  /*1770*/  MOV R59, R26 ;  /* 0x0000001a003b7202 */ /* 0x000fe40000000f00 */
[----:B------:R-:W-:-:S03]  /*1780*/  MOV R26, 0xffffffff ;  /* 0xffffffff001a7802 */ /* 0x000fc60000000f00 */
[----:B------:R-:W-:-:S05]  /*1790*/  FADD.FTZ R59, R25, R59 ;  /* 0x0000003b193b7221 */ /* 0x000fca0000010000 */
[----:B------:R-:W-:-:S07]  /*17a0*/  MOV R25, R59 ;  /* 0x0000003b00197202 */ /* 0x000fce0000000f00 */
[----:B------:R-:W-:Y:S05]  /*17b0*/  WARPSYNC.COLLECTIVE R26, `(.L_x_883) ;  /* 0x000000001a087348 */ /* 0x000fea0003c00000 */
[----:B------:R0:W1:Y:S02]  /*17c0*/  SHFL.BFLY P3, R26, R25, R43, R27 ;  /* 0x0c00002b191a7389 */ /* 0x000064000006001b */
[----:B01----:R-:W-:Y:S01]  /*17d0*/  ENDCOLLECTIVE ;  /* 0x000000000000791b */ /* 0x003fe20003800000 */
.L_x_883:
[----:B------:R-:W-:Y:S01]  /*17e0*/  HFMA2.MMA R43, -RZ, RZ, 0, 9.5367431640625e-07 ;  /* 0x00000010ff2b7435 */ /* 0x000fe200000001ff */
[----:B------:R-:W-:Y:S02]  /*17f0*/  MOV R24, R26 ;  /* 0x0000001a00187202 */ /* 0x000fe40000000f00 */
[----:B------:R-:W-:-:S03]  /*1800*/  MOV R26, 0xffffffff ;  /* 0xffffffff001a7802 */ /* 0x000fc60000000f00 */
[----:B------:R-:W-:Y:S02]  /*1810*/  FADD.FTZ R59, R59, R24 ;  /* 0x000000183b3b7221 */ /* 0x000fe40000010000 */
[----:B------:R-:W0:Y:S03]  /*1820*/  LDC R24, c[0x0][0x290] ;  /* 0x0000a400ff187b82 */ /* 0x000e260000000800 */
[----:B------:R-:W-:-:S07]  /*1830*/  MOV R25, R59 ;  /* 0x0000003b00197202 */ /* 0x000fce0000000f00 */
[----:B0-----:R-:W-:Y:S05]  /*1840*/  WARPSYNC.COLLECTIVE R26, `(.L_x_884) ;  /* 0x000000001a087348 */ /* 0x001fea0003c00000 */
[----:B------:R1:W2:Y:S02]  /*1850*/  SHFL.BFLY P3, R26, R25, R43, R27 ;  /* 0x0c00002b191a7389 */ /* 0x0002a4000006001b */
[----:B012---:R-:W-:Y:S01]  /*1860*/  ENDCOLLECTIVE ;  /* 0x000000000000791b */ /* 0x007fe20003800000 */
.L_x_884:
[----:B------:R-:W-:Y:S01]  /*1870*/  HFMA2.MMA R43, -RZ, RZ, 0, 5.9604644775390625e-08 ;  /* 0x00000001ff2b7435 */ /* 0x000fe200000001ff */
        /* <DEDUP_REMOVED lines=23> */
.L_x_885:
[----:B------:R-:W-:Y:S01]  /*19f0*/  HFMA2.MMA R43, -RZ, RZ, 0, 1.1920928955078125e-07 ;  /* 0x00000002ff2b7435 */ /* 0x000fe200000001ff */
[----:B------:R-:W-:Y:S01]  /*1a00*/  FADD.FTZ R25, R25, R26 ;  /* 0x0000001a19197221 */ /* 0x000fe20000010000 */
[----:B------:R-:W-:-:S09]  /*1a10*/  MOV R26, 0xffffffff ;  /* 0xffffffff001a7802 */ /* 0x000fd20000000f00 */
[----:B------:R-:W-:Y:S05]  /*1a20*/  WARPSYNC.COLLECTIVE R26, `(.L_x_886) ;  /* 0x000000001a087348 */ /* 0x000fea0003c00000 */
[----:B------:R0:W1:Y:S02]  /*1a30*/  SHFL.BFLY P3, R26, R25, R43, R27 ;  /* 0x0c00002b191a7389 */ /* 0x000064000006001b */
[----:B01----:R-:W-:Y:S01]  /*1a40*/  ENDCOLLECTIVE ;  /* 0x000000000000791b */ /* 0x003fe20003800000 */
.L_x_886:
[----:B------:R-:W-:Y:S01]  /*1a50*/  HFMA2.MMA R43, -RZ, RZ, 0, 2.384185791015625e-07 ;  /* 0x00000004ff2b7435 */ /* 0x000fe200000001ff */
[----:B------:R-:W-:Y:S02]  /*1a60*/  MOV R59, R26 ;  /* 0x0000001a003b7202 */ /* 0x000fe40000000f00 */
[----:B------:R-:W-:-:S03]  /*1a70*/  MOV R26, 0xffffffff ;  /* 0xffffffff001a7802 */ /* 0x000fc60000000f00 */
[----:B------:R-:W-:-:S07]  /*1a80*/  FADD.FTZ R25, R25, R59 ;  /* 0x0000003b19197221 */ /* 0x000fce0000010000 */
[----:B------:R-:W-:Y:S05]  /*1a90*/  WARPSYNC.COLLECTIVE R26, `(.L_x_887) ;  /* 0x000000001a087348 */ /* 0x000fea0003c00000 */
[----:B------:R0:W1:Y:S02]  /*1aa0*/  SHFL.BFLY P3, R26, R25, R43, R27 ;  /* 0x0c00002b191a7389 */ /* 0x000064000006001b */
[----:B01----:R-:W-:Y:S01]  /*1ab0*/  ENDCOLLECTIVE ;  /* 0x000000000000791b */ /* 0x003fe20003800000 */
.L_x_887:
[----:B------:R-:W-:Y:S01]  /*1ac0*/  HFMA2.MMA R43, -RZ, RZ, 0, 4.76837158203125e-07 ;  /* 0x00000008ff2b7435 */ /* 0x000fe200000001ff */
[----:B------:R-:W-:Y:S02]  /*1ad0*/  MOV R59, R26 ;  /* 0x0000001a003b7202 */ /* 0x000fe40000000f00 */
[----:B------:R-:W-:-:S03]  /*1ae0*/  MOV R26, 0xffffffff ;  /* 0xffffffff001a7802 */ /* 0x000fc60000000f00 */
[----:B------:R-:W-:-:S07]  /*1af0*/  FADD.FTZ R25, R25, R59 ;  /* 0x0000003b19197221 */ /* 0x000fce0000010000 */
[----:B------:R-:W-:Y:S05]  /*1b00*/  WARPSYNC.COLLECTIVE R26, `(.L_x_888) ;  /* 0x000000001a087348 */ /* 0x000fea0003c00000 */
[----:B------:R0:W1:Y:S02]  /*1b10*/  SHFL.BFLY P3, R26, R25, R43, R27 ;  /* 0x0c00002b191a7389 */ /* 0x000064000006001b */
[----:B01----:R-:W-:Y:S01]  /*1b20*/  ENDCOLLECTIVE ;  /* 0x000000000000791b */ /* 0x003fe20003800000 */
.L_x_888:
[----:B------:R-:W-:Y:S01]  /*1b30*/  HFMA2.MMA R43, -RZ, RZ, 0, 9.5367431640625e-07 ;  /* 0x00000010ff2b7435 */ /* 0x000fe200000001ff */
[----:B------:R-:W-:Y:S02]  /*1b40*/  MOV R59, R26 ;  /* 0x0000001a003b7202 */ /* 0x000fe40000000f00 */
[----:B------:R-:W-:-:S03]  /*1b50*/  MOV R26, 0xffffffff ;  /* 0xffffffff001a7802 */ /* 0x000fc60000000f00 */
[----:B------:R-:W-:-:S07]  /*1b60*/  FADD.FTZ R25, R25, R59 ;  /* 0x0000003b19197221 */ /* 0x000fce0000010000 */
[----:B------:R-:W-:Y:S05]  /*1b70*/  WARPSYNC.COLLECTIVE R26, `(.L_x_889) ;  /* 0x000000001a087348 */ /* 0x000fea0003c00000 */
[----:B------:R0:W1:Y:S02]  /*1b80*/  SHFL.BFLY P3, R26, R25, R43, R27 ;  /* 0x0c00002b191a7389 */ /* 0x000064000006001b */
[----:B01----:R-:W-:Y:S01]  /*1b90*/  ENDCOLLECTIVE ;  /* 0x000000000000791b */ /* 0x003fe20003800000 */
.L_x_889:
[----:B------:R-:W-:Y:S01]  /*1ba0*/  MOV R59, R26 ;  /* 0x0000001a003b7202 */ /* 0x000fe20000000f00 */
[----:B------:R-:W-:Y:S06]  /*1bb0*/  BRA `(.L_x_890) ;  /* 0xfffffff4007c7947 */ /* 0x000fec000383ffff */
.L_x_891:
        /* <DEDUP_REMOVED lines=12> */
.L_x_7722:


//--------------------- .text._ZN10layer_norm31ln_parallel_residual_fwd_kernelINS_13Kernel_traitsI6__halfS2_S2_S2_fjLj256ELj1ELj4ELj1ELj16ENS_18Kernel_traits_baseILj256ES2_S2_S2_S2_fjLj128EEEEELb0ELb1ELb0EEEvNS_9FwdParamsE --------------------------
	.section	.text._ZN10layer_norm31ln_parallel_residual_fwd_kernelINS_13Kernel_traitsI6__halfS2_S2_S2_fjLj256ELj1ELj4ELj1ELj16ENS_18Kernel_traits_baseILj256ES2_S2_S2_S2_fjLj128EEEEELb0ELb1ELb0EEEvNS_9FwdParamsE,"ax",@progbits
	.align	128
        .global         _ZN10layer_norm31ln_parallel_residual_fwd_kernelINS_13Kernel_traitsI6__halfS2_S2_S2_fjLj256ELj1ELj4ELj1ELj16ENS_18Kernel_traits_baseILj256ES2_S2_S2_S2_fjLj128EEEEELb0ELb1ELb0EEEvNS_9FwdParamsE
        .type           _ZN10layer_norm31ln_parallel_residual_fwd_kernelINS_13Kernel_traitsI6__halfS2_S2_S2_fjLj256ELj1ELj4ELj1ELj16ENS_18Kernel_traits_baseILj256ES2_S2_S2_S2_fjLj128EEEEELb0ELb1ELb0EEEvNS_9FwdParamsE,@function
        .size           _ZN10layer_norm31ln_parallel_residual_fwd_kernelINS_13Kernel_traitsI6__halfS2_S2_S2_fjLj256ELj1ELj4ELj1ELj16ENS_18Kernel_traits_baseILj256ES2_S2_S2_S2_fjLj128EEEEELb0ELb1ELb0EEEvNS_9FwdParamsE,(.L_x_7723 - _ZN10layer_norm31ln_parallel_residual_fwd_kernelINS_13Kernel_traitsI6__halfS2_S2_S2_fjLj256ELj1ELj4ELj1ELj16ENS_18Kernel_traits_baseILj256ES2_S2_S2_S2_fjLj128EEEEELb0ELb1ELb0EEEvNS_9FwdParamsE)
        .other          _ZN10layer_norm31ln_parallel_residual_fwd_kernelINS_13Kernel_traitsI6__halfS2_S2_S2_fjLj256ELj1ELj4ELj1ELj16ENS_18Kernel_traits_baseILj256ES2_S2_S2_S2_fjLj128EEEEELb0ELb1ELb0EEEvNS_9FwdParamsE,@"STO_CUDA_ENTRY STV_DEFAULT"
_ZN10layer_norm31ln_parallel_residual_fwd_kernelINS_13Kernel_traitsI6__halfS2_S2_S2_fjLj256ELj1ELj4ELj1ELj16ENS_18Kernel_traits_baseILj256ES2_S2_S2_S2_fjLj128EEEEELb0ELb1ELb0EEEvNS_9FwdParamsE:
.text._ZN10layer_norm31ln_parallel_residual_fwd_kernelINS_13Kernel_traitsI6__halfS2_S2_S2_fjLj256ELj1ELj4ELj1ELj16ENS_18Kernel_traits_baseILj256ES2_S2_S2_S2_fjLj128EEEEELb0ELb1ELb0EEEvNS_9FwdParamsE:
        /* <DEDUP_REMOVED lines=19> */
[----:B------:R-:W-:-:S04]  /*0130*/  @P0 LEA R4, P1, R10, UR6, 0x4 ;  /* 0x000000060a040c11 */ /* 0x000fc8000f8220ff */
[----:B------:R-:W-:Y:S01]  /*0140*/  @P0 IADD3.X R5, RZ, UR7, RZ, P1, !PT ;  /* 0x00000007ff050c10 */ /* 0x000fe20008ffe4ff */
[----:B0-----:R-:W-:-:S04]  /*0150*/  IMAD.WIDE.U32 R2, R10, 0x10, R2 ;  /* 0x000000100a027825 */ /* 0x001fc800078e0002 */
[----:B------:R0:W5:Y:S04]  /*0160*/  @P0 LDG.E.128 R12, desc[UR4][R4.64] ;  /* 0x00000004040c0981 */ /* 0x000168000c1e1d00 */
[----:B------:R0:W5:Y:S01]  /*0170*/  LDG.E.128 R16, desc[UR4][R2.64] ;  /* 0x0000000402107981 */ /* 0x000162000c1e1d00 */
[----:B------:R-:W-:Y:S02]  /*0180*/  @!P0 CS2R R12, SRZ ;  /* 0x00000000000c8805 */ /* 0x000fe4000001ff00 */
[----:B0-----:R-:W-:-:S07]  /*0190*/  @!P0 CS2R R14, SRZ ;  /* 0x00000000000e8805 */ /* 0x001fce000001ff00 */
.L_x_893:
[----:B------:R-:W-:Y:S05]  /*01a0*/  BSYNC B0 ;  /* 0x0000000000007941 */ /* 0x000fea0003800000 */
.L_x_892:
        /* <DEDUP_REMOVED lines=23> */
[----:B------:R-:W-:-:S07]  /*0320*/  HADD2.F32 R37, -RZ, R15.H1_H1 ;  /* 0x3000000fff257230 */ /* 0x000fce0000004100 */
.L_x_931:
        /* <DEDUP_REMOVED lines=11> */
[----:B------:R-:W-:Y:S02]  /*03e0*/  @P1 LEA.HI.X R41, R45, UR7, RZ, 0x4, P2 ;  /* 0x000000072d291c11 */ /* 0x000fe400090f24ff */
[----:B0-----:R-:W-:-:S03]  /*03f0*/  ISETP.NE.U32.AND P0, PT, R34, RZ, PT ;  /* 0x000000ff2200720c */ /* 0x001fc60003f05070 */
[----:B------:R0:W5:Y:S01]  /*0400*/  @P1 LDG.E.128 R12, desc[UR4][R40.64] ;  /* 0x00000004280c1981 */ /* 0x000162000c1e1d00 */
[----:B------:R-:W-:Y:S01]  /*0410*/  ISETP.NE.AND.EX P0, PT, R35, RZ, PT, P0 ;  /* 0x000000ff2300720c */ /* 0x000fe20003f05300 */
[----:B-1----:R-:W-:-:S06]  /*0420*/  IMAD.WIDE.U32 R24, R45, 0x10, R24 ;  /* 0x000000102d187825 */ /* 0x002fcc00078e0018 */
[----:B------:R-:W2:Y:S06]  /*0430*/  LDG.E.128 R24, desc[UR4][R24.64] ;  /* 0x0000000418187981 */ /* 0x000eac000c1e1d00 */
[----:B------:R-:W-:-:S04]  /*0440*/  @P0 LEA R38, P5, R45, R34, 0x4 ;  /* 0x000000222d260211 */ /* 0x000fc800078a20ff */
[----:B------:R-:W-:-:S05]  /*0450*/  @P0 LEA.HI.X R39, R45, R35, RZ, 0x4, P5 ;  /* 0x000000232d270211 */ /* 0x000fca00028f24ff */
[----:B------:R0:W5:Y:S01]  /*0460*/  @P0 LDG.E.128 R16, desc[UR4][R38.64] ;  /* 0x0000000426100981 */ /* 0x000162000c1e1d00 */
[----:B------:R-:W-:-:S04]  /*0470*/  ISETP.NE.U32.AND P1, PT, RZ, UR6, PT ;  /* 0x00000006ff007c0c */ /* 0x000fc8000bf25070 */
[----:B------:R-:W-:Y:S01]  /*0480*/  ISETP.NE.AND.EX P1, PT, RZ, UR7, PT, P1 ;  /* 0x00000007ff007c0c */ /* 0x000fe2000bf25310 */
[----:B--2---:R-:W-:-:S12]  /*0490*/  HADD2.F32 R36, -RZ, R24.H0_H0 ;  /* 0x20000018ff247230 */ /* 0x004fd80000004100 */
        /* <DEDUP_REMOVED lines=8> */
.L_x_897:
[----:B-----5:R-:W-:-:S05]  /*0520*/  HADD2.F32 R39, -RZ, R16.H0_H0 ;  /* 0x20000010ff277230 */ /* 0x020fca0000004100 */
[----:B------:R-:W-:Y:S01]  /*0530*/  FADD.FTZ R36, R39, R36 ;  /* 0x0000002427247221 */ /* 0x000fe20000010000 */
[----:B------:R-:W-:Y:S06]  /*0540*/  BRA `(.L_x_898) ;  /* 0x0000000000107947 */ /* 0x000fec0003800000 */
.L_x_896:
[----:B-----5:R-:W-:Y:S02]  /*0550*/  HADD2.F32 R39, -RZ, R12.H0_H0 ;  /* 0x2000000cff277230 */ /* 0x020fe40000004100 */
[----:B------:R-:W-:-:S03]  /*0560*/  @P0 HADD2.F32 R41, -RZ, R16.H0_H0 ;  /* 0x20000010ff290230 */ /* 0x000fc60000004100 */
[----:B------:R-:W-:-:S04]  /*0570*/  FADD.FTZ R36, R39, R36 ;  /* 0x0000002427247221 */ /* 0x000fc80000010000 */
[----:B------:R-:W-:-:S07]  /*0580*/  @P0 FADD.FTZ R36, R41, R36 ;  /* 0x0000002429240221 */ /* 0x000fce0000010000 */
.L_x_898:
[----:B------:R-:W-:-:S04]  /*0590*/  F2FP.F16.F32.PACK_AB R38, RZ, R36 ;  /* 0x00000024ff26723e */ /* 0x000fc800000000ff */
[----:B------:R-:W-:-:S07]  /*05a0*/  PRMT R20, R38, 0x7610, R20 ;  /* 0x0000761026147816 */ /* 0x000fce0000000014 */
.L_x_899:
        /* <DEDUP_REMOVED lines=9> */
.L_x_901:
[----:B-----5:R-:W-:-:S05]  /*0640*/  HADD2.F32 R24, -RZ, R16.H1_H1 ;  /* 0x30000010ff187230 */ /* 0x020fca0000004100 */
[----:B------:R-:W-:Y:S01]  /*0650*/  FADD.FTZ R39, R24, R39 ;  /* 0x0000002718277221 */ /* 0x000fe20000010000 */
[----:B------:R-:W-:Y:S06]  /*0660*/  BRA `(.L_x_902) ;  /* 0x0000000000107947 */ /* 0x000fec0003800000 */
.L_x_900:
[----:B-----5:R-:W-:Y:S02]  /*0670*/  HADD2.F32 R24, -RZ, R12.H1_H1 ;  /* 0x3000000cff187230 */ /* 0x020fe40000004100 */
[----:B------:R-:W-:-:S03]  /*0680*/  @P0 HADD2.F32 R38, -RZ, R16.H1_H1 ;  /* 0x30000010ff260230 */ /* 0x000fc60000004100 */
[----:B------:R-:W-:-:S04]  /*0690*/  FADD.FTZ R39, R24, R39 ;  /* 0x0000002718277221 */ /* 0x000fc80000010000 */
[----:B------:R-:W-:-:S07]  /*06a0*/  @P0 FADD.FTZ R39, R38, R39 ;  /* 0x0000002726270221 */ /* 0x000fce0000010000 */
.L_x_902:
[----:B------:R-:W-:-:S04]  /*06b0*/  F2FP.F16.F32.PACK_AB R24, RZ, R39 ;  /* 0x00000027ff18723e */ /* 0x000fc800000000ff */
[----:B------:R-:W-:-:S07]  /*06c0*/  PRMT R20, R20, 0x5410, R24 ;  /* 0x0000541014147816 */ /* 0x000fce0000000018 */
.L_x_903:
        /* <DEDUP_REMOVED lines=9> */
.L_x_905:
[----:B-----5:R-:W-:-:S05]  /*0760*/  HADD2.F32 R41, -RZ, R17.H0_H0 ;  /* 0x20000011ff297230 */ /* 0x020fca0000004100 */
[----:B------:R-:W-:Y:S01]  /*0770*/  FADD.FTZ R38, R41, R38 ;  /* 0x0000002629267221 */ /* 0x000fe20000010000 */
[----:B------:R-:W-:Y:S06]  /*0780*/  BRA `(.L_x_906) ;  /* 0x0000000000107947 */ /* 0x000fec0003800000 */
.L_x_904:
[----:B-----5:R-:W-:Y:S02]  /*0790*/  HADD2.F32 R41, -RZ, R13.H0_H0 ;  /* 0x2000000dff297230 */ /* 0x020fe40000004100 */
[----:B------:R-:W-:-:S03]  /*07a0*/  @P0 HADD2.F32 R43, -RZ, R17.H0_H0 ;  /* 0x20000011ff2b0230 */ /* 0x000fc60000004100 */
[----:B------:R-:W-:-:S04]  /*07b0*/  FADD.FTZ R38, R41, R38 ;  /* 0x0000002629267221 */ /* 0x000fc80000010000 */
[----:B------:R-:W-:-:S07]  /*07c0*/  @P0 FADD.FTZ R38, R43, R38 ;  /* 0x000000262b260221 */ /* 0x000fce0000010000 */
.L_x_906:
[----:B------:R-:W-:-:S04]  /*07d0*/  F2FP.F16.F32.PACK_AB R24, RZ, R38 ;  /* 0x00000026ff18723e */ /* 0x000fc800000000ff */
[----:B------:R-:W-:-:S07]  /*07e0*/  PRMT R21, R24, 0x7610, R21 ;  /* 0x0000761018157816 */ /* 0x000fce0000000015 */
.L_x_907:
        /* <DEDUP_REMOVED lines=9> */
.L_x_909:
[----:B-----5:R-:W-:-:S05]  /*0880*/  HADD2.F32 R25, -RZ, R17.H1_H1 ;  /* 0x30000011ff197230 */ /* 0x020fca0000004100 */
[----:B------:R-:W-:Y:S01]  /*0890*/  FADD.FTZ R40, R25, R40 ;  /* 0x0000002819287221 */ /* 0x000fe20000010000 */
[----:B------:R-:W-:Y:S06]  /*08a0*/  BRA `(.L_x_910) ;  /* 0x0000000000107947 */ /* 0x000fec0003800000 */
.L_x_908:
[----:B-----5:R-:W-:Y:S02]  /*08b0*/  HADD2.F32 R25, -RZ, R13.H1_H1 ;  /* 0x3000000dff197230 */ /* 0x020fe40000004100 */
[----:B------:R-:W-:-:S03]  /*08c0*/  @P0 HADD2.F32 R41, -RZ, R17.H1_H1 ;  /* 0x30000011ff290230 */ /* 0x000fc60000004100 */
[----:B------:R-:W-:-:S04]  /*08d0*/  FADD.FTZ R40, R25, R40 ;  /* 0x0000002819287221 */ /* 0x000fc80000010000 */
[----:B------:R-:W-:-:S07]  /*08e0*/  @P0 FADD.FTZ R40, R41, R40 ;  /* 0x0000002829280221 */ /* 0x000fce0000010000 */
.L_x_910:
[----:B------:R-:W-:-:S04]  /*08f0*/  F2FP.F16.F32.PACK_AB R24, RZ, R40 ;  /* 0x00000028ff18723e */ /* 0x000fc800000000ff */
[----:B------:R-:W-:-:S07]  /*0900*/  PRMT R21, R21, 0x5410, R24 ;  /* 0x0000541015157816 */ /* 0x000fce0000000018 */
.L_x_911:
        /* <DEDUP_REMOVED lines=9> */
.L_x_913:
[----:B-----5:R-:W-:-:S05]  /*09a0*/  HADD2.F32 R24, -RZ, R18.H0_H0 ;  /* 0x20000012ff187230 */ /* 0x020fca0000004100 */
[----:B------:R-:W-:Y:S01]  /*09b0*/  FADD.FTZ R41, R24, R41 ;  /* 0x0000002918297221 */ /* 0x000fe20000010000 */
[----:B------:R-:W-:Y:S06]  /*09c0*/  BRA `(.L_x_914) ;  /* 0x0000000000107947 */ /* 0x000fec0003800000 */
.L_x_912:
[----:B-----5:R-:W-:Y:S02]  /*09d0*/  HADD2.F32 R24, -RZ, R14.H0_H0 ;  /* 0x2000000eff187230 */ /* 0x020fe40000004100 */
[----:B------:R-:W-:-:S03]  /*09e0*/  @P0 HADD2.F32 R42, -RZ, R18.H0_H0 ;  /* 0x20000012ff2a0230 */ /* 0x000fc60000004100 */
[----:B------:R-:W-:-:S04]  /*09f0*/  FADD.FTZ R41, R24, R41 ;  /* 0x0000002918297221 */ /* 0x000fc80000010000 */
[----:B------:R-:W-:-:S07]  /*0a00*/  @P0 FADD.FTZ R41, R42, R41 ;  /* 0x000000292a290221 */ /* 0x000fce0000010000 */
.L_x_914:
[----:B------:R-:W-:-:S04]  /*0a10*/  F2FP.F16.F32.PACK_AB R24, RZ, R41 ;  /* 0x00000029ff18723e */ /* 0x000fc800000000ff */
[----:B------:R-:W-:-:S07]  /*0a20*/  PRMT R22, R24, 0x7610, R22 ;  /* 0x0000761018167816 */ /* 0x000fce0000000016 */
.L_x_915:
        /* <DEDUP_REMOVED lines=9> */
.L_x_917:
[----:B-----5:R-:W-:-:S05]  /*0ac0*/  HADD2.F32 R24, -RZ, R18.H1_H1 ;  /* 0x30000012ff187230 */ /* 0x020fca0000004100 */
[----:B------:R-:W-:Y:S01]  /*0ad0*/  FADD.FTZ R43, R24, R43 ;  /* 0x0000002b182b7221 */ /* 0x000fe20000010000 */
[----:B------:R-:W-:Y:S06]  /*0ae0*/  BRA `(.L_x_918) ;  /* 0x0000000000107947 */ /* 0x000fec0003800000 */
.L_x_916:
[----:B-----5:R-:W-:Y:S02]  /*0af0*/  HADD2.F32 R24, -RZ, R14.H1_H1 ;  /* 0x3000000eff187230 */ /* 0x020fe40000004100 */
[----:B------:R-:W-:-:S03]  /*0b00*/  @P0 HADD2.F32 R26, -RZ, R18.H1_H1 ;  /* 0x30000012ff1a0230 */ /* 0x000fc60000004100 */
[----:B------:R-:W-:-:S04]  /*0b10*/  FADD.FTZ R43, R24, R43 ;  /* 0x0000002b182b7221 */ /* 0x000fc80000010000 */
[----:B------:R-:W-:-:S07]  /*0b20*/  @P0 FADD.FTZ R43, R26, R43 ;  /* 0x0000002b1a2b0221 */ /* 0x000fce0000010000 */
.L_x_918:
[----:B------:R-:W-:-:S04]  /*0b30*/  F2FP.F16.F32.PACK_AB R24, RZ, R43 ;  /* 0x0000002bff18723e */ /* 0x000fc800000000ff */
[----:B------:R-:W-:-:S07]  /*0b40*/  PRMT R22, R22, 0x5410, R24 ;  /* 0x0000541016167816 */ /* 0x000fce0000000018 */
.L_x_919:
        /* <DEDUP_REMOVED lines=9> */
.L_x_921:
[----:B-----5:R-:W-:-:S05]  /*0be0*/  HADD2.F32 R25, -RZ, R19.H0_H0 ;  /* 0x20000013ff197230 */ /* 0x020fca0000004100 */
[----:B------:R-:W-:Y:S01]  /*0bf0*/  FADD.FTZ R42, R25, R42 ;  /* 0x0000002a192a7221 */ /* 0x000fe20000010000 */
[----:B------:R-:W-:Y:S06]  /*0c00*/  BRA `(.L_x_922) ;  /* 0x0000000000107947 */ /* 0x000fec0003800000 */
.L_x_920:
[----:B-----5:R-:W-:Y:S02]  /*0c10*/  HADD2.F32 R25, -RZ, R15.H0_H0 ;  /* 0x2000000fff197230 */ /* 0x020fe40000004100 */
[----:B------:R-:W-:-:S03]  /*0c20*/  @P0 HADD2.F32 R47, -RZ, R19.H0_H0 ;  /* 0x20000013ff2f0230 */ /* 0x000fc60000004100 */
[----:B------:R-:W-:-:S04]  /*0c30*/  FADD.FTZ R42, R25, R42 ;  /* 0x0000002a192a7221 */ /* 0x000fc80000010000 */
[----:B------:R-:W-:-:S07]  /*0c40*/  @P0 FADD.FTZ R42, R47, R42 ;  /* 0x0000002a2f2a0221 */ /* 0x000fce0000010000 */
.L_x_922:
[----:B------:R-:W-:-:S04]  /*0c50*/  F2FP.F16.F32.PACK_AB R24, RZ, R42 ;  /* 0x0000002aff18723e */ /* 0x000fc800000000ff */
[----:B------:R-:W-:-:S07]  /*0c60*/  PRMT R23, R24, 0x7610, R23 ;  /* 0x0000761018177816 */ /* 0x000fce0000000017 */
.L_x_923:
        /* <DEDUP_REMOVED lines=9> */
.L_x_925:
[----:B-----5:R-:W-:-:S05]  /*0d00*/  HADD2.F32 R25, -RZ, R19.H1_H1 ;  /* 0x30000013ff197230 */ /* 0x020fca0000004100 */
[----:B------:R-:W-:Y:S01]  /*0d10*/  FADD.FTZ R44, R25, R44 ;  /* 0x0000002c192c7221 */ /* 0x000fe20000010000 */
[----:B------:R-:W-:Y:S06]  /*0d20*/  BRA `(.L_x_926) ;  /* 0x0000000000107947 */ /* 0x000fec0003800000 */
.L_x_924:
[----:B-----5:R-:W-:Y:S02]  /*0d30*/  HADD2.F32 R25, -RZ, R15.H1_H1 ;  /* 0x3000000fff197230 */ /* 0x020fe40000004100 */
[----:B------:R-:W-:-:S03]  /*0d40*/  @P0 HADD2.F32 R27, -RZ, R19.H1_H1 ;  /* 0x30000013ff1b0230 */ /* 0x000fc60000004100 */
[----:B------:R-:W-:-:S04]  /*0d50*/  FADD.FTZ R44, R25, R44 ;  /* 0x0000002c192c7221 */ /* 0x000fc80000010000 */
[----:B------:R-:W-:-:S07]  /*0d60*/  @P0 FADD.FTZ R44, R27, R44 ;  /* 0x0000002c1b2c0221 */ /* 0x000fce0000010000 */
.L_x_926:
[----:B------:R-:W-:-:S04]  /*0d70*/  F2FP.F16.F32.PACK_AB R24, RZ, R44 ;  /* 0x0000002cff18723e */ /* 0x000fc800000000ff */
[----:B------:R-:W-:-:S07]  /*0d80*/  PRMT R23, R23, 0x5410, R24 ;  /* 0x0000541017177816 */ /* 0x000fce0000000018 */
.L_x_927:
[----:B------:R-:W-:-:S04]  /*0d90*/  LOP3.LUT P0, RZ, R34, UR6, RZ, 0xfc, !PT ;  /* 0x0000000622ff7c12 */ /* 0x000fc8000f80fcff */
[----:B------:R-:W-:-:S13]  /*0da0*/  LOP3.LUT P0, RZ, R35, UR7, RZ, 0xfc, P0 ;  /* 0x0000000723ff7c12 */ /* 0x000fda000800fcff */
[----:B------:R-:W0:Y:S02]  /*0db0*/  @P0 LDC.64 R24, c[0x0][0x238] ;  /* 0x00008e00ff180b82 */ /* 0x000e240000000a00 */
[----:B0-----:R-:W-:-:S04]  /*0dc0*/  @P0 LEA R24, P1, R45, R24, 0x4 ;  /* 0x000000182d180211 */ /* 0x001fc800078220ff */
[----:B------:R-:W-:-:S05]  /*0dd0*/  @P0 LEA.HI.X R25, R45, R25, RZ, 0x4, P1 ;  /* 0x000000192d190211 */ /* 0x000fca00008f24ff */
[----:B------:R0:W-:Y:S04]  /*0de0*/  @P0 STG.E.128 desc[UR4][R24.64], R20 ;  /* 0x0000001418000986 */ /* 0x0001e8000c101d04 */
.L_x_895:
[----:B------:R-:W-:Y:S05]  /*0df0*/  BSYNC B0 ;  /* 0x0000000000007941 */ /* 0x000fea0003800000 */
.L_x_894:
        /* <DEDUP_REMOVED lines=50> */
.L_x_943:
        /* <DEDUP_REMOVED lines=30> */
[C---:B------:R-:W-:Y:S01]  /*1300*/  FMUL.FTZ R34, R47.reuse, R34 ;  /* 0x000000222f227220 */ /* 0x040fe20000410000 */
[----:B------:R-:W-:Y:S01]  /*1310*/  FFMA.FTZ R52, R2, R35, R37 ;  /* 0x0000002302347223 */ /* 0x000fe20000010025 */
[C---:B------:R-:W-:Y:S01]  /*1320*/  FMUL.FTZ R35, R47.reuse, R50 ;  /* 0x000000322f237220 */ /* 0x040fe20000410000 */
[C---:B------:R-:W-:Y:S01]  /*1330*/  FMUL.FTZ R27, R47.reuse, R27 ;  /* 0x0000001b2f1b7220 */ /* 0x040fe20000410000 */
[----:B------:R-:W-:Y:S01]  /*1340*/  FMUL.FTZ R50, R47, R26 ;  /* 0x0000001a2f327220 */ /* 0x000fe20000410000 */
[----:B------:R-:W-:Y:S01]  /*1350*/  F2FP.F16.F32.PACK_AB R26, R48, R49 ;  /* 0x00000031301a723e */ /* 0x000fe200000000ff */
[----:B------:R-:W-:Y:S01]  /*1360*/  FFMA.FTZ R48, R7, R46, R28 ;  /* 0x0000002e07307223 */ /* 0x000fe2000001001c */
[----:B------:R-:W-:Y:S01]  /*1370*/  FFMA.FTZ R27, R3, R27, R32 ;  /* 0x0000001b031b7223 */ /* 0x000fe20000010020 */
[----:B------:R-:W-:Y:S01]  /*1380*/  FFMA.FTZ R47, R9, R34, R0 ;  /* 0x00000022092f7223 */ /* 0x000fe20000010000 */
[----:B------:R-:W-:Y:S01]  /*1390*/  FFMA.FTZ R49, R6, R50, R31 ;  /* 0x0000003206317223 */ /* 0x000fe2000001001f */
[----:B------:R-:W-:Y:S01]  /*13a0*/  FFMA.FTZ R46, R8, R35, R29 ;  /* 0x00000023082e7223 */ /* 0x000fe2000001001d */
[----:B-1----:R-:W-:Y:S01]  /*13b0*/  IMAD.WIDE.U32 R34, R45, 0x10, R24 ;  /* 0x000000102d227825 */ /* 0x002fe200078e0018 */
[----:B------:R-:W-:-:S02]  /*13c0*/  F2FP.F16.F32.PACK_AB R27, R52, R27 ;  /* 0x0000001b341b723e */ /* 0x000fc400000000ff */
[----:B------:R-:W-:Y:S02]  /*13d0*/  F2FP.F16.F32.PACK_AB R25, R49, R48 ;  /* 0x000000303119723e */ /* 0x000fe400000000ff */
[----:B------:R-:W-:-:S05]  /*13e0*/  F2FP.F16.F32.PACK_AB R24, R46, R47 ;  /* 0x0000002f2e18723e */ /* 0x000fca00000000ff */
[----:B------:R2:W-:Y:S02]  /*13f0*/  STG.E.128 desc[UR4][R34.64], R24 ;  /* 0x0000001822007986 */ /* 0x0005e4000c101d04 */
.L_x_930:
[----:B------:R-:W-:Y:S05]  /*1400*/  BSYNC B0 ;  /* 0x0000000000007941 */ /* 0x000fea0003800000 */
.L_x_929:
[----:B-12---:R-:W1:Y:S02]  /*1410*/  LDC.64 R24, c[0x0][0x210] ;  /* 0x00008400ff187b82 */ /* 0x006e640000000a00 */
[----:B-1----:R-:W-:-:S04]  /*1420*/  LEA R11, R24, R11, 0x2 ;  /* 0x0000000b180b7211 */ /* 0x002fc800078e10ff */
[----:B------:R-:W-:-:S13]  /*1430*/  ISETP.GE.AND P0, PT, R11, R25, PT ;  /* 0x000000190b00720c */ /* 0x000fda0003f06270 */
[----:B------:R-:W-:Y:S05]  /*1440*/  @!P0 BRA `(.L_x_931) ;  /* 0xffffffec00b88947 */ /* 0x000fea000383ffff */
[----:B------:R-:W-:Y:S05]  /*1450*/  EXIT ;  /* 0x000000000000794d */ /* 0x000fea0003800000 */
.L_x_928:
        /* <DEDUP_REMOVED lines=8> */
.L_x_933:
[----:B------:R-:W-:Y:S05]  /*14e0*/  BSYNC B0 ;  /* 0x0000000000007941 */ /* 0x000fea0003800000 */
.L_x_932:
        /* <DEDUP_REMOVED lines=9> */
.L_x_934:
[----:B------:R-:W-:Y:S01]  /*1580*/  HFMA2.MMA R27, -RZ, RZ, 0, 2.384185791015625e-07 ;  /* 0x00000004ff1b7435 */ /* 0x000fe200000001ff */
[----:B------:R-:W-:-:S05]  /*1590*/  MOV R35, R50 ;  /* 0x0000003200237202 */ /* 0x000fca0000000f00 */
[----:B------:R-:W-:-:S05]  /*15a0*/  FADD.FTZ R47, R46, R35 ;  /* 0x000000232e2f7221 */ /* 0x000fca0000010000 */
[----:B------:R-:W-:-:S07]  /*15b0*/  MOV R52, R47 ;  /* 0x0000002f00347202 */ /* 0x000fce0000000f00 */
[----:B------:R-:W-:Y:S05]  /*15c0*/  WARPSYNC.COLLECTIVE R25, `(.L_x_935) ;  /* 0x0000000019087348 */ /* 0x000fea0003c00000 */
[----:B------:R0:W1:Y:S02]  /*15d0*/  SHFL.BFLY P1, R50, R52, R27, R26 ;  /* 0x0c00001b34327389 */ /* 0x000064000002001a */
[----:B01----:R-:W-:Y:S01]  /*15e0*/  ENDCOLLECTIVE ;  /* 0x000000000000791b */ /* 0x003fe20003800000 */
.L_x_935:
        /* <DEDUP_REMOVED lines=8> */
.L_x_936:
[----:B------:R-:W-:Y:S01]  /*1670*/  HFMA2.MMA R27, -RZ, RZ, 0, 9.5367431640625e-07 ;  /* 0x00000010ff1b7435 */ /* 0x000fe200000001ff */
[----:B------:R-:W-:-:S05]  /*1680*/  MOV R35, R50 ;  /* 0x0000003200237202 */ /* 0x000fca0000000f00 */
[----:B------:R-:W-:-:S05]  /*1690*/  FADD.FTZ R49, R48, R35 ;  /* 0x0000002330317221 */ /* 0x000fca0000010000 */
[----:B------:R-:W-:-:S07]  /*16a0*/  MOV R52, R49 ;  /* 0x0000003100347202 */ /* 0x000fce0000000f00 */
[----:B------:R-:W-:Y:S05]  /*16b0*/  WARPSYNC.COLLECTIVE R25, `(.L_x_937) ;  /* 0x0000000019087348 */ /* 0x000fea0003c00000 */
[----:B------:R0:W1:Y:S02]  /*16c0*/  SHFL.BFLY P1, R50, R52, R27, R26 ;  /* 0x0c00001b34327389 */ /* 0x000064000002001a */
[----:B01----:R-:W-:Y:S01]  /*16d0*/  ENDCOLLECTIVE ;  /* 0x000000000000791b */ /* 0x003fe20003800000 */
.L_x_937:
[----:B------:R-:W-:Y:S01]  /*16e0*/  HFMA2.MMA R27, -RZ, RZ, 0, 5.9604644775390625e-08 ;  /* 0x00000001ff1b7435 */ /* 0x000fe200000001ff */
        /* <DEDUP_REMOVED lines=24> */
.L_x_938:
[----:B------:R-:W-:Y:S01]  /*1870*/  HFMA2.MMA R27, -RZ, RZ, 0, 1.1920928955078125e-07 ;  /* 0x00000002ff1b7435 */ /* 0x000fe200000001ff */
[----:B------:R-:W-:-:S05]  /*1880*/  MOV R47, R50 ;  /* 0x00000032002f7202 */ /* 0x000fca0000000f00 */
[----:B------:R-:W-:-:S05]  /*1890*/  FADD.FTZ R47, R24, R47 ;  /* 0x0000002f182f7221 */ /* 0x000fca0000010000 */
[----:B------:R-:W-:-:S07]  /*18a0*/  MOV R52, R47 ;  /* 0x0000002f00347202 */ /* 0x000fce0000000f00 */
[----:B------:R-:W-:Y:S05]  /*18b0*/  WARPSYNC.COLLECTIVE R25, `(.L_x_939) ;  /* 0x0000000019087348 */ /* 0x000fea0003c00000 */
[----:B------:R0:W1:Y:S02]  /*18c0*/  SHFL.BFLY P1, R50, R52, R27, R26 ;  /* 0x0c00001b34327389 */ /* 0x000064000002001a */
[----:B01----:R-:W-:Y:S01]  /*18d0*/  ENDCOLLECTIVE ;  /* 0x000000000000791b */ /* 0x003fe20003800000 */
.L_x_939:
[----:B------:R-:W-:Y:S01]  /*18e0*/  HFMA2.MMA R27, -RZ, RZ, 0, 2.384185791015625e-07 ;  /* 0x00000004ff1b7435 */ /* 0x000fe200000001ff */
[----:B------:R-:W-:-:S05]  /*18f0*/  MOV R46, R50 ;  /* 0x00000032002e7202 */ /* 0x000fca0000000f00 */
[----:B------:R-:W-:-:S05]  /*1900*/  FADD.FTZ R46, R47, R46 ;  /* 0x0000002e2f2e7221 */ /* 0x000fca0000010000 */
[----:B------:R-:W-:-:S07]  /*1910*/  MOV R52, R46 ;  /* 0x0000002e00347202 */ /* 0x000fce0000000f00 */
[----:B------:R-:W-:Y:S05]  /*1920*/  WARPSYNC.COLLECTIVE R25, `(.L_x_940) ;  /* 0x0000000019087348 */ /* 0x000fea0003c00000 */
[----:B------:R0:W1:Y:S02]  /*1930*/  SHFL.BFLY P1, R50, R52, R27, R26 ;  /* 0x0c00001b34327389 */ /* 0x000064000002001a */
[----:B01----:R-:W-:Y:S01]  /*1940*/  ENDCOLLECTIVE ;  /* 0x000000000000791b */ /* 0x003fe20003800000 */
.L_x_940:
[----:B------:R-:W-:Y:S01]  /*1950*/  HFMA2.MMA R27, -RZ, RZ, 0, 4.76837158203125e-07 ;  /* 0x00000008ff1b7435 */ /* 0x000fe200000001ff */
[----:B------:R-:W-:-:S05]  /*1960*/  MOV R49, R50 ;  /* 0x0000003200317202 */ /* 0x000fca0000000f00 */
[----:B------:R-:W-:-:S05]  /*1970*/  FADD.FTZ R49, R46, R49 ;  /* 0x000000312e317221 */ /* 0x000fca0000010000 */
[----:B------:R-:W-:-:S07]  /*1980*/  MOV R52, R49 ;  /* 0x0000003100347202 */ /* 0x000fce0000000f00 */
[----:B------:R-:W-:Y:S05]  /*1990*/  WARPSYNC.COLLECTIVE R25, `(.L_x_941) ;  /* 0x0000000019087348 */ /* 0x000fea0003c00000 */
[----:B------:R0:W1:Y:S02]  /*19a0*/  SHFL.BFLY P1, R50, R52, R27, R26 ;  /* 0x0c00001b34327389 */ /* 0x000064000002001a */
[----:B01----:R-:W-:Y:S01]  /*19b0*/  ENDCOLLECTIVE ;  /* 0x000000000000791b */ /* 0x003fe20003800000 */
.L_x_941:
[----:B------:R-:W-:Y:S01]  /*19c0*/  HFMA2.MMA R27, -RZ, RZ, 0, 9.5367431640625e-07 ;  /* 0x00000010ff1b7435 */ /* 0x000fe200000001ff */
[----:B------:R-:W-:-:S05]  /*19d0*/  MOV R48, R50 ;  /* 0x0000003200307202 */ /* 0x000fca0000000f00 */
[----:B------:R-:W-:-:S05]  /*19e0*/  FADD.FTZ R48, R49, R48 ;  /* 0x0000003031307221 */ /* 0x000fca0000010000 */
[----:B------:R-:W-:-:S07]  /*19f0*/  MOV R52, R48 ;  /* 0x0000003000347202 */ /* 0x000fce0000000f00 */
[----:B------:R-:W-:Y:S05]  /*1a00*/  WARPSYNC.COLLECTIVE R25, `(.L_x_942) ;  /* 0x0000000019087348 */ /* 0x000fea0003c00000 */
[----:B------:R0:W1:Y:S02]  /*1a10*/  SHFL.BFLY P1, R50, R52, R27, R26 ;  /* 0x0c00001b34327389 */ /* 0x000064000002001a */
[----:B01----:R-:W-:Y:S01]  /*1a20*/  ENDCOLLECTIVE ;  /* 0x000000000000791b */ /* 0x003fe20003800000 */
.L_x_942:
[----:B------:R-:W-:Y:S01]  /*1a30*/  MOV R51, R50 ;  /* 0x0000003200337202 */ /* 0x000fe20000000f00 */
[----:B------:R-:W-:Y:S06]  /*1a40*/  BRA `(.L_x_943) ;  /* 0xfffffff400b47947 */ /* 0x000fec000383ffff */
.L_x_944:
        /* <DEDUP_REMOVED lines=11> */
.L_x_7723:


//--------------------- .text._ZN10layer_norm31ln_parallel_residual_fwd_kernelINS_13Kernel_traitsI6__halfS2_S2_S2_fjLj256ELj1ELj4ELj1ELj16ENS_18Kernel_traits_baseILj256ES2_S2_S2_S2_fjLj128EEEEELb0ELb1ELb1EEEvNS_9FwdParamsE --------------------------
	.section	.text._ZN10layer_norm31ln_parallel_residual_fwd_kernelINS_13Kernel_traitsI6__halfS2_S2_S2_fjLj256ELj1ELj4ELj1ELj16ENS_18Kernel_traits_baseILj256ES2_S2_S2_S2_fjLj128EEEEELb0ELb1ELb1EEEvNS_9FwdParamsE,"ax",@progbits
	.align	128
        .global         _ZN10layer_norm31ln_parallel_residual_fwd_kernelINS_13Kernel_traitsI6__halfS2_S2_S2_fjLj256ELj1ELj4ELj1ELj16ENS_18Kernel_traits_baseILj256ES2_S2_S2_S2_fjLj128EEEEELb0ELb1ELb1EEEvNS_9FwdParamsE
        .type           _ZN10layer_norm31ln_parallel_residual_fwd_kernelINS_13Kernel_traitsI6__halfS2_S2_S2_fjLj256ELj1ELj4ELj1ELj16ENS_18Kernel_traits_baseILj256ES2_S2_S2_S2_fjLj128EEEEELb0ELb1ELb1EEEvNS_9FwdParamsE,@function
        .size           _ZN10layer_norm31ln_parallel_residual_fwd_kernelINS_13Kernel_traitsI6__halfS2_S2_S2_fjLj256ELj1ELj4ELj1ELj16ENS_18Kernel_traits_baseILj256ES2_S2_S2_S2_fjLj128EEEEELb0ELb1ELb1EEEvNS_9FwdParamsE,(.L_x_7724 - _ZN10layer_norm31ln_parallel_residual_fwd_kernelINS_13Kernel_traitsI6__halfS2_S2_S2_fjLj256ELj1ELj4ELj1ELj16ENS_18Kernel_traits_baseILj256ES2_S2_S2_S2_fjLj128EEEEELb0ELb1ELb1EEEvNS_9FwdParamsE)
        .other          _ZN10layer_norm31ln_parallel_residual_fwd_kernelINS_13Kernel_traitsI6__halfS2_S2_S2_fjLj256ELj1ELj4ELj1ELj16ENS_18Kernel_traits_baseILj256ES2_S2_S2_S2_fjLj128EEEEELb0ELb1ELb1EEEvNS_9FwdParamsE,@"STO_CUDA_ENTRY STV_DEFAULT"
_ZN10layer_norm31ln_parallel_residual_fwd_kernelINS_13Kernel_traitsI6__halfS2_S2_S2_fjLj256ELj1ELj4ELj1ELj16ENS_18Kernel_traits_baseILj256ES2_S2_S2_S2_fjLj128EEEEELb0ELb1ELb1EEEvNS_9FwdParamsE:
.text._ZN10layer_norm31ln_parallel_residual_fwd_kernelINS_13Kernel_traitsI6__halfS2_S2_S2_fjLj256ELj1ELj4ELj1ELj16ENS_18Kernel_traits_baseILj256ES2_S2_S2_S2_fjLj128EEEEELb0ELb1ELb1EEEvNS_9FwdParamsE:
        /* <DEDUP_REMOVED lines=8> */
[----:B------:R-:W-:Y:S02]  /*0080*/  ISETP.NE.AND.EX P1, PT, RZ, UR5, PT, P1 ;  /* 0x00000005ff007c0c */ /* 0x000fe4000bf25310 */
[----:B0-----:R-:W-:Y:S02]  /*0090*/  LOP3.LUT R0, R3, 0x1f, RZ, 0xc0, !PT ;  /* 0x0000001f03007812 */ /* 0x001fe400078ec0ff */
[----:B------:R-:W-:-:S09]  /*00a0*/  SHF.R.U32.HI R2, RZ, 0x5, R3 ;  /* 0x00000005ff027819 */ /* 0x000fd20000011603 */
[----:B------:R-:W-:Y:S02]  /*00b0*/  @P1 LEA R8, P0, R0, UR4, 0x4 ;  /* 0x0000000400081c11 */ /* 0x000fe4000f8020ff */
[----:B------:R-:W-:Y:S02]  /*00c0*/  SHF.L.U32 R3, R3, 0x4, RZ ;  /* 0x0000000403037819 */ /* 0x000fe400000006ff */
[----:B------:R-:W-:Y:S01]  /*00d0*/  @P1 IADD3.X R9, RZ, UR5, RZ, P0, !PT ;  /* 0x00000005ff091c10 */ /* 0x000fe200087fe4ff */
[----:B------:R-:W-:Y:S01]  /*00e0*/  ULDC.64 UR4, c[0x0][0x208] ;  /* 0x0000820000047ab9 */ /* 0x000fe20000000a00 */
[----:B--2---:R-:W-:Y:S02]  /*00f0*/  LEA R2, R5, R2, 0x2 ;  /* 0x0000000205027211 */ /* 0x004fe400078e10ff */
[----:B------:R-:W-:Y:S02]  /*0100*/  LOP3.LUT R3, R3, 0x1f0, RZ, 0xc0, !PT ;  /* 0x000001f003037812 */ /* 0x000fe400078ec0ff */
[----:B------:R-:W5:Y:S01]  /*0110*/  @P1 LDG.E.128 R8, desc[UR4][R8.64] ;  /* 0x0000000408081981 */ /* 0x000f62000c1e1d00 */
[----:B------:R-:W-:Y:S01]  /*0120*/  ISETP.GE.AND P2, PT, R2, UR6, PT ;  /* 0x0000000602007c0c */ /* 0x000fe2000bf46270 */
[----:B------:R-:W-:Y:S01]  /*0130*/  ULDC.64 UR6, c[0x0][0x230] ;  /* 0x00008c0000067ab9 */ /* 0x000fe20000000a00 */
[----:B------:R-:W-:-:S04]  /*0140*/  IADD3 R12, P0, R3, UR8, RZ ;  /* 0x00000008030c7c10 */ /* 0x000fc8000ff1e0ff */
[----:B------:R-:W-:Y:S02]  /*0150*/  IADD3.X R13, RZ, UR9, RZ, P0, !PT ;  /* 0x00000009ff0d7c10 */ /* 0x000fe400087fe4ff */
        /* <DEDUP_REMOVED lines=10> */
[--C-:B------:R-:W-:Y:S01]  /*0200*/  HADD2.F32 R3, -RZ, R8.reuse.H0_H0 ;  /* 0x20000008ff037230 */ /* 0x100fe20000004100 */
[----:B------:R-:W-:Y:S01]  /*0210*/  ISETP.NE.AND.EX P1, PT, R17, RZ, PT, P2 ;  /* 0x000000ff1100720c */ /* 0x000fe20003f25320 */
[----:B------:R-:W-:Y:S01]  /*0220*/  HADD2.F32 R4, -RZ, R8.H1_H1 ;  /* 0x30000008ff047230 */ /* 0x000fe20000004100 */
[----:B------:R-:W-:Y:S01]  /*0230*/  ULDC UR6, c[0x0][0x218] ;  /* 0x0000860000067ab9 */ /* 0x000fe20000000800 */
        /* <DEDUP_REMOVED lines=9> */
[--C-:B--2---:R-:W-:Y:S02]  /*02d0*/  HADD2.F32 R28, -RZ, R12.reuse.H0_H0 ;  /* 0x2000000cff1c7230 */ /* 0x104fe40000004100 */
[----:B------:R-:W-:Y:S02]  /*02e0*/  HADD2.F32 R11, -RZ, R12.H1_H1 ;  /* 0x3000000cff0b7230 */ /* 0x000fe40000004100 */
[--C-:B------:R-:W-:Y:S02]  /*02f0*/  HADD2.F32 R30, -RZ, R13.reuse.H0_H0 ;  /* 0x2000000dff1e7230 */ /* 0x100fe40000004100 */
[----:B------:R-:W-:-:S02]  /*0300*/  HADD2.F32 R29, -RZ, R13.H1_H1 ;  /* 0x3000000dff1d7230 */ /* 0x000fc40000004100 */
[--C-:B------:R-:W-:Y:S02]  /*0310*/  HADD2.F32 R32, -RZ, R14.reuse.H0_H0 ;  /* 0x2000000eff207230 */ /* 0x100fe40000004100 */
[----:B------:R-:W-:Y:S02]  /*0320*/  HADD2.F32 R31, -RZ, R14.H1_H1 ;  /* 0x3000000eff1f7230 */ /* 0x000fe40000004100 */
[--C-:B------:R-:W-:Y:S02]  /*0330*/  HADD2.F32 R42, -RZ, R15.reuse.H0_H0 ;  /* 0x2000000fff2a7230 */ /* 0x100fe40000004100 */
[----:B------:R-:W-:-:S07]  /*0340*/  HADD2.F32 R33, -RZ, R15.H1_H1 ;  /* 0x3000000fff217230 */ /* 0x000fce0000004100 */
.L_x_978:
        /* <DEDUP_REMOVED lines=16> */
[----:B------:R-:W-:Y:S01]  /*0450*/  ISETP.NE.AND.EX P3, PT, RZ, UR11, PT, P3 ;  /* 0x0000000bff007c0c */ /* 0x000fe2000bf65330 */
[----:B--2---:R-:W-:-:S12]  /*0460*/  HADD2.F32 R38, -RZ, R24.H0_H0 ;  /* 0x20000018ff267230 */ /* 0x004fd80000004100 */
[----:B0-----:R-:W-:Y:S05]  /*0470*/  @P3 BRA `(.L_x_945) ;  /* 0x0000000000203947 */ /* 0x001fea0003800000 */
[----:B------:R-:W-:-:S04]  /*0480*/  ISETP.NE.U32.AND P4, PT, RZ, UR12, PT ;  /* 0x0000000cff007c0c */ /* 0x000fc8000bf85070 */
[----:B------:R-:W-:-:S13]  /*0490*/  ISETP.NE.AND.EX P4, PT, RZ, UR13, PT, P4 ;  /* 0x0000000dff007c0c */ /* 0x000fda000bf85340 */
[----:B------:R-:W-:Y:S05]  /*04a0*/  @P4 BRA `(.L_x_946) ;  /* 0x0000000000084947 */ /* 0x000fea0003800000 */
[----:B------:R-:W-:Y:S05]  /*04b0*/  @P0 BRA `(.L_x_947) ;  /* 0x0000000000200947 */ /* 0x000fea0003800000 */
[----:B------:R-:W-:Y:S05]  /*04c0*/  BRA `(.L_x_948) ;  /* 0x0000000000247947 */ /* 0x000fea0003800000 */
.L_x_946:
[----:B-----5:R-:W-:-:S05]  /*04d0*/  HADD2.F32 R35, -RZ, R16.H0_H0 ;  /* 0x20000010ff237230 */ /* 0x020fca0000004100 */
[----:B------:R-:W-:Y:S01]  /*04e0*/  FADD.FTZ R38, R38, R35 ;  /* 0x0000002326267221 */ /* 0x000fe20000010000 */
[----:B------:R-:W-:Y:S06]  /*04f0*/  BRA `(.L_x_947) ;  /* 0x0000000000107947 */ /* 0x000fec0003800000 */
.L_x_945:
[----:B-----5:R-:W-:Y:S02]  /*0500*/  HADD2.F32 R35, -RZ, R12.H0_H0 ;  /* 0x2000000cff237230 */ /* 0x020fe40000004100 */
[----:B------:R-:W-:-:S03]  /*0510*/  @P2 HADD2.F32 R37, -RZ, R16.H0_H0 ;  /* 0x20000010ff252230 */ /* 0x000fc60000004100 */
[----:B------:R-:W-:-:S04]  /*0520*/  FADD.FTZ R38, R38, R35 ;  /* 0x0000002326267221 */ /* 0x000fc80000010000 */
[----:B------:R-:W-:-:S07]  /*0530*/  @P2 FADD.FTZ R38, R38, R37 ;  /* 0x0000002526262221 */ /* 0x000fce0000010000 */
.L_x_947:
[----:B------:R-:W-:-:S04]  /*0540*/  F2FP.F16.F32.PACK_AB R34, RZ, R38 ;  /* 0x00000026ff22723e */ /* 0x000fc800000000ff */
[----:B------:R-:W-:-:S07]  /*0550*/  PRMT R20, R34, 0x7610, R20 ;  /* 0x0000761022147816 */ /* 0x000fce0000000014 */
.L_x_948:
[----:B------:R-:W-:Y:S01]  /*0560*/  HADD2.F32 R44, -RZ, R24.H1_H1 ;  /* 0x30000018ff2c7230 */ /* 0x000fe20000004100 */
[----:B------:R-:W-:Y:S06]  /*0570*/  @P3 BRA `(.L_x_949) ;  /* 0x0000000000203947 */ /* 0x000fec0003800000 */
[----:B------:R-:W-:-:S04]  /*0580*/  ISETP.NE.U32.AND P4, PT, RZ, UR12, PT ;  /* 0x0000000cff007c0c */ /* 0x000fc8000bf85070 */
[----:B------:R-:W-:-:S13]  /*0590*/  ISETP.NE.AND.EX P4, PT, RZ, UR13, PT, P4 ;  /* 0x0000000dff007c0c */ /* 0x000fda000bf85340 */
[----:B------:R-:W-:Y:S05]  /*05a0*/  @P4 BRA `(.L_x_950) ;  /* 0x0000000000084947 */ /* 0x000fea0003800000 */
[----:B------:R-:W-:Y:S05]  /*05b0*/  @P0 BRA `(.L_x_951) ;  /* 0x0000000000200947 */ /* 0x000fea0003800000 */
[----:B------:R-:W-:Y:S05]  /*05c0*/  BRA `(.L_x_952) ;  /* 0x0000000000247947 */ /* 0x000fea0003800000 */
.L_x_950:
[----:B-----5:R-:W-:-:S05]  /*05d0*/  HADD2.F32 R35, -RZ, R16.H1_H1 ;  /* 0x30000010ff237230 */ /* 0x020fca0000004100 */
[----:B------:R-:W-:Y:S01]  /*05e0*/  FADD.FTZ R44, R44, R35 ;  /* 0x000000232c2c7221 */ /* 0x000fe20000010000 */
[----:B------:R-:W-:Y:S06]  /*05f0*/  BRA `(.L_x_951) ;  /* 0x0000000000107947 */ /* 0x000fec0003800000 */
.L_x_949:
[----:B-----5:R-:W-:Y:S02]  /*0600*/  HADD2.F32 R35, -RZ, R12.H1_H1 ;  /* 0x3000000cff237230 */ /* 0x020fe40000004100 */
[----:B------:R-:W-:-:S03]  /*0610*/  @P2 HADD2.F32 R37, -RZ, R16.H1_H1 ;  /* 0x30000010ff252230 */ /* 0x000fc60000004100 */
[----:B------:R-:W-:-:S04]  /*0620*/  FADD.FTZ R44, R44, R35 ;  /* 0x000000232c2c7221 */ /* 0x000fc80000010000 */
[----:B------:R-:W-:-:S07]  /*0630*/  @P2 FADD.FTZ R44, R44, R37 ;  /* 0x000000252c2c2221 */ /* 0x000fce0000010000 */
.L_x_951:
[----:B------:R-:W-:-:S04]  /*0640*/  F2FP.F16.F32.PACK_AB R24, RZ, R44 ;  /* 0x0000002cff18723e */ /* 0x000fc800000000ff */
[----:B------:R-:W-:-:S07]  /*0650*/  PRMT R20, R20, 0x5410, R24 ;  /* 0x0000541014147816 */ /* 0x000fce0000000018 */
.L_x_952:
[----:B------:R-:W-:Y:S01]  /*0660*/  HADD2.F32 R36, -RZ, R25.H0_H0 ;  /* 0x20000019ff247230 */ /* 0x000fe20000004100 */
[----:B------:R-:W-:Y:S06]  /*0670*/  @P3 BRA `(.L_x_953) ;  /* 0x0000000000203947 */ /* 0x000fec0003800000 */
[----:B------:R-:W-:-:S04]  /*0680*/  ISETP.NE.U32.AND P4, PT, RZ, UR12, PT ;  /* 0x0000000cff007c0c */ /* 0x000fc8000bf85070 */
[----:B------:R-:W-:-:S13]  /*0690*/  ISETP.NE.AND.EX P4, PT, RZ, UR13, PT, P4 ;  /* 0x0000000dff007c0c */ /* 0x000fda000bf85340 */
[----:B------:R-:W-:Y:S05]  /*06a0*/  @P4 BRA `(.L_x_954) ;  /* 0x0000000000084947 */ /* 0x000fea0003800000 */
[----:B------:R-:W-:Y:S05]  /*06b0*/  @P0 BRA `(.L_x_955) ;  /* 0x0000000000200947 */ /* 0x000fea0003800000 */
[----:B------:R-:W-:Y:S05]  /*06c0*/  BRA `(.L_x_956) ;  /* 0x0000000000247947 */ /* 0x000fea0003800000 */
.L_x_954:
[----:B-----5:R-:W-:-:S05]  /*06d0*/  HADD2.F32 R35, -RZ, R17.H0_H0 ;  /* 0x20000011ff237230 */ /* 0x020fca0000004100 */
[----:B------:R-:W-:Y:S01]  /*06e0*/  FADD.FTZ R36, R36, R35 ;  /* 0x0000002324247221 */ /* 0x000fe20000010000 */
[----:B------:R-:W-:Y:S06]  /*06f0*/  BRA `(.L_x_955) ;  /* 0x0000000000107947 */ /* 0x000fec0003800000 */
.L_x_953:
[----:B-----5:R-:W-:Y:S02]  /*0700*/  HADD2.F32 R35, -RZ, R13.H0_H0 ;  /* 0x2000000dff237230 */ /* 0x020fe40000004100 */
[----:B------:R-:W-:-:S03]  /*0710*/  @P2 HADD2.F32 R37, -RZ, R17.H0_H0 ;  /* 0x20000011ff252230 */ /* 0x000fc60000004100 */
[----:B------:R-:W-:-:S04]  /*0720*/  FADD.FTZ R36, R36, R35 ;  /* 0x0000002324247221 */ /* 0x000fc80000010000 */
[----:B------:R-:W-:-:S07]  /*0730*/  @P2 FADD.FTZ R36, R36, R37 ;  /* 0x0000002524242221 */ /* 0x000fce0000010000 */
.L_x_955:
[----:B------:R-:W-:-:S04]  /*0740*/  F2FP.F16.F32.PACK_AB R24, RZ, R36 ;  /* 0x00000024ff18723e */ /* 0x000fc800000000ff */
[----:B------:R-:W-:-:S07]  /*0750*/  PRMT R21, R24, 0x7610, R21 ;  /* 0x0000761018157816 */ /* 0x000fce0000000015 */
.L_x_956:
[----:B------:R-:W-:Y:S01]  /*0760*/  HADD2.F32 R48, -RZ, R25.H1_H1 ;  /* 0x30000019ff307230 */ /* 0x000fe20000004100 */
[----:B------:R-:W-:Y:S06]  /*0770*/  @P3 BRA `(.L_x_957) ;  /* 0x0000000000203947 */ /* 0x000fec0003800000 */
[----:B------:R-:W-:-:S04]  /*0780*/  ISETP.NE.U32.AND P4, PT, RZ, UR12, PT ;  /* 0x0000000cff007c0c */ /* 0x000fc8000bf85070 */
[----:B------:R-:W-:-:S13]  /*0790*/  ISETP.NE.AND.EX P4, PT, RZ, UR13, PT, P4 ;  /* 0x0000000dff007c0c */ /* 0x000fda000bf85340 */
[----:B------:R-:W-:Y:S05]  /*07a0*/  @P4 BRA `(.L_x_958) ;  /* 0x0000000000084947 */ /* 0x000fea0003800000 */
[----:B------:R-:W-:Y:S05]  /*07b0*/  @P0 BRA `(.L_x_959) ;  /* 0x0000000000200947 */ /* 0x000fea0003800000 */
[----:B------:R-:W-:Y:S05]  /*07c0*/  BRA `(.L_x_960) ;  /* 0x0000000000247947 */ /* 0x000fea0003800000 */
.L_x_958:
[----:B-----5:R-:W-:-:S05]  /*07d0*/  HADD2.F32 R25, -RZ, R17.H1_H1 ;  /* 0x30000011ff197230 */ /* 0x020fca0000004100 */
[----:B------:R-:W-:Y:S01]  /*07e0*/  FADD.FTZ R48, R48, R25 ;  /* 0x0000001930307221 */ /* 0x000fe20000010000 */
[----:B------:R-:W-:Y:S06]  /*07f0*/  BRA `(.L_x_959) ;  /* 0x0000000000107947 */ /* 0x000fec0003800000 */
.L_x_957:
[----:B-----5:R-:W-:Y:S02]  /*0800*/  HADD2.F32 R25, -RZ, R13.H1_H1 ;  /* 0x3000000dff197230 */ /* 0x020fe40000004100 */
[----:B------:R-:W-:-:S03]  /*0810*/  @P2 HADD2.F32 R35, -RZ, R17.H1_H1 ;  /* 0x30000011ff232230 */ /* 0x000fc60000004100 */
[----:B------:R-:W-:-:S04]  /*0820*/  FADD.FTZ R48, R48, R25 ;  /* 0x0000001930307221 */ /* 0x000fc80000010000 */
[----:B------:R-:W-:-:S07]  /*0830*/  @P2 FADD.FTZ R48, R48, R35 ;  /* 0x0000002330302221 */ /* 0x000fce0000010000 */
.L_x_959:
[----:B------:R-:W-:-:S04]  /*0840*/  F2FP.F16.F32.PACK_AB R24, RZ, R48 ;  /* 0x00000030ff18723e */ /* 0x000fc800000000ff */
[----:B------:R-:W-:-:S07]  /*0850*/  PRMT R21, R21, 0x5410, R24 ;  /* 0x0000541015157816 */ /* 0x000fce0000000018 */
.L_x_960:
[----:B------:R-:W-:Y:S01]  /*0860*/  HADD2.F32 R46, -RZ, R26.H0_H0 ;  /* 0x2000001aff2e7230 */ /* 0x000fe20000004100 */
[----:B------:R-:W-:Y:S06]  /*0870*/  @P3 BRA `(.L_x_961) ;  /* 0x0000000000203947 */ /* 0x000fec0003800000 */
[----:B------:R-:W-:-:S04]  /*0880*/  ISETP.NE.U32.AND P4, PT, RZ, UR12, PT ;  /* 0x0000000cff007c0c */ /* 0x000fc8000bf85070 */
[----:B------:R-:W-:-:S13]  /*0890*/  ISETP.NE.AND.EX P4, PT, RZ, UR13, PT, P4 ;  /* 0x0000000dff007c0c */ /* 0x000fda000bf85340 */
[----:B------:R-:W-:Y:S05]  /*08a0*/  @P4 BRA `(.L_x_962) ;  /* 0x0000000000084947 */ /* 0x000fea0003800000 */
[----:B------:R-:W-:Y:S05]  /*08b0*/  @P0 BRA `(.L_x_963) ;  /* 0x0000000000200947 */ /* 0x000fea0003800000 */
[----:B------:R-:W-:Y:S05]  /*08c0*/  BRA `(.L_x_964) ;  /* 0x0000000000247947 */ /* 0x000fea0003800000 */
.L_x_962:
[----:B-----5:R-:W-:-:S05]  /*08d0*/  HADD2.F32 R25, -RZ, R18.H0_H0 ;  /* 0x20000012ff197230 */ /* 0x020fca0000004100 */
[----:B------:R-:W-:Y:S01]  /*08e0*/  FADD.FTZ R46, R46, R25 ;  /* 0x000000192e2e7221 */ /* 0x000fe20000010000 */
[----:B------:R-:W-:Y:S06]  /*08f0*/  BRA `(.L_x_963) ;  /* 0x0000000000107947 */ /* 0x000fec0003800000 */
.L_x_961:
[----:B-----5:R-:W-:Y:S02]  /*0900*/  HADD2.F32 R25, -RZ, R14.H0_H0 ;  /* 0x2000000eff197230 */ /* 0x020fe40000004100 */
[----:B------:R-:W-:-:S03]  /*0910*/  @P2 HADD2.F32 R35, -RZ, R18.H0_H0 ;  /* 0x20000012ff232230 */ /* 0x000fc60000004100 */
[----:B------:R-:W-:-:S04]  /*0920*/  FADD.FTZ R46, R46, R25 ;  /* 0x000000192e2e7221 */ /* 0x000fc80000010000 */
[----:B------:R-:W-:-:S07]  /*0930*/  @P2 FADD.FTZ R46, R46, R35 ;  /* 0x000000232e2e2221 */ /* 0x000fce0000010000 */
.L_x_963:
[----:B------:R-:W-:-:S04]  /*0940*/  F2FP.F16.F32.PACK_AB R24, RZ, R46 ;  /* 0x0000002eff18723e */ /* 0x000fc800000000ff */
[----:B------:R-:W-:-:S07]  /*0950*/  PRMT R22, R24, 0x7610, R22 ;  /* 0x0000761018167816 */ /* 0x000fce0000000016 */
.L_x_964:
[----:B------:R-:W-:Y:S01]  /*0960*/  HADD2.F32 R26, -RZ, R26.H1_H1 ;  /* 0x3000001aff1a7230 */ /* 0x000fe20000004100 */
[----:B------:R-:W-:Y:S06]  /*0970*/  @P3 BRA `(.L_x_965) ;  /* 0x0000000000203947 */ /* 0x000fec0003800000 */
[----:B------:R-:W-:-:S04]  /*0980*/  ISETP.NE.U32.AND P4, PT, RZ, UR12, PT ;  /* 0x0000000cff007c0c */ /* 0x000fc8000bf85070 */
[----:B------:R-:W-:-:S13]  /*0990*/  ISETP.NE.AND.EX P4, PT, RZ, UR13, PT, P4 ;  /* 0x0000000dff007c0c */ /* 0x000fda000bf85340 */
[----:B------:R-:W-:Y:S05]  /*09a0*/  @P4 BRA `(.L_x_966) ;  /* 0x0000000000084947 */ /* 0x000fea0003800000 */
[----:B------:R-:W-:Y:S05]  /*09b0*/  @P0 BRA `(.L_x_967) ;  /* 0x0000000000200947 */ /* 0x000fea0003800000 */
[----:B------:R-:W-:Y:S05]  /*09c0*/  BRA `(.L_x_968) ;  /* 0x0000000000247947 */ /* 0x000fea0003800000 */
.L_x_966:
[----:B-----5:R-:W-:-:S05]  /*09d0*/  HADD2.F32 R25, -RZ, R18.H1_H1 ;  /* 0x30000012ff197230 */ /* 0x020fca0000004100 */
[----:B------:R-:W-:Y:S01]  /*09e0*/  FADD.FTZ R26, R26, R25 ;  /* 0x000000191a1a7221 */ /* 0x000fe20000010000 */
[----:B------:R-:W-:Y:S06]  /*09f0*/  BRA `(.L_x_967) ;  /* 0x0000000000107947 */ /* 0x000fec0003800000 */
.L_x_965:
[----:B-----5:R-:W-:Y:S02]  /*0a00*/  HADD2.F32 R25, -RZ, R14.H1_H1 ;  /* 0x3000000eff197230 */ /* 0x020fe40000004100 */
[----:B------:R-:W-:-:S03]  /*0a10*/  @P2 HADD2.F32 R35, -RZ, R18.H1_H1 ;  /* 0x30000012ff232230 */ /* 0x000fc60000004100 */
[----:B------:R-:W-:-:S04]  /*0a20*/  FADD.FTZ R26, R26, R25 ;  /* 0x000000191a1a7221 */ /* 0x000fc80000010000 */
[----:B------:R-:W-:-:S07]  /*0a30*/  @P2 FADD.FTZ R26, R26, R35 ;  /* 0x000000231a1a2221 */ /* 0x000fce0000010000 */
.L_x_967:
[----:B------:R-:W-:-:S04]  /*0a40*/  F2FP.F16.F32.PACK_AB R24, RZ, R26 ;  /* 0x0000001aff18723e */ /* 0x000fc800000000ff */
[----:B------:R-:W-:-:S07]  /*0a50*/  PRMT R22, R22, 0x5410, R24 ;  /* 0x0000541016167816 */ /* 0x000fce0000000018 */
.L_x_968:
[----:B------:R-:W-:Y:S01]  /*0a60*/  HADD2.F32 R34, -RZ, R27.H0_H0 ;  /* 0x2000001bff227230 */ /* 0x000fe20000004100 */
[----:B------:R-:W-:Y:S06]  /*0a70*/  @P3 BRA `(.L_x_969) ;  /* 0x0000000000203947 */ /* 0x000fec0003800000 */
[----:B------:R-:W-:-:S04]  /*0a80*/  ISETP.NE.U32.AND P4, PT, RZ, UR12, PT ;  /* 0x0000000cff007c0c */ /* 0x000fc8000bf85070 */
[----:B------:R-:W-:-:S13]  /*0a90*/  ISETP.NE.AND.EX P4, PT, RZ, UR13, PT, P4 ;  /* 0x0000000dff007c0c */ /* 0x000fda000bf85340 */
[----:B------:R-:W-:Y:S05]  /*0aa0*/  @P4 BRA `(.L_x_970) ;  /* 0x0000000000084947 */ /* 0x000fea0003800000 */
[----:B------:R-:W-:Y:S05]  /*0ab0*/  @P0 BRA `(.L_x_971) ;  /* 0x0000000000200947 */ /* 0x000fea0003800000 */
[----:B------:R-:W-:Y:S05]  /*0ac0*/  BRA `(.L_x_972) ;  /* 0x0000000000247947 */ /* 0x000fea0003800000 */
.L_x_970:
[----:B-----5:R-:W-:-:S05]  /*0ad0*/  HADD2.F32 R25, -RZ, R19.H0_H0 ;  /* 0x20000013ff197230 */ /* 0x020fca0000004100 */
[----:B------:R-:W-:Y:S01]  /*0ae0*/  FADD.FTZ R34, R34, R25 ;  /* 0x0000001922227221 */ /* 0x000fe20000010000 */
[----:B------:R-:W-:Y:S06]  /*0af0*/  BRA `(.L_x_971) ;  /* 0x0000000000107947 */ /* 0x000fec0003800000 */
.L_x_969:
[----:B-----5:R-:W-:Y:S02]  /*0b00*/  HADD2.F32 R25, -RZ, R15.H0_H0 ;  /* 0x2000000fff197230 */ /* 0x020fe40000004100 */
[----:B------:R-:W-:-:S03]  /*0b10*/  @P2 HADD2.F32 R35, -RZ, R19.H0_H0 ;  /* 0x20000013ff232230 */ /* 0x000fc60000004100 */
[----:B------:R-:W-:-:S04]  /*0b20*/  FADD.FTZ R34, R34, R25 ;  /* 0x0000001922227221 */ /* 0x000fc80000010000 */
[----:B------:R-:W-:-:S07]  /*0b30*/  @P2 FADD.FTZ R34, R34, R35 ;  /* 0x0000002322222221 */ /* 0x000fce0000010000 */
.L_x_971:
[----:B------:R-:W-:-:S04]  /*0b40*/  F2FP.F16.F32.PACK_AB R24, RZ, R34 ;  /* 0x00000022ff18723e */ /* 0x000fc800000000ff */
[----:B------:R-:W-:-:S07]  /*0b50*/  PRMT R23, R24, 0x7610, R23 ;  /* 0x0000761018177816 */ /* 0x000fce0000000017 */
.L_x_972:
[----:B------:R-:W-:Y:S01]  /*0b60*/  HADD2.F32 R40, -RZ, R27.H1_H1 ;  /* 0x3000001bff287230 */ /* 0x000fe20000004100 */
[----:B------:R-:W-:Y:S06]  /*0b70*/  @P3 BRA `(.L_x_973) ;  /* 0x0000000000203947 */ /* 0x000fec0003800000 */
[----:B------:R-:W-:-:S04]  /*0b80*/  ISETP.NE.U32.AND P2, PT, RZ, UR12, PT ;  /* 0x0000000cff007c0c */ /* 0x000fc8000bf45070 */
[----:B------:R-:W-:-:S13]  /*0b90*/  ISETP.NE.AND.EX P2, PT, RZ, UR13, PT, P2 ;  /* 0x0000000dff007c0c */ /* 0x000fda000bf45320 */
[----:B------:R-:W-:Y:S05]  /*0ba0*/  @P2 BRA `(.L_x_974) ;  /* 0x0000000000082947 */ /* 0x000fea0003800000 */
[----:B------:R-:W-:Y:S05]  /*0bb0*/  @P0 BRA `(.L_x_975) ;  /* 0x0000000000200947 */ /* 0x000fea0003800000 */
[----:B------:R-:W-:Y:S05]  /*0bc0*/  BRA `(.L_x_976) ;  /* 0x0000000000247947 */ /* 0x000fea0003800000 */
.L_x_974:
[----:B-----5:R-:W-:-:S05]  /*0bd0*/  HADD2.F32 R25, -RZ, R19.H1_H1 ;  /* 0x30000013ff197230 */ /* 0x020fca0000004100 */
[----:B------:R-:W-:Y:S01]  /*0be0*/  FADD.FTZ R40, R40, R25 ;  /* 0x0000001928287221 */ /* 0x000fe20000010000 */
[----:B------:R-:W-:Y:S06]  /*0bf0*/  BRA `(.L_x_975) ;  /* 0x0000000000107947 */ /* 0x000fec0003800000 */
.L_x_973:
[----:B-----5:R-:W-:Y:S02]  /*0c00*/  HADD2.F32 R25, -RZ, R15.H1_H1 ;  /* 0x3000000fff197230 */ /* 0x020fe40000004100 */
[----:B------:R-:W-:-:S03]  /*0c10*/  @P2 HADD2.F32 R27, -RZ, R19.H1_H1 ;  /* 0x30000013ff1b2230 */ /* 0x000fc60000004100 */
[----:B------:R-:W-:-:S04]  /*0c20*/  FADD.FTZ R40, R40, R25 ;  /* 0x0000001928287221 */ /* 0x000fc80000010000 */
[----:B------:R-:W-:-:S07]  /*0c30*/  @P2 FADD.FTZ R40, R40, R27 ;  /* 0x0000001b28282221 */ /* 0x000fce0000010000 */
.L_x_975:
[----:B------:R-:W-:-:S04]  /*0c40*/  F2FP.F16.F32.PACK_AB R24, RZ, R40 ;  /* 0x00000028ff18723e */ /* 0x000fc800000000ff */
[----:B------:R-:W-:-:S07]  /*0c50*/  PRMT R23, R23, 0x5410, R24 ;  /* 0x0000541017177816 */ /* 0x000fce0000000018 */
.L_x_976:
        /* <DEDUP_REMOVED lines=52> */
.L_x_990:
        /* <DEDUP_REMOVED lines=37> */
[----:B------:R-:W-:-:S02]  /*11f0*/  F2FP.F16.F32.PACK_AB R27, R52, R27 ;  /* 0x0000001b341b723e */ /* 0x000fc400000000ff */
[----:B------:R-:W-:Y:S01]  /*1200*/  F2FP.F16.F32.PACK_AB R25, R48, R25 ;  /* 0x000000193019723e */ /* 0x000fe200000000ff */
[----:B0-----:R-:W-:Y:S01]  /*1210*/  @!P2 IMAD.WIDE R34, R2, 0x4, R34 ;  /* 0x000000040222a825 */ /* 0x001fe200078e0222 */
[----:B------:R-:W-:Y:S01]  /*1220*/  LEA.HI.X R39, R39, UR9, RZ, 0x4, P3 ;  /* 0x0000000927277c11 */ /* 0x000fe200098f24ff */
[----:B------:R0:W-:Y:S01]  /*1230*/  @!P2 STG.E desc[UR4][R40.64], R43 ;  /* 0x0000002b2800a986 */ /* 0x0001e2000c101904 */
[----:B------:R-:W-:Y:S02]  /*1240*/  F2FP.F16.F32.PACK_AB R24, R47, R24 ;  /* 0x000000182f18723e */ /* 0x000fe400000000ff */
[----:B-1----:R-:W-:Y:S01]  /*1250*/  LEA R2, R36, R2, 0x2 ;  /* 0x0000000224027211 */ /* 0x002fe200078e10ff */
[----:B------:R0:W-:Y:S03]  /*1260*/  @!P2 STG.E desc[UR4][R34.64], R45 ;  /* 0x0000002d2200a986 */ /* 0x0001e6000c101904 */
[----:B------:R-:W-:Y:S01]  /*1270*/  ISETP.GE.AND P2, PT, R2, R37, PT ;  /* 0x000000250200720c */ /* 0x000fe20003f46270 */
[----:B------:R0:W-:-:S12]  /*1280*/  STG.E.128 desc[UR4][R38.64], R24 ;  /* 0x0000001826007986 */ /* 0x0001d8000c101d04 */
[----:B------:R-:W-:Y:S05]  /*1290*/  @!P2 BRA `(.L_x_978) ;  /* 0xfffffff0002ca947 */ /* 0x000fea000383ffff */
[----:B------:R-:W-:Y:S05]  /*12a0*/  EXIT ;  /* 0x000000000000794d */ /* 0x000fea0003800000 */
.L_x_977:
[----:B------:R-:W-:Y:S01]  /*12b0*/  HFMA2.MMA R35, -RZ, RZ, 0, 5.9604644775390625e-08 ;  /* 0x00000001ff237435 */ /* 0x000fe200000001ff */
[----:B------:R-:W-:Y:S01]  /*12c0*/  BSSY B0, `(.L_x_979) ;  /* 0x0000007000007945 */ /* 0x000fe20003800000 */
[----:B------:R-:W-:Y:S02]  /*12d0*/  MOV R53, R37 ;  /* 0x0000002500357202 */ /* 0x000fe40000000f00 */
[----:B------:R-:W-:Y:S02]  /*12e0*/  MOV R50, 0x1f ;  /* 0x0000001f00327802 */ /* 0x000fe40000000f00 */
[----:B------:R-:W-:-:S07]  /*12f0*/  MOV R27, 0xffffffff ;  /* 0xffffffff001b7802 */ /* 0x000fce0000000f00 */
[----:B0----5:R-:W-:Y:S05]  /*1300*/  WARPSYNC.COLLECTIVE R27, `(.L_x_980) ;  /* 0x000000001b087348 */ /* 0x021fea0003c00000 */
[----:B------:R1:W2:Y:S02]  /*1310*/  SHFL.BFLY P3, R51, R53, R35, R50 ;  /* 0x0c00002335337389 */ /* 0x0002a40000060032 */
[----:B012--5:R-:W-:Y:S01]  /*1320*/  ENDCOLLECTIVE ;  /* 0x000000000000791b */ /* 0x027fe20003800000 */
.L_x_980:
[----:B------:R-:W-:Y:S05]  /*1330*/  BSYNC B0 ;  /* 0x0000000000007941 */ /* 0x000fea0003800000 */
.L_x_979:
[----:B------:R-:W-:Y:S01]  /*1340*/  MOV R24, R51 ;  /* 0x0000003300187202 */ /* 0x000fe20000000f00 */
[----:B------:R-:W-:Y:S01]  /*1350*/  HFMA2.MMA R35, -RZ, RZ, 0, 1.1920928955078125e-07 ;  /* 0x00000002ff237435 */ /* 0x000fe200000001ff */
[----:B------:R-:W-:Y:S01]  /*1360*/  MOV R50, 0x1f ;  /* 0x0000001f00327802 */ /* 0x000fe20000000f00 */
[----:B------:R-:W0:Y:S01]  /*1370*/  LDC R25, c[0x0][0x290] ;  /* 0x0000a400ff197b82 */ /* 0x000e220000000800 */
[----:B------:R-:W-:Y:S01]  /*1380*/  MOV R27, 0xffffffff ;  /* 0xffffffff001b7802 */ /* 0x000fe20000000f00 */
[----:B------:R-:W-:-:S05]  /*1390*/  FADD.FTZ R41, R37, R24 ;  /* 0x0000001825297221 */ /* 0x000fca0000010000 */
[----:B------:R-:W-:-:S07]  /*13a0*/  MOV R53, R41 ;  /* 0x0000002900357202 */ /* 0x000fce0000000f00 */
[----:B0-----:R-:W-:Y:S05]  /*13b0*/  WARPSYNC.COLLECTIVE R27, `(.L_x_981) ;  /* 0x000000001b087348 */ /* 0x001fea0003c00000 */
[----:B------:R1:W2:Y:S02]  /*13c0*/  SHFL.BFLY P3, R51, R53, R35, R50 ;  /* 0x0c00002335337389 */ /* 0x0002a40000060032 */
[----:B012---:R-:W-:Y:S01]  /*13d0*/  ENDCOLLECTIVE ;  /* 0x000000000000791b */ /* 0x007fe20003800000 */
.L_x_981:
[----:B------:R-:W-:Y:S01]  /*13e0*/  HFMA2.MMA R35, -RZ, RZ, 0, 2.384185791015625e-07 ;  /* 0x00000004ff237435 */ /* 0x000fe200000001ff */
[----:B------:R-:W-:-:S05]  /*13f0*/  MOV R24, R51 ;  /* 0x0000003300187202 */ /* 0x000fca0000000f00 */
[----:B------:R-:W-:-:S05]  /*1400*/  FADD.FTZ R45, R41, R24 ;  /* 0x00000018292d7221 */ /* 0x000fca0000010000 */
[----:B------:R-:W-:-:S07]  /*1410*/  MOV R53, R45 ;  /* 0x0000002d00357202 */ /* 0x000fce0000000f00 */
[----:B------:R-:W-:Y:S05]  /*1420*/  WARPSYNC.COLLECTIVE R27, `(.L_x_982) ;  /* 0x000000001b087348 */ /* 0x000fea0003c00000 */
[----:B------:R0:W1:Y:S02]  /*1430*/  SHFL.BFLY P3, R51, R53, R35, R50 ;  /* 0x0c00002335337389 */ /* 0x0000640000060032 */
[----:B01----:R-:W-:Y:S01]  /*1440*/  ENDCOLLECTIVE ;  /* 0x000000000000791b */ /* 0x003fe20003800000 */
.L_x_982:
[----:B------:R-:W-:Y:S01]  /*1450*/  HFMA2.MMA R35, -RZ, RZ, 0, 4.76837158203125e-07 ;  /* 0x00000008ff237435 */ /* 0x000fe200000001ff */
[----:B------:R-:W-:-:S05]  /*1460*/  MOV R24, R51 ;  /* 0x0000003300187202 */ /* 0x000fca0000000f00 */
[----:B------:R-:W-:-:S05]  /*1470*/  FADD.FTZ R47, R45, R24 ;  /* 0x000000182d2f7221 */ /* 0x000fca0000010000 */
[----:B------:R-:W-:-:S07]  /*1480*/  MOV R53, R47 ;  /* 0x0000002f00357202 */ /* 0x000fce0000000f00 */
[----:B------:R-:W-:Y:S05]  /*1490*/  WARPSYNC.COLLECTIVE R27, `(.L_x_983) ;  /* 0x000000001b087348 */ /* 0x000fea0003c00000 */
[----:B------:R0:W1:Y:S02]  /*14a0*/  SHFL.BFLY P3, R51, R53, R35, R50 ;  /* 0x0c00002335337389 */ /* 0x0000640000060032 */
[----:B01----:R-:W-:Y:S01]  /*14b0*/  ENDCOLLECTIVE ;  /* 0x000000000000791b */ /* 0x003fe20003800000 */
.L_x_983:
[----:B------:R-:W-:Y:S01]  /*14c0*/  HFMA2.MMA R35, -RZ, RZ, 0, 9.5367431640625e-07 ;  /* 0x00000010ff237435 */ /* 0x000fe200000001ff */
[----:B------:R-:W-:-:S05]  /*14d0*/  MOV R24, R51 ;  /* 0x0000003300187202 */ /* 0x000fca0000000f00 */
[----:B------:R-:W-:-:S05]  /*14e0*/  FADD.FTZ R49, R47, R24 ;  /* 0x000000182f317221 */ /* 0x000fca0000010000 */
[----:B------:R-:W-:-:S07]  /*14f0*/  MOV R53, R49 ;  /* 0x0000003100357202 */ /* 0x000fce0000000f00 */
[----:B------:R-:W-:Y:S05]  /*1500*/  WARPSYNC.COLLECTIVE R27, `(.L_x_984) ;  /* 0x000000001b087348 */ /* 0x000fea0003c00000 */
[----:B------:R0:W1:Y:S02]  /*1510*/  SHFL.BFLY P3, R51, R53, R35, R50 ;  /* 0x0c00002335337389 */ /* 0x0000640000060032 */
[----:B01----:R-:W-:Y:S01]  /*1520*/  ENDCOLLECTIVE ;  /* 0x000000000000791b */ /* 0x003fe20003800000 */
.L_x_984:
        /* <DEDUP_REMOVED lines=25> */
.L_x_985:
[----:B------:R-:W-:Y:S01]  /*16c0*/  HFMA2.MMA R35, -RZ, RZ, 0, 1.1920928955078125e-07 ;  /* 0x00000002ff237435 */ /* 0x000fe200000001ff */
[----:B------:R-:W-:-:S05]  /*16d0*/  MOV R37, R51 ;  /* 0x0000003300257202 */ /* 0x000fca0000000f00 */
[----:B------:R-:W-:-:S05]  /*16e0*/  FADD.FTZ R37, R24, R37 ;  /* 0x0000002518257221 */ /* 0x000fca0000010000 */
[----:B------:R-:W-:-:S07]  /*16f0*/  MOV R53, R37 ;  /* 0x0000002500357202 */ /* 0x000fce0000000f00 */
[----:B------:R-:W-:Y:S05]  /*1700*/  WARPSYNC.COLLECTIVE R27, `(.L_x_986) ;  /* 0x000000001b087348 */ /* 0x000fea0003c00000 */
[----:B------:R0:W1:Y:S02]  /*1710*/  SHFL.BFLY P3, R51, R53, R35, R50 ;  /* 0x0c00002335337389 */ /* 0x0000640000060032 */
[----:B01----:R-:W-:Y:S01]  /*1720*/  ENDCOLLECTIVE ;  /* 0x000000000000791b */ /* 0x003fe20003800000 */
.L_x_986:
[----:B------:R-:W-:Y:S01]  /*1730*/  HFMA2.MMA R35, -RZ, RZ, 0, 2.384185791015625e-07 ;  /* 0x00000004ff237435 */ /* 0x000fe200000001ff */
[----:B------:R-:W-:-:S05]  /*1740*/  MOV R52, R51 ;  /* 0x0000003300347202 */ /* 0x000fca0000000f00 */
[----:B------:R-:W-:-:S05]  /*1750*/  FADD.FTZ R52, R37, R52 ;  /* 0x0000003425347221 */ /* 0x000fca0000010000 */
[----:B------:R-:W-:-:S07]  /*1760*/  MOV R53, R52 ;  /* 0x0000003400357202 */ /* 0x000fce0000000f00 */
[----:B------:R-:W-:Y:S05]  /*1770*/  WARPSYNC.COLLECTIVE R27, `(.L_x_987) ;  /* 0x000000001b087348 */ /* 0x000fea0003c00000 */
[----:B------:R0:W1:Y:S02]  /*1780*/  SHFL.BFLY P3, R51, R53, R35, R50 ;  /* 0x0c00002335337389 */ /* 0x0000640000060032 */
[----:B01----:R-:W-:Y:S01]  /*1790*/  ENDCOLLECTIVE ;  /* 0x000000000000791b */ /* 0x003fe20003800000 */
.L_x_987:
[----:B------:R-:W-:Y:S01]  /*17a0*/  HFMA2.MMA R35, -RZ, RZ, 0, 4.76837158203125e-07 ;  /* 0x00000008ff237435 */ /* 0x000fe200000001ff */
[----:B------:R-:W-:-:S05]  /*17b0*/  MOV R41, R51 ;  /* 0x0000003300297202 */ /* 0x000fca0000000f00 */
[----:B------:R-:W-:-:S05]  /*17c0*/  FADD.FTZ R41, R52, R41 ;  /* 0x0000002934297221 */ /* 0x000fca0000010000 */
[----:B------:R-:W-:-:S07]  /*17d0*/  MOV R53, R41 ;  /* 0x0000002900357202 */ /* 0x000fce0000000f00 */
[----:B------:R-:W-:Y:S05]  /*17e0*/  WARPSYNC.COLLECTIVE R27, `(.L_x_988) ;  /* 0x000000001b087348 */ /* 0x000fea0003c00000 */
[----:B------:R0:W1:Y:S02]  /*17f0*/  SHFL.BFLY P3, R51, R53, R35, R50 ;  /* 0x0c00002335337389 */ /* 0x0000640000060032 */
[----:B01----:R-:W-:Y:S01]  /*1800*/  ENDCOLLECTIVE ;  /* 0x000000000000791b */ /* 0x003fe20003800000 */
.L_x_988:
[----:B------:R-:W-:Y:S01]  /*1810*/  HFMA2.MMA R35, -RZ, RZ, 0, 9.5367431640625e-07 ;  /* 0x00000010ff237435 */ /* 0x000fe200000001ff */
[----:B------:R-:W-:-:S05]  /*1820*/  MOV R45, R51 ;  /* 0x00000033002d7202 */ /* 0x000fca0000000f00 */
[----:B------:R-:W-:-:S05]  /*1830*/  FADD.FTZ R45, R41, R45 ;  /* 0x0000002d292d7221 */ /* 0x000fca0000010000 */
[----:B------:R-:W-:-:S07]  /*1840*/  MOV R53, R45 ;  /* 0x0000002d00357202 */ /* 0x000fce0000000f00 */
[----:B------:R-:W-:Y:S05]  /*1850*/  WARPSYNC.COLLECTIVE R27, `(.L_x_989) ;  /* 0x000000001b087348 */ /* 0x000fea0003c00000 */
[----:B------:R0:W1:Y:S02]  /*1860*/  SHFL.BFLY P3, R51, R53, R35, R50 ;  /* 0x0c00002335337389 */ /* 0x0000640000060032 */
[----:B01----:R-:W-:Y:S01]  /*1870*/  ENDCOLLECTIVE ;  /* 0x000000000000791b */ /* 0x003fe20003800000 */
.L_x_989:
[----:B------:R-:W-:Y:S01]  /*1880*/  MOV R47, R51 ;  /* 0x00000033002f7202 */ /* 0x000fe20000000f00 */
[----:B------:R-:W-:Y:S06]  /*1890*/  BRA `(.L_x_990) ;  /* 0xfffffff400c07947 */ /* 0x000fec000383ffff */
.L_x_991:
        /* <DEDUP_REMOVED lines=14> */
.L_x_7724:


//--------------------- .text._ZN10layer_norm31ln_parallel_residual_fwd_kernelINS_13Kernel_traitsI6__halfS2_S2_S2_fjLj256ELj1ELj4ELj1ELj16ENS_18Kernel_traits_baseILj256ES2_S2_S2_S2_fjLj128EEEEELb1ELb0ELb0EEEvNS_9FwdParamsE --------------------------
	.section	.text._ZN10layer_norm31ln_parallel_residual_fwd_kernelINS_13Kernel_traitsI6__halfS2_S2_S2_fjLj256ELj1ELj4ELj1ELj16ENS_18Kernel_traits_baseILj256ES2_S2_S2_S2_fjLj128EEEEELb1ELb0ELb0EEEvNS_9FwdParamsE,"ax",@progbits
	.align	128
        .global         _ZN10layer_norm31ln_parallel_residual_fwd_kernelINS_13Kernel_traitsI6__halfS2_S2_S2_fjLj256ELj1ELj4ELj1ELj16ENS_18Kernel_traits_baseILj256ES2_S2_S2_S2_fjLj128EEEEELb1ELb0ELb0EEEvNS_9FwdParamsE
        .type           _ZN10layer_norm31ln_parallel_residual_fwd_kernelINS_13Kernel_traitsI6__halfS2_S2_S2_fjLj256ELj1ELj4ELj1ELj16ENS_18Kernel_traits_baseILj256ES2_S2_S2_S2_fjLj128EEEEELb1ELb0ELb0EEEvNS_9FwdParamsE,@function
        .size           _ZN10layer_norm31ln_parallel_residual_fwd_kernelINS_13Kernel_traitsI6__halfS2_S2_S2_fjLj256ELj1ELj4ELj1ELj16ENS_18Kernel_traits_baseILj256ES2_S2_S2_S2_fjLj128EEEEELb1ELb0ELb0EEEvNS_9FwdParamsE,(.L_x_7725 - _ZN10layer_norm31ln_parallel_residual_fwd_kernelINS_13Kernel_traitsI6__halfS2_S2_S2_fjLj256ELj1ELj4ELj1ELj16ENS_18Kernel_traits_baseILj256ES2_S2_S2_S2_fjLj128EEEEELb1ELb0ELb0EEEvNS_9FwdParamsE)
        .other          _ZN10layer_norm31ln_parallel_residual_fwd_kernelINS_13Kernel_traitsI6__halfS2_S2_S2_fjLj256ELj1ELj4ELj1ELj16ENS_18Kernel_traits_baseILj256ES2_S2_S2_S2_fjLj128EEEEELb1ELb0ELb0EEEvNS_9FwdParamsE,@"STO_CUDA_ENTRY STV_DEFAULT"
_ZN10layer_norm31ln_parallel_residual_fwd_kernelINS_13Kernel_traitsI6__halfS2_S2_S2_fjLj256ELj1ELj4ELj1ELj16ENS_18Kernel_traits_baseILj256ES2_S2_S2_S2_fjLj128EEEEELb1ELb0ELb0EEEvNS_9FwdParamsE:
.text._ZN10layer_norm31ln_parallel_residual_fwd_kernelINS_13Kernel_traitsI6__halfS2_S2_S2_fjLj256ELj1ELj4ELj1ELj16ENS_18Kernel_traits_baseILj256ES2_S2_S2_S2_fjLj128EEEEELb1ELb0ELb0EEEvNS_9FwdParamsE:
[----:B------:R-:W-:Y:S01]  /*0000*/  LDC R1, c[0x0][0x28] ;  /* 0x00000a00ff017b82 */ /* 0x000fe20000000800 */
[----:B------:R-:W-:-:S07]  /*0010*/  ULDC.U8 UR4, c[0x0][0x2f4] ;  /* 0x0000bd0000047ab9 */ /* 0x000fce0000000000 */
[----:B------:R-:W0:Y:S01]  /*0020*/  LDC R32, c[0x0][0x2e8] ;  /* 0x0000ba00ff207b82 */ /* 0x000e220000000800 */
[----:B------:R-:W-:Y:S01]  /*0030*/  ISETP.NE.AND P1, PT, RZ, UR4, PT ;  /* 0x00000004ff007c0c */ /* 0x000fe2000bf25270 */
[----:B------:R-:W-:Y:S01]  /*0040*/  ULDC.64 UR4, c[0x0][0x2e0] ;  /* 0x0000b80000047ab9 */ /* 0x000fe20000000a00 */
[----:B------:R-:W-:Y:S01]  /*0050*/  ULDC.64 UR6, c[0x0][0x208] ;  /* 0x0000820000067ab9 */ /* 0x000fe20000000a00 */
[----:B------:R-:W-:Y:S01]  /*0060*/  MOV R2, UR4 ;  /* 0x0000000400027c02 */ /* 0x000fe20008000f00 */
[----:B------:R-:W-:-:S03]  /*0070*/  IMAD.U32 R3, RZ, RZ, UR5 ;  /* 0x00000005ff037e24 */ /* 0x000fc6000f8e00ff */
        /* <DEDUP_REMOVED lines=11> */
[----:B---3--:R-:W-:-:S05]  /*0130*/  SHF.R.U32.HI R14, RZ, 0x5, R12 ;  /* 0x00000005ff0e7819 */ /* 0x008fca000001160c */
[C---:B----4-:R-:W-:Y:S02]  /*0140*/  IMAD R14, R13.reuse, 0x4, R14 ;  /* 0x000000040d0e7824 */ /* 0x050fe400078e020e */
[----:B------:R-:W-:Y:S01]  /*0150*/  IMAD R13, R13, UR8, R12 ;  /* 0x000000080d0d7c24 */ /* 0x000fe2000f8e020c */
[----:B--2---:R-:W-:Y:S02]  /*0160*/  @P1 R2UR UR5, R3 ;  /* 0x00000000030512ca */ /* 0x004fe400000e0000 */
[----:B------:R-:W-:Y:S02]  /*0170*/  LOP3.LUT R3, R12, 0x1f, RZ, 0xc, !PT ;  /* 0x0000001f0c037812 */ /* 0x000fe400078e0cff */
[----:B------:R-:W-:Y:S02]  /*0180*/  @P1 R2UR UR4, R2 ;  /* 0x00000000020412ca */ /* 0x000fe400000e0000 */
[----:B------:R-:W-:Y:S02]  /*0190*/  LEA.HI.SX32 R0, R0, R3, 0x1d ;  /* 0x0000000300007211 */ /* 0x000fe400078feaff */
[----:B------:R-:W-:-:S02]  /*01a0*/  LOP3.LUT R12, R12, 0x1f, RZ, 0xc0, !PT ;  /* 0x0000001f0c0c7812 */ /* 0x000fc400078ec0ff */
[----:B------:R-:W-:-:S03]  /*01b0*/  LOP3.LUT P0, RZ, R0, 0xffffffe0, RZ, 0xc0, !PT ;  /* 0xffffffe000ff7812 */ /* 0x000fc6000780c0ff */
[----:B------:R-:W-:Y:S02]  /*01c0*/  UIADD3 UR13, UR5, -0x4498517b, URZ ;  /* 0xbb67ae85050d7890 */ /* 0x000fe4000fffe03f */
[----:B------:R-:W-:Y:S02]  /*01d0*/  UIADD3 UR15, UR5, 0x76cf5d0a, URZ ;  /* 0x76cf5d0a050f7890 */ /* 0x000fe4000fffe03f */
[----:B------:R-:W-:Y:S01]  /*01e0*/  UIADD3 UR12, UR4, -0x61c88647, URZ ;  /* 0x9e3779b9040c7890 */ /* 0x000fe2000fffe03f */
[----:B-----5:R-:W-:Y:S01]  /*01f0*/  @P1 IADD3 R32, P2, R4, R7, RZ ;  /* 0x0000000704201210 */ /* 0x020fe20007f5e0ff */
[----:B------:R-:W-:Y:S02]  /*0200*/  UIADD3 UR14, UR4, 0x3c6ef372, URZ ;  /* 0x3c6ef372040e7890 */ /* 0x000fe4000fffe03f */
        /* <DEDUP_REMOVED lines=40> */
.L_x_993:
[----:B------:R-:W-:Y:S05]  /*0490*/  BSYNC B0 ;  /* 0x0000000000007941 */ /* 0x000fea0003800000 */
.L_x_992:
[----:B------:R-:W-:Y:S01]  /*04a0*/  ULDC UR8, c[0x0][0x214] ;  /* 0x0000850000087ab9 */ /* 0x000fe20000000800 */
[----:B------:R-:W-:Y:S02]  /*04b0*/  SHF.R.U64 R11, R32, 0x2, R33 ;  /* 0x00000002200b7819 */ /* 0x000fe40000001221 */
[----:B------:R-:W-:-:S13]  /*04c0*/  ISETP.GE.AND P1, PT, R14, UR8, PT ;  /* 0x000000080e007c0c */ /* 0x000fda000bf26270 */
[----:B------:R-:W-:Y:S05]  /*04d0*/  @P1 EXIT ;  /* 0x000000000000194d */ /* 0x000fea0003800000 */
[----:B------:R-:W-:Y:S01]  /*04e0*/  IMAD.HI.U32 R0, R11, -0x2daee0ad, RZ ;  /* 0xd2511f530b007827 */ /* 0x000fe200078e00ff */
[----:B------:R-:W-:Y:S01]  /*04f0*/  SHF.R.U32.HI R10, RZ, 0x2, R33 ;  /* 0x00000002ff0a7819 */ /* 0x000fe20000011621 */
[----:B------:R-:W-:Y:S01]  /*0500*/  HFMA2.MMA R58, -RZ, RZ, 0, 0 ;  /* 0x00000000ff3a7435 */ /* 0x000fe200000001ff */
[----:B------:R-:W-:Y:S01]  /*0510*/  BSSY B1, `(.L_x_994) ;  /* 0x00006a0000017945 */ /* 0x000fe20003800000 */
[C---:B------:R-:W-:Y:S01]  /*0520*/  IMAD.HI.U32 R3, R13.reuse, -0x326172a9, RZ ;  /* 0xcd9e8d570d037827 */ /* 0x040fe200078e00ff */
[----:B------:R-:W-:Y:S01]  /*0530*/  LOP3.LUT R0, R0, UR5, RZ, 0x3c, !PT ;  /* 0x0000000500007c12 */ /* 0x000fe2000f8e3cff */
[----:B------:R-:W-:Y:S01]  /*0540*/  ULDC.U8 UR8, c[0x0][0x2a0] ;  /* 0x0000a80000087ab9 */ /* 0x000fe20000000000 */
[----:B------:R-:W-:Y:S01]  /*0550*/  LOP3.LUT R77, R32, 0x3, RZ, 0xc0, !PT ;  /* 0x00000003204d7812 */ /* 0x000fe200078ec0ff */
[----:B------:R-:W-:Y:S01]  /*0560*/  IMAD R5, R13, -0x326172a9, RZ ;  /* 0xcd9e8d570d057824 */ /* 0x000fe200078e02ff */
[----:B------:R-:W-:Y:S01]  /*0570*/  LOP3.LUT R3, R3, UR4, R10, 0x96, !PT ;  /* 0x0000000403037c12 */ /* 0x000fe2000f8e960a */
[----:B------:R-:W-:Y:S01]  /*0580*/  IMAD.HI.U32 R2, R0, -0x326172a9, RZ ;  /* 0xcd9e8d5700027827 */ /* 0x000fe200078e00ff */
[----:B------:R-:W-:Y:S01]  /*0590*/  UISETP.NE.AND UP0, UPT, UR8, URZ, UPT ;  /* 0x0000003f0800728c */ /* 0x000fe2000bf05270 */
[----:B------:R-:W-:-:S02]  /*05a0*/  ULDC UR11, c[0x0][0x218] ;  /* 0x00008600000b7ab9 */ /* 0x000fc40000000800 */
[----:B------:R-:W-:Y:S01]  /*05b0*/  IMAD R7, R11, -0x2daee0ad, RZ ;  /* 0xd2511f530b077824 */ /* 0x000fe200078e02ff */
[----:B------:R-:W-:Y:S01]  /*05c0*/  LOP3.LUT R2, R2, UR12, R5, 0x96, !PT ;  /* 0x0000000c02027c12 */ /* 0x000fe2000f8e9605 */
[C---:B------:R-:W-:Y:S01]  /*05d0*/  IMAD.HI.U32 R4, R3.reuse, -0x2daee0ad, RZ ;  /* 0xd2511f5303047827 */ /* 0x040fe200078e00ff */
[----:B------:R-:W-:Y:S01]  /*05e0*/  ULDC UR10, c[0x0][0x2d8] ;  /* 0x0000b600000a7ab9 */ /* 0x000fe20000000800 */
[----:B------:R-:W-:Y:S02]  /*05f0*/  ULDC.64 UR8, c[0x0][0x230] ;  /* 0x00008c0000087ab9 */ /* 0x000fe40000000a00 */
        /* <DEDUP_REMOVED lines=24> */
[--C-:B-----5:R-:W-:Y:S01]  /*0780*/  HADD2.F32 R7, -RZ, R17.reuse.H0_H0 ;  /* 0x20000011ff077230 */ /* 0x120fe20000004100 */
[----:B------:R-:W-:Y:S01]  /*0790*/  LOP3.LUT R34, R3, UR21, R6, 0x96, !PT ;  /* 0x0000001503227c12 */ /* 0x000fe2000f8e9606 */
[----:B------:R-:W-:Y:S02]  /*07a0*/  HADD2.F32 R6, -RZ, R17.H1_H1 ;  /* 0x30000011ff067230 */ /* 0x000fe40000004100 */
[--C-:B------:R-:W-:Y:S02]  /*07b0*/  HADD2.F32 R9, -RZ, R16.reuse.H0_H0 ;  /* 0x20000010ff097230 */ /* 0x100fe40000004100 */
[----:B------:R-:W-:Y:S02]  /*07c0*/  HADD2.F32 R8, -RZ, R16.H1_H1 ;  /* 0x30000010ff087230 */ /* 0x000fe40000004100 */
[----:B------:R-:W-:Y:S02]  /*07d0*/  IMAD R17, R0, -0x2daee0ad, RZ ;  /* 0xd2511f5300117824 */ /* 0x000fe400078e02ff */
[----:B------:R-:W-:-:S02]  /*07e0*/  IMAD R15, R4, -0x326172a9, RZ ;  /* 0xcd9e8d57040f7824 */ /* 0x000fc400078e02ff */
[----:B------:R-:W-:-:S04]  /*07f0*/  IMAD.HI.U32 R0, R34, -0x326172a9, RZ ;  /* 0xcd9e8d5722007827 */ /* 0x000fc800078e00ff */
[----:B------:R-:W-:Y:S01]  /*0800*/  IMAD.HI.U32 R16, R33, -0x2daee0ad, RZ ;  /* 0xd2511f5321107827 */ /* 0x000fe200078e00ff */
[----:B------:R-:W-:-:S03]  /*0810*/  LOP3.LUT R35, R0, UR22, R15, 0x96, !PT ;  /* 0x0000001600237c12 */ /* 0x000fc6000f8e960f */
[--C-:B------:R-:W-:Y:S01]  /*0820*/  HADD2.F32 R0, -RZ, R20.reuse.H0_H0 ;  /* 0x20000014ff007230 */ /* 0x100fe20000004100 */
[----:B------:R-:W-:Y:S01]  /*0830*/  LOP3.LUT R43, R16, UR23, R17, 0x96, !PT ;  /* 0x00000017102b7c12 */ /* 0x000fe2000f8e9611 */
[--C-:B------:R-:W-:Y:S02]  /*0840*/  HADD2.F32 R16, -RZ, R21.reuse.H0_H0 ;  /* 0x20000015ff107230 */ /* 0x100fe40000004100 */
[----:B------:R-:W-:Y:S02]  /*0850*/  HADD2.F32 R17, -RZ, R21.H1_H1 ;  /* 0x30000015ff117230 */ /* 0x000fe40000004100 */
[----:B------:R-:W-:Y:S02]  /*0860*/  IMAD R21, R34, -0x326172a9, RZ ;  /* 0xcd9e8d5722157824 */ /* 0x000fe400078e02ff */
[----:B------:R-:W-:Y:S02]  /*0870*/  HADD2.F32 R15, -RZ, R20.H1_H1 ;  /* 0x30000014ff0f7230 */ /* 0x000fe40000004100 */
[----:B------:R-:W-:-:S02]  /*0880*/  IMAD R34, R33, -0x2daee0ad, RZ ;  /* 0xd2511f5321227824 */ /* 0x000fc400078e02ff */
[----:B------:R-:W-:-:S04]  /*0890*/  IMAD.HI.U32 R20, R43, -0x326172a9, RZ ;  /* 0xcd9e8d572b147827 */ /* 0x000fc800078e00ff */
[----:B------:R-:W-:Y:S01]  /*08a0*/  IMAD.HI.U32 R33, R35, -0x2daee0ad, RZ ;  /* 0xd2511f5323217827 */ /* 0x000fe200078e00ff */
[----:B------:R-:W-:-:S03]  /*08b0*/  LOP3.LUT R20, R20, UR24, R21, 0x96, !PT ;  /* 0x0000001814147c12 */ /* 0x000fc6000f8e9615 */
[--C-:B------:R-:W-:Y:S01]  /*08c0*/  HADD2.F32 R5, -RZ, R18.reuse.H0_H0 ;  /* 0x20000012ff057230 */ /* 0x100fe20000004100 */
[----:B------:R-:W-:Y:S01]  /*08d0*/  LOP3.LUT R33, R33, UR25, R34, 0x96, !PT ;  /* 0x0000001921217c12 */ /* 0x000fe2000f8e9622 */
        /* <DEDUP_REMOVED lines=16> */
[----:B------:R-:W-:Y:S02]  /*09e0*/  HADD2.F32 R42, -RZ, R25.H1_H1 ;  /* 0x30000019ff2a7230 */ /* 0x000fe40000004100 */
[----:B------:R-:W-:Y:S02]  /*09f0*/  IMAD R25, R20, -0x2daee0ad, RZ ;  /* 0xd2511f5314197824 */ /* 0x000fe400078e02ff */
[----:B------:R-:W-:-:S04]  /*0a00*/  IMAD.HI.U32 R54, R21, -0x2daee0ad, RZ ;  /* 0xd2511f5315367827 */ /* 0x000fc800078e00ff */
[----:B------:R-:W-:Y:S01]  /*0a10*/  IMAD R33, R33, -0x326172a9, RZ ;  /* 0xcd9e8d5721217824 */ /* 0x000fe200078e02ff */
[----:B------:R-:W-:Y:S01]  /*0a20*/  LOP3.LUT R54, R54, UR29, R25, 0x96, !PT ;  /* 0x0000001d36367c12 */ /* 0x000fe2000f8e9619 */
[----:B------:R-:W-:-:S04]  /*0a30*/  IMAD.WIDE.U32 R74, R23, -0x326172a9, RZ ;  /* 0xcd9e8d57174a7825 */ /* 0x000fc800078e00ff */
        /* <DEDUP_REMOVED lines=13> */
[----:B------:R-:W-:-:S07]  /*0b10*/  IMAD R78, R21, -0x2daee0ad, RZ ;  /* 0xd2511f53154e7824 */ /* 0x000fce00078e02ff */
.L_x_1128:
        /* <DEDUP_REMOVED lines=32> */
.L_x_998:
[----:B------:R-:W-:-:S07]  /*0d20*/  IMAD.MOV.U32 R65, RZ, RZ, R74 ;  /* 0x000000ffff417224 */ /* 0x000fce00078e004a */
.L_x_999:
[----:B------:R-:W-:Y:S05]  /*0d30*/  BSYNC B2 ;  /* 0x0000000000027941 */ /* 0x000fea0003800000 */
.L_x_997:
        /* <DEDUP_REMOVED lines=16> */
.L_x_1003:
[----:B------:R-:W-:Y:S05]  /*0e40*/  BSYNC B3 ;  /* 0x0000000000037941 */ /* 0x000fea0003800000 */
.L_x_1002:
        /* <DEDUP_REMOVED lines=42> */
.L_x_1001:
[----:B------:R-:W-:Y:S05]  /*10f0*/  BSYNC B2 ;  /* 0x0000000000027941 */ /* 0x000fea0003800000 */
.L_x_1000:
[----:B------:R-:W0:Y:S01]  /*1100*/  LDC R75, c[0x0][0x298] ;  /* 0x0000a600ff4b7b82 */ /* 0x000e220000000800 */
[----:B------:R-:W-:Y:S01]  /*1110*/  HFMA2.MMA R73, -RZ, RZ, 0.1171875, 0 ;  /* 0x2f800000ff497435 */ /* 0x000fe200000001ff */
[----:B------:R-:W-:Y:S01]  /*1120*/  ISETP.NE.U32.AND P3, PT, R32, RZ, PT ;  /* 0x000000ff2000720c */ /* 0x000fe20003f65070 */
[----:B-----5:R-:W-:Y:S01]  /*1130*/  HADD2.F32 R32, -RZ, R28.H0_H0 ;  /* 0x2000001cff207230 */ /* 0x020fe20000004100 */
[----:B------:R-:W-:Y:S02]  /*1140*/  I2FP.F32.U32 R34, R65 ;  /* 0x0000004100227245 */ /* 0x000fe40000201000 */
[----:B------:R-:W-:Y:S02]  /*1150*/  ISETP.NE.AND.EX P3, PT, R33, RZ, PT, P3 ;  /* 0x000000ff2100720c */ /* 0x000fe40003f65330 */
[----:B------:R-:W1:Y:S03]  /*1160*/  LDC R76, c[0x0][0x294] ;  /* 0x0000a500ff4c7b82 */ /* 0x000e660000000800 */
        /* <DEDUP_REMOVED lines=8> */
[----:B------:R-:W-:Y:S01]  /*11f0*/  HADD2.F32 R34, -RZ, R20.H0_H0 ;  /* 0x20000014ff227230 */ /* 0x000fe20000004100 */
[----:B------:R-:W-:-:S04]  /*1200*/  MOV R32, R68 ;  /* 0x0000004400207202 */ /* 0x000fc80000000f00 */
[----:B------:R-:W-:Y:S01]  /*1210*/  FADD.FTZ R65, R34, R65 ;  /* 0x0000004122417221 */ /* 0x000fe20000010000 */
[----:B------:R-:W-:Y:S06]  /*1220*/  BRA `(.L_x_1005) ;  /* 0x0000000400587947 */ /* 0x000fec0003800000 */
.L_x_1004:
        /* <DEDUP_REMOVED lines=12> */
.L_x_1007:
[----:B------:R-:W-:-:S07]  /*12f0*/  IMAD.MOV.U32 R57, RZ, RZ, R74 ;  /* 0x000000ffff397224 */ /* 0x000fce00078e004a */
.L_x_1008:
[----:B------:R-:W-:Y:S05]  /*1300*/  BSYNC B2 ;  /* 0x0000000000027941 */ /* 0x000fea0003800000 */
.L_x_1006:
        /* <DEDUP_REMOVED lines=16> */
.L_x_1012:
[----:B------:R-:W-:Y:S05]  /*1410*/  BSYNC B3 ;  /* 0x0000000000037941 */ /* 0x000fea0003800000 */
.L_x_1011:
        /* <DEDUP_REMOVED lines=41> */
[----:B------:R-:W-:Y:S01]  /*16b0*/  MOV R78, R32 ;  /* 0x00000020004e7202 */ /* 0x000fe20000000f00 */
[----:B------:R-:W-:Y:S01]  /*16c0*/  IMAD.MOV.U32 R32, RZ, RZ, RZ ;  /* 0x000000ffff207224 */ /* 0x000fe200078e00ff */
[----:B------:R-:W-:-:S07]  /*16d0*/  LOP3.LUT R54, R33, UR29, R54, 0x96, !PT ;  /* 0x0000001d21367c12 */ /* 0x000fce000f8e9636 */
.L_x_1010:
[----:B------:R-:W-:Y:S05]  /*16e0*/  BSYNC B2 ;  /* 0x0000000000027941 */ /* 0x000fea0003800000 */
.L_x_1009:
[----:B------:R-:W-:Y:S01]  /*16f0*/  I2FP.F32.U32 R34, R57 ;  /* 0x0000003900227245 */ /* 0x000fe20000201000 */
[----:B------:R-:W-:-:S04]  /*1700*/  HADD2.F32 R66, -RZ, R24.H0_H0 ;  /* 0x20000018ff427230 */ /* 0x000fc80000004100 */
[----:B------:R-:W-:Y:S01]  /*1710*/  FFMA.FTZ R33, R34, R73, 1.1641532182693481445e-10 ;  /* 0x2f00000022217423 */ /* 0x000fe20000010049 */
[----:B------:R-:W-:Y:S01]  /*1720*/  FMUL.FTZ R66, R66, R75 ;  /* 0x0000004b42427220 */ /* 0x000fe20000410000 */
[----:B------:R-:W-:-:S03]  /*1730*/  @P1 HADD2.F32 R34, -RZ, R20.H0_H0 ;  /* 0x20000014ff221230 */ /* 0x000fc60000004100 */
[----:B------:R-:W-:-:S04]  /*1740*/  FSETP.GTU.FTZ.AND P4, PT, R33, R76, PT ;  /* 0x0000004c2100720b */ /* 0x000fc80003f9c000 */
[----:B------:R-:W-:Y:S02]  /*1750*/  FSEL R66, R66, RZ, !P4 ;  /* 0x000000ff42427208 */ /* 0x000fe40006000000 */
[----:B------:R-:W-:-:S03]  /*1760*/  SEL R57, RZ, 0x1, P4 ;  /* 0x00000001ff397807 */ /* 0x000fc60002000000 */
[----:B------:R-:W-:-:S04]  /*1770*/  FADD.FTZ R65, R66, R65 ;  /* 0x0000004142417221 */ /* 0x000fc80000010000 */
[----:B------:R-:W-:-:S07]  /*1780*/  @P1 FADD.FTZ R65, R34, R65 ;  /* 0x0000004122411221 */ /* 0x000fce0000010000 */
.L_x_1005:
        /* <DEDUP_REMOVED lines=12> */
.L_x_1014:
[----:B------:R-:W-:-:S07]  /*1850*/  MOV R68, R74 ;  /* 0x0000004a00447202 */ /* 0x000fce0000000f00 */
.L_x_1015:
[----:B------:R-:W-:Y:S05]  /*1860*/  BSYNC B2 ;  /* 0x0000000000027941 */ /* 0x000fea0003800000 */
.L_x_1013:
        /* <DEDUP_REMOVED lines=16> */
.L_x_1019:
[----:B------:R-:W-:Y:S05]  /*1970*/  BSYNC B3 ;  /* 0x0000000000037941 */ /* 0x000fea0003800000 */
.L_x_1018:
        /* <DEDUP_REMOVED lines=43> */
[----:B------:R-:W-:-:S11]  /*1c30*/  HFMA2.MMA R33, -RZ, RZ, 0, 0 ;  /* 0x00000000ff217435 */ /* 0x000fd600000001ff */
.L_x_1017:
[----:B------:R-:W-:Y:S05]  /*1c40*/  BSYNC B2 ;  /* 0x0000000000027941 */ /* 0x000fea0003800000 */
.L_x_1016:
[----:B------:R-:W-:Y:S01]  /*1c50*/  I2FP.F32.U32 R32, R68 ;  /* 0x0000004400207245 */ /* 0x000fe20000201000 */
[----:B------:R-:W-:-:S04]  /*1c60*/  HADD2.F32 R28, -RZ, R28.H1_H1 ;  /* 0x3000001cff1c7230 */ /* 0x000fc80000004100 */
        /* <DEDUP_REMOVED lines=8> */
[----:B------:R-:W-:Y:S01]  /*1cf0*/  HADD2.F32 R35, -RZ, R20.H1_H1 ;  /* 0x30000014ff237230 */ /* 0x000fe20000004100 */
[----:B------:R-:W-:-:S04]  /*1d00*/  MOV R32, R33 ;  /* 0x0000002100207202 */ /* 0x000fc80000000f00 */
[----:B------:R-:W-:Y:S01]  /*1d10*/  FADD.FTZ R68, R35, R68 ;  /* 0x0000004423447221 */ /* 0x000fe20000010000 */
[----:B------:R-:W-:Y:S06]  /*1d20*/  BRA `(.L_x_1021) ;  /* 0x0000000400587947 */ /* 0x000fec0003800000 */
.L_x_1020:
        /* <DEDUP_REMOVED lines=12> */
.L_x_1023:
[----:B------:R-:W-:-:S07]  /*1df0*/  IMAD.MOV.U32 R28, RZ, RZ, R74 ;  /* 0x000000ffff1c7224 */ /* 0x000fce00078e004a */
.L_x_1024:
[----:B------:R-:W-:Y:S05]  /*1e00*/  BSYNC B2 ;  /* 0x0000000000027941 */ /* 0x000fea0003800000 */
.L_x_1022:
        /* <DEDUP_REMOVED lines=11> */
[----:B------:R-:W-:Y:S01]  /*1ec0*/  @!P4 VIADD R32, R58, 0x1 ;  /* 0x000000013a20c836 */ /* 0x000fe20000000000 */
[----:B------:R-:W-:Y:S02]  /*1ed0*/  @!P4 MOV R10, RZ ;  /* 0x000000ff000ac202 */ /* 0x000fe40000000f00 */
[----:B------:R-:W-:-:S13]  /*1ee0*/  ISETP.NE.AND P5, PT, R13, RZ, !P4 ;  /* 0x000000ff0d00720c */ /* 0x000fda00067a5270 */
[----:B------:R-:W-:-:S05]  /*1ef0*/  @P5 IADD3 R32, R58, RZ, RZ ;  /* 0x000000ff3a205210 */ /* 0x000fca0007ffe0ff */
[----:B------:R-:W-:-:S07]  /*1f00*/  @!P4 IMAD.MOV.U32 R58, RZ, RZ, R32 ;  /* 0x000000ffff3ac224 */ /* 0x000fce00078e0020 */
.L_x_1028:
[----:B------:R-:W-:Y:S05]  /*1f10*/  BSYNC B3 ;  /* 0x0000000000037941 */ /* 0x000fea0003800000 */
.L_x_1027:
        /* <DEDUP_REMOVED lines=44> */
.L_x_1026:
[----:B------:R-:W-:Y:S05]  /*21e0*/  BSYNC B2 ;  /* 0x0000000000027941 */ /* 0x000fea0003800000 */
.L_x_1025:
[----:B------:R-:W-:Y:S01]  /*21f0*/  I2FP.F32.U32 R28, R28 ;  /* 0x0000001c001c7245 */ /* 0x000fe20000201000 */
[----:B------:R-:W-:Y:S02]  /*2200*/  HADD2.F32 R34, -RZ, R24.H1_H1 ;  /* 0x30000018ff227230 */ /* 0x000fe40000004100 */
[----:B------:R-:W-:Y:S02]  /*2210*/  @P1 HADD2.F32 R35, -RZ, R20.H1_H1 ;  /* 0x30000014ff231230 */ /* 0x000fe40000004100 */
[----:B------:R-:W-:Y:S01]  /*2220*/  FFMA.FTZ R33, R28, R73, 1.1641532182693481445e-10 ;  /* 0x2f0000001c217423 */ /* 0x000fe20000010049 */
[----:B------:R-:W-:-:S04]  /*2230*/  FMUL.FTZ R34, R34, R75 ;  /* 0x0000004b22227220 */ /* 0x000fc80000410000 */
[----:B------:R-:W-:-:S04]  /*2240*/  FSETP.GTU.FTZ.AND P4, PT, R33, R76, PT ;  /* 0x0000004c2100720b */ /* 0x000fc80003f9c000 */
[----:B------:R-:W-:Y:S02]  /*2250*/  FSEL R33, R34, RZ, !P4 ;  /* 0x000000ff22217208 */ /* 0x000fe40006000000 */
[----:B------:R-:W-:-:S03]  /*2260*/  SEL R56, RZ, 0x1, P4 ;  /* 0x00000001ff387807 */ /* 0x000fc60002000000 */
[----:B------:R-:W-:-:S04]  /*2270*/  FADD.FTZ R68, R33, R68 ;  /* 0x0000004421447221 */ /* 0x000fc80000010000 */
[----:B------:R-:W-:-:S07]  /*2280*/  @P1 FADD.FTZ R68, R35, R68 ;  /* 0x0000004423441221 */ /* 0x000fce0000010000 */
.L_x_1021:
        /* <DEDUP_REMOVED lines=12> */
.L_x_1030:
[----:B------:R-:W-:-:S07]  /*2350*/  MOV R28, R74 ;  /* 0x0000004a001c7202 */ /* 0x000fce0000000f00 */
.L_x_1031:
[----:B------:R-:W-:Y:S05]  /*2360*/  BSYNC B2 ;  /* 0x0000000000027941 */ /* 0x000fea0003800000 */
.L_x_1029:
        /* <DEDUP_REMOVED lines=11> */
[----:B------:R-:W-:Y:S01]  /*2420*/  @!P4 IADD3 R32, R58, 0x1, RZ ;  /* 0x000000013a20c810 */ /* 0x000fe20007ffe0ff */
[----:B------:R-:W-:-:S03]  /*2430*/  @!P4 IMAD.MOV.U32 R10, RZ, RZ, RZ ;  /* 0x000000ffff0ac224 */ /* 0x000fc600078e00ff */
[----:B------:R-:W-:-:S13]  /*2440*/  ISETP.NE.AND P5, PT, R13, RZ, !P4 ;  /* 0x000000ff0d00720c */ /* 0x000fda00067a5270 */
[----:B------:R-:W-:-:S05]  /*2450*/  @P5 IMAD.MOV R32, RZ, RZ, R58 ;  /* 0x000000ffff205224 */ /* 0x000fca00078e023a */
[----:B------:R-:W-:-:S07]  /*2460*/  @!P4 MOV R58, R32 ;  /* 0x00000020003ac202 */ /* 0x000fce0000000f00 */
.L_x_1035:
[----:B------:R-:W-:Y:S05]  /*2470*/  BSYNC B3 ;  /* 0x0000000000037941 */ /* 0x000fea0003800000 */
.L_x_1034:
        /* <DEDUP_REMOVED lines=44> */
.L_x_1033:
[----:B------:R-:W-:Y:S05]  /*2740*/  BSYNC B2 ;  /* 0x0000000000027941 */ /* 0x000fea0003800000 */
.L_x_1032:
[----:B------:R-:W-:-:S05]  /*2750*/  I2FP.F32.U32 R28, R28 ;  /* 0x0000001c001c7245 */ /* 0x000fca0000201000 */
[----:B------:R-:W-:Y:S01]  /*2760*/  FFMA.FTZ R35, R28, R73, 1.1641532182693481445e-10 ;  /* 0x2f0000001c237423 */ /* 0x000fe20000010049 */
[----:B------:R-:W-:-:S04]  /*2770*/  HADD2.F32 R28, -RZ, R29.H0_H0 ;  /* 0x2000001dff1c7230 */ /* 0x000fc80000004100 */
[----:B------:R-:W-:Y:S01]  /*2780*/  FSETP.GTU.FTZ.AND P4, PT, R35, R76, PT ;  /* 0x0000004c2300720b */ /* 0x000fe20003f9c000 */
[----:B------:R-:W-:-:S03]  /*2790*/  FMUL.FTZ R28, R28, R75 ;  /* 0x0000004b1c1c7220 */ /* 0x000fc60000410000 */
        /* <DEDUP_REMOVED lines=9> */
.L_x_1036:
        /* <DEDUP_REMOVED lines=12> */
.L_x_1039:
[----:B------:R-:W-:-:S07]  /*28f0*/  IMAD.MOV.U32 R28, RZ, RZ, R74 ;  /* 0x000000ffff1c7224 */ /* 0x000fce00078e004a */
.L_x_1040:
[----:B------:R-:W-:Y:S05]  /*2900*/  BSYNC B2 ;  /* 0x0000000000027941 */ /* 0x000fea0003800000 */
.L_x_1038:
        /* <DEDUP_REMOVED lines=16> */
.L_x_1044:
[----:B------:R-:W-:Y:S05]  /*2a10*/  BSYNC B3 ;  /* 0x0000000000037941 */ /* 0x000fea0003800000 */
.L_x_1043:
        /* <DEDUP_REMOVED lines=44> */
.L_x_1042:
[----:B------:R-:W-:Y:S05]  /*2ce0*/  BSYNC B2 ;  /* 0x0000000000027941 */ /* 0x000fea0003800000 */
.L_x_1041:
[----:B------:R-:W-:Y:S01]  /*2cf0*/  I2FP.F32.U32 R28, R28 ;  /* 0x0000001c001c7245 */ /* 0x000fe20000201000 */
[----:B------:R-:W-:Y:S02]  /*2d00*/  HADD2.F32 R34, -RZ, R25.H0_H0 ;  /* 0x20000019ff227230 */ /* 0x000fe40000004100 */
[----:B------:R-:W-:Y:S02]  /*2d10*/  @P1 HADD2.F32 R35, -RZ, R21.H0_H0 ;  /* 0x20000015ff231230 */ /* 0x000fe40000004100 */
[----:B------:R-:W-:Y:S01]  /*2d20*/  FFMA.FTZ R33, R28, R73, 1.1641532182693481445e-10 ;  /* 0x2f0000001c217423 */ /* 0x000fe20000010049 */
[----:B------:R-:W-:-:S04]  /*2d30*/  FMUL.FTZ R34, R34, R75 ;  /* 0x0000004b22227220 */ /* 0x000fc80000410000 */
[----:B------:R-:W-:-:S04]  /*2d40*/  FSETP.GTU.FTZ.AND P4, PT, R33, R76, PT ;  /* 0x0000004c2100720b */ /* 0x000fc80003f9c000 */
[----:B------:R-:W-:Y:S02]  /*2d50*/  FSEL R33, R34, RZ, !P4 ;  /* 0x000000ff22217208 */ /* 0x000fe40006000000 */
[----:B------:R-:W-:-:S03]  /*2d60*/  SEL R52, RZ, 0x1, P4 ;  /* 0x00000001ff347807 */ /* 0x000fc60002000000 */
[----:B------:R-:W-:-:S04]  /*2d70*/  FADD.FTZ R66, R33, R66 ;  /* 0x0000004221427221 */ /* 0x000fc80000010000 */
[----:B------:R-:W-:-:S07]  /*2d80*/  @P1 FADD.FTZ R66, R35, R66 ;  /* 0x0000004223421221 */ /* 0x000fce0000010000 */
.L_x_1037:
        /* <DEDUP_REMOVED lines=12> */
.L_x_1046:
[----:B------:R-:W-:-:S07]  /*2e50*/  MOV R28, R74 ;  /* 0x0000004a001c7202 */ /* 0x000fce0000000f00 */
.L_x_1047:
[----:B------:R-:W-:Y:S05]  /*2e60*/  BSYNC B2 ;  /* 0x0000000000027941 */ /* 0x000fea0003800000 */
.L_x_1045:
        /* <DEDUP_REMOVED lines=16> */
.L_x_1051:
[----:B------:R-:W-:Y:S05]  /*2f70*/  BSYNC B3 ;  /* 0x0000000000037941 */ /* 0x000fea0003800000 */
.L_x_1050:
        /* <DEDUP_REMOVED lines=44> */
.L_x_1049:
[----:B------:R-:W-:Y:S05]  /*3240*/  BSYNC B2 ;  /* 0x0000000000027941 */ /* 0x000fea0003800000 */
.L_x_1048:
        /* <DEDUP_REMOVED lines=14> */
.L_x_1052:
        /* <DEDUP_REMOVED lines=12> */
.L_x_1055:
[----:B------:R-:W-:-:S07]  /*33f0*/  IMAD.MOV.U32 R59, RZ, RZ, R74 ;  /* 0x000000ffff3b7224 */ /* 0x000fce00078e004a */
.L_x_1056:
[----:B------:R-:W-:Y:S05]  /*3400*/  BSYNC B2 ;  /* 0x0000000000027941 */ /* 0x000fea0003800000 */
.L_x_1054:
        /* <DEDUP_REMOVED lines=16> */
.L_x_1060:
[----:B------:R-:W-:Y:S05]  /*3510*/  BSYNC B3 ;  /* 0x0000000000037941 */ /* 0x000fea0003800000 */
.L_x_1059:
        /* <DEDUP_REMOVED lines=44> */
.L_x_1058:
[----:B------:R-:W-:Y:S05]  /*37e0*/  BSYNC B2 ;  /* 0x0000000000027941 */ /* 0x000fea0003800000 */
.L_x_1057:
[----:B------:R-:W-:Y:S01]  /*37f0*/  I2FP.F32.U32 R32, R59 ;  /* 0x0000003b00207245 */ /* 0x000fe20000201000 */
[----:B------:R-:W-:-:S04]  /*3800*/  HADD2.F32 R34, -RZ, R25.H1_H1 ;  /* 0x30000019ff227230 */ /* 0x000fc80000004100 */
[----:B------:R-:W-:Y:S01]  /*3810*/  FFMA.FTZ R29, R32, R73, 1.1641532182693481445e-10 ;  /* 0x2f000000201d7423 */ /* 0x000fe20000010049 */
[----:B------:R-:W-:Y:S01]  /*3820*/  FMUL.FTZ R34, R34, R75 ;  /* 0x0000004b22227220 */ /* 0x000fe20000410000 */
[----:B------:R-:W-:-:S03]  /*3830*/  @P1 HADD2.F32 R32, -RZ, R21.H1_H1 ;  /* 0x30000015ff201230 */ /* 0x000fc60000004100 */
[----:B------:R-:W-:-:S04]  /*3840*/  FSETP.GTU.FTZ.AND P4, PT, R29, R76, PT ;  /* 0x0000004c1d00720b */ /* 0x000fc80003f9c000 */
[----:B------:R-:W-:Y:S02]  /*3850*/  FSEL R34, R34, RZ, !P4 ;  /* 0x000000ff22227208 */ /* 0x000fe40006000000 */
[----:B------:R-:W-:-:S03]  /*3860*/  SEL R59, RZ, 0x1, P4 ;  /* 0x00000001ff3b7807 */ /* 0x000fc60002000000 */
[----:B------:R-:W-:-:S04]  /*3870*/  FADD.FTZ R67, R34, R67 ;  /* 0x0000004322437221 */ /* 0x000fc80000010000 */
[----:B------:R-:W-:-:S07]  /*3880*/  @P1 FADD.FTZ R67, R32, R67 ;  /* 0x0000004320431221 */ /* 0x000fce0000010000 */
.L_x_1053:
        /* <DEDUP_REMOVED lines=12> */
.L_x_1062:
[----:B------:R-:W-:-:S07]  /*3950*/  MOV R69, R74 ;  /* 0x0000004a00457202 */ /* 0x000fce0000000f00 */
.L_x_1063:
[----:B------:R-:W-:Y:S05]  /*3960*/  BSYNC B2 ;  /* 0x0000000000027941 */ /* 0x000fea0003800000 */
.L_x_1061:
        /* <DEDUP_REMOVED lines=16> */
.L_x_1067:
[----:B------:R-:W-:Y:S05]  /*3a70*/  BSYNC B3 ;  /* 0x0000000000037941 */ /* 0x000fea0003800000 */
.L_x_1066:
        /* <DEDUP_REMOVED lines=44> */
.L_x_1065:
[----:B------:R-:W-:Y:S05]  /*3d40*/  BSYNC B2 ;  /* 0x0000000000027941 */ /* 0x000fea0003800000 */
.L_x_1064:
[----:B------:R-:W-:Y:S01]  /*3d50*/  I2FP.F32.U32 R28, R69 ;  /* 0x00000045001c7245 */ /* 0x000fe20000201000 */
[----:B------:R-:W-:-:S04]  /*3d60*/  HADD2.F32 R32, -RZ, R30.H0_H0 ;  /* 0x2000001eff207230 */ /* 0x000fc80000004100 */
        /* <DEDUP_REMOVED lines=12> */
.L_x_1068:
        /* <DEDUP_REMOVED lines=12> */
.L_x_1071:
[----:B------:R-:W-:-:S07]  /*3ef0*/  IMAD.MOV.U32 R61, RZ, RZ, R74 ;  /* 0x000000ffff3d7224 */ /* 0x000fce00078e004a */
.L_x_1072:
[----:B------:R-:W-:Y:S05]  /*3f00*/  BSYNC B2 ;  /* 0x0000000000027941 */ /* 0x000fea0003800000 */
.L_x_1070:
        /* <DEDUP_REMOVED lines=16> */
.L_x_1076:
[----:B------:R-:W-:Y:S05]  /*4010*/  BSYNC B3 ;  /* 0x0000000000037941 */ /* 0x000fea0003800000 */
.L_x_1075:
        /* <DEDUP_REMOVED lines=44> */
.L_x_1074:
[----:B------:R-:W-:Y:S05]  /*42e0*/  BSYNC B2 ;  /* 0x0000000000027941 */ /* 0x000fea0003800000 */
.L_x_1073:
        /* <DEDUP_REMOVED lines=10> */
.L_x_1069:
        /* <DEDUP_REMOVED lines=12> */
.L_x_1078:
[----:B------:R-:W-:-:S07]  /*4450*/  MOV R70, R74 ;  /* 0x0000004a00467202 */ /* 0x000fce0000000f00 */
.L_x_1079:
[----:B------:R-:W-:Y:S05]  /*4460*/  BSYNC B2 ;  /* 0x0000000000027941 */ /* 0x000fea0003800000 */
.L_x_1077:
        /* <DEDUP_REMOVED lines=16> */
.L_x_1083:
[----:B------:R-:W-:Y:S05]  /*4570*/  BSYNC B3 ;  /* 0x0000000000037941 */ /* 0x000fea0003800000 */
.L_x_1082:
        /* <DEDUP_REMOVED lines=44> */
.L_x_1081:
[----:B------:R-:W-:Y:S05]  /*4840*/  BSYNC B2 ;  /* 0x0000000000027941 */ /* 0x000fea0003800000 */
.L_x_1080:
        /* <DEDUP_REMOVED lines=14> */
.L_x_1084:
        /* <DEDUP_REMOVED lines=12> */
.L_x_1087:
[----:B------:R-:W-:-:S07]  /*49f0*/  IMAD.MOV.U32 R62, RZ, RZ, R74 ;  /* 0x000000ffff3e7224 */ /* 0x000fce00078e004a */
.L_x_1088:
[----:B------:R-:W-:Y:S05]  /*4a00*/  BSYNC B2 ;  /* 0x0000000000027941 */ /* 0x000fea0003800000 */
.L_x_1086:
        /* <DEDUP_REMOVED lines=16> */
.L_x_1092:
[----:B------:R-:W-:Y:S05]  /*4b10*/  BSYNC B3 ;  /* 0x0000000000037941 */ /* 0x000fea0003800000 */
.L_x_1091:
        /* <DEDUP_REMOVED lines=44> */
.L_x_1090:
[----:B------:R-:W-:Y:S05]  /*4de0*/  BSYNC B2 ;  /* 0x0000000000027941 */ /* 0x000fea0003800000 */
.L_x_1089:
        /* <DEDUP_REMOVED lines=10> */
.L_x_1085:
        /* <DEDUP_REMOVED lines=12> */
.L_x_1094:
[----:B------:R-:W-:-:S07]  /*4f50*/  MOV R71, R74 ;  /* 0x0000004a00477202 */ /* 0x000fce0000000f00 */
.L_x_1095:
[----:B------:R-:W-:Y:S05]  /*4f60*/  BSYNC B2 ;  /* 0x0000000000027941 */ /* 0x000fea0003800000 */
.L_x_1093:
        /* <DEDUP_REMOVED lines=16> */
.L_x_1099:
[----:B------:R-:W-:Y:S05]  /*5070*/  BSYNC B3 ;  /* 0x0000000000037941 */ /* 0x000fea0003800000 */
.L_x_1098:
        /* <DEDUP_REMOVED lines=44> */
.L_x_1097:
[----:B------:R-:W-:Y:S05]  /*5340*/  BSYNC B2 ;  /* 0x0000000000027941 */ /* 0x000fea0003800000 */
.L_x_1096:
[----:B------:R-:W-:Y:S01]  /*5350*/  I2FP.F32.U32 R28, R71 ;  /* 0x00000047001c7245 */ /* 0x000fe20000201000 */
[----:B------:R-:W-:-:S04]  /*5360*/  HADD2.F32 R32, -RZ, R31.H0_H0 ;  /* 0x2000001fff207230 */ /* 0x000fc80000004100 */
[----:B------:R-:W-:Y:S01]  /*5370*/  FFMA.FTZ R33, R28, R73, 1.1641532182693481445e-10 ;  /* 0x2f0000001c217423 */ /* 0x000fe20000010049 */
[----:B------:R-:W-:-:S04]  /*5380*/  FMUL.FTZ R32, R32, R75 ;  /* 0x0000004b20207220 */ /* 0x000fc80000410000 */
[----:B------:R-:W-:-:S04]  /*5390*/  FSETP.GTU.FTZ.AND P4, PT, R33, R76, PT ;  /* 0x0000004c2100720b */ /* 0x000fc80003f9c000 */
[----:B------:R-:W-:Y:S01]  /*53a0*/  FSEL R71, R32, RZ, !P4 ;  /* 0x000000ff20477208 */ /* 0x000fe20006000000 */
[----:B------:R-:W-:Y:S08]  /*53b0*/  @P3 BRA `(.L_x_1100) ;  /* 0x0000000000183947 */ /* 0x000ff00003800000 */
[----:B------:R-:W-:Y:S01]  /*53c0*/  IMAD.MOV.U32 R28, RZ, RZ, R29 ;  /* 0x000000ffff1c7224 */ /* 0x000fe200078e001d */
[----:B------:R-:W-:Y:S06]  /*53d0*/  @!P1 BRA `(.L_x_1101) ;  /* 0x0000000400689947 */ /* 0x000fec0003800000 */
[----:B------:R-:W-:Y:S01]  /*53e0*/  HADD2.F32 R32, -RZ, R23.H0_H0 ;  /* 0x20000017ff207230 */ /* 0x000fe20000004100 */
[----:B------:R-:W-:-:S04]  /*53f0*/  MOV R28, R29 ;  /* 0x0000001d001c7202 */ /* 0x000fc80000000f00 */
[----:B------:R-:W-:Y:S01]  /*5400*/  FADD.FTZ R71, R32, R71 ;  /* 0x0000004720477221 */ /* 0x000fe20000010000 */
[----:B------:R-:W-:Y:S06]  /*5410*/  BRA `(.L_x_1101) ;  /* 0x0000000400587947 */ /* 0x000fec0003800000 */
.L_x_1100:
        /* <DEDUP_REMOVED lines=12> */
.L_x_1103:
[----:B------:R-:W-:-:S07]  /*54e0*/  IMAD.MOV.U32 R63, RZ, RZ, R74 ;  /* 0x000000ffff3f7224 */ /* 0x000fce00078e004a */
.L_x_1104:
[----:B------:R-:W-:Y:S05]  /*54f0*/  BSYNC B2 ;  /* 0x0000000000027941 */ /* 0x000fea0003800000 */
.L_x_1102:
        /* <DEDUP_REMOVED lines=10> */
[----:B------:R-:W-:Y:S02]  /*55a0*/  @!P5 IADD3 R13, R13, 0x1, RZ ;  /* 0x000000010d0dd810 */ /* 0x000fe40007ffe0ff */
[----:B------:R-:W-:Y:S02]  /*55b0*/  @!P5 IADD3 R28, R58, 0x1, RZ ;  /* 0x000000013a1cd810 */ /* 0x000fe40007ffe0ff */
[----:B------:R-:W-:Y:S02]  /*55c0*/  ISETP.NE.AND P6, PT, R13, RZ, !P5 ;  /* 0x000000ff0d00720c */ /* 0x000fe40006fc5270 */
[----:B------:R-:W-:-:S11]  /*55d0*/  @!P5 MOV R10, RZ ;  /* 0x000000ff000ad202 */ /* 0x000fd60000000f00 */
[----:B------:R-:W-:-:S05]  /*55e0*/  @P6 IMAD.MOV R28, RZ, RZ, R58 ;  /* 0x000000ffff1c6224 */ /* 0x000fca00078e023a */
[----:B------:R-:W-:-:S07]  /*55f0*/  @!P5 MOV R58, R28 ;  /* 0x0000001c003ad202 */ /* 0x000fce0000000f00 */
.L_x_1108:
[----:B------:R-:W-:Y:S05]  /*5600*/  BSYNC B3 ;  /* 0x0000000000037941 */ /* 0x000fea0003800000 */
.L_x_1107:
        /* <DEDUP_REMOVED lines=42> */
[----:B------:R-:W-:Y:S01]  /*58b0*/  HFMA2.MMA R28, -RZ, RZ, 0, 0 ;  /* 0x00000000ff1c7435 */ /* 0x000fe200000001ff */
[----:B------:R-:W-:-:S10]  /*58c0*/  LOP3.LUT R54, R29, UR29, R54, 0x96, !PT ;  /* 0x0000001d1d367c12 */ /* 0x000fd4000f8e9636 */
.L_x_1106:
[----:B------:R-:W-:Y:S05]  /*58d0*/  BSYNC B2 ;  /* 0x0000000000027941 */ /* 0x000fea0003800000 */
.L_x_1105:
        /* <DEDUP_REMOVED lines=10> */
.L_x_1101:
[C---:B------:R-:W-:Y:S01]  /*5980*/  ISETP.NE.AND P5, PT, R28.reuse, 0x1, PT ;  /* 0x000000011c00780c */ /* 0x040fe20003fa5270 */
[----:B------:R-:W-:Y:S01]  /*5990*/  BSSY B2, `(.L_x_1109) ;  /* 0x000000c000027945 */ /* 0x000fe20003800000 */
[----:B------:R-:W-:-:S11]  /*59a0*/  VIADD R29, R28, 0x1 ;  /* 0x000000011c1d7836 */ /* 0x000fd60000000000 */
[----:B------:R-:W-:Y:S05]  /*59b0*/  @!P5 BRA `(.L_x_1110) ;  /* 0x000000000020d947 */ /* 0x000fea0003800000 */
[----:B------:R-:W-:Y:S02]  /*59c0*/  ISETP.NE.AND P5, PT, R28, 0x2, PT ;  /* 0x000000021c00780c */ /* 0x000fe40003fa5270 */
[----:B------:R-:W-:-:S11]  /*59d0*/  MOV R77, R54 ;  /* 0x00000036004d7202 */ /* 0x000fd60000000f00 */
[----:B------:R-:W-:Y:S05]  /*59e0*/  @!P5 BRA `(.L_x_1111) ;  /* 0x000000000018d947 */ /* 0x000fea0003800000 */
[----:B------:R-:W-:Y:S02]  /*59f0*/  ISETP.NE.AND P5, PT, R28, 0x3, PT ;  /* 0x000000031c00780c */ /* 0x000fe40003fa5270 */
[----:B------:R-:W-:-:S11]  /*5a00*/  MOV R77, R55 ;  /* 0x00000037004d7202 */ /* 0x000fd60000000f00 */
[----:B------:R-:W-:Y:S05]  /*5a10*/  @P5 BRA `(.L_x_1111) ;  /* 0x00000000000c5947 */ /* 0x000fea0003800000 */
[----:B------:R-:W-:Y:S01]  /*5a20*/  IMAD.MOV.U32 R77, RZ, RZ, R78 ;  /* 0x000000ffff4d7224 */ /* 0x000fe200078e004e */
[----:B------:R-:W-:Y:S06]  /*5a30*/  BRA `(.L_x_1111) ;  /* 0x0000000000047947 */ /* 0x000fec0003800000 */
.L_x_1110:
[----:B------:R-:W-:-:S07]  /*5a40*/  MOV R77, R74 ;  /* 0x0000004a004d7202 */ /* 0x000fce0000000f00 */
.L_x_1111:
[----:B------:R-:W-:Y:S05]  /*5a50*/  BSYNC B2 ;  /* 0x0000000000027941 */ /* 0x000fea0003800000 */
.L_x_1109:
        /* <DEDUP_REMOVED lines=16> */
.L_x_1115:
[----:B------:R-:W-:Y:S05]  /*5b60*/  BSYNC B3 ;  /* 0x0000000000037941 */ /* 0x000fea0003800000 */
.L_x_1114:
        /* <DEDUP_REMOVED lines=40> */
[----:B------:R-:W-:Y:S02]  /*5df0*/  HFMA2.MMA R29, -RZ, RZ, 0, 0 ;  /* 0x00000000ff1d7435 */ /* 0x000fe400000001ff */
[----:B------:R-:W-:Y:S01]  /*5e00*/  IMAD.MOV.U32 R74, RZ, RZ, R28 ;  /* 0x000000ffff4a7224 */ /* 0x000fe200078e001c */
[----:B------:R-:W-:Y:S02]  /*5e10*/  LOP3.LUT R54, R33, UR29, R54, 0x96, !PT ;  /* 0x0000001d21367c12 */ /* 0x000fe4000f8e9636 */
[----:B------:R-:W-:-:S07]  /*5e20*/  MOV R78, R32 ;  /* 0x00000020004e7202 */ /* 0x000fce0000000f00 */
.L_x_1113:
[----:B------:R-:W-:Y:S05]  /*5e30*/  BSYNC B2 ;  /* 0x0000000000027941 */ /* 0x000fea0003800000 */
.L_x_1112:
[----:B------:R-:W-:Y:S01]  /*5e40*/  I2FP.F32.U32 R28, R77 ;  /* 0x0000004d001c7245 */ /* 0x000fe20000201000 */
[----:B------:R-:W-:-:S04]  /*5e50*/  HADD2.F32 R32, -RZ, R31.H1_H1 ;  /* 0x3000001fff207230 */ /* 0x000fc80000004100 */
[----:B------:R-:W-:Y:S01]  /*5e60*/  FFMA.FTZ R31, R28, R73, 1.1641532182693481445e-10 ;  /* 0x2f0000001c1f7423 */ /* 0x000fe20000010049 */
[----:B------:R-:W-:-:S04]  /*5e70*/  FMUL.FTZ R32, R32, R75 ;  /* 0x0000004b20207220 */ /* 0x000fc80000410000 */
[----:B------:R-:W-:-:S04]  /*5e80*/  FSETP.GTU.FTZ.AND P5, PT, R31, R76, PT ;  /* 0x0000004c1f00720b */ /* 0x000fc80003fbc000 */
[----:B------:R-:W-:Y:S01]  /*5e90*/  FSEL R84, R32, RZ, !P5 ;  /* 0x000000ff20547208 */ /* 0x000fe20006800000 */
[----:B------:R-:W-:Y:S08]  /*5ea0*/  @P3 BRA `(.L_x_1116) ;  /* 0x0000000000183947 */ /* 0x000ff00003800000 */
[----:B------:R-:W-:Y:S01]  /*5eb0*/  IMAD.MOV.U32 R77, RZ, RZ, R29 ;  /* 0x000000ffff4d7224 */ /* 0x000fe200078e001d */
[----:B------:R-:W-:Y:S06]  /*5ec0*/  @!P1 BRA `(.L_x_1117) ;  /* 0x0000000400689947 */ /* 0x000fec0003800000 */
[----:B------:R-:W-:Y:S01]  /*5ed0*/  HADD2.F32 R31, -RZ, R23.H1_H1 ;  /* 0x30000017ff1f7230 */ /* 0x000fe20000004100 */
[----:B------:R-:W-:-:S04]  /*5ee0*/  MOV R77, R29 ;  /* 0x0000001d004d7202 */ /* 0x000fc80000000f00 */
[----:B------:R-:W-:Y:S01]  /*5ef0*/  FADD.FTZ R84, R31, R84 ;  /* 0x000000541f547221 */ /* 0x000fe20000010000 */
[----:B------:R-:W-:Y:S06]  /*5f00*/  BRA `(.L_x_1117) ;  /* 0x0000000400587947 */ /* 0x000fec0003800000 */
.L_x_1116:
        /* <DEDUP_REMOVED lines=10> */
[----:B------:R-:W-:Y:S01]  /*5fb0*/  MOV R31, R78 ;  /* 0x0000004e001f7202 */ /* 0x000fe20000000f00 */
[----:B------:R-:W-:Y:S06]  /*5fc0*/  BRA `(.L_x_1120) ;  /* 0x0000000000047947 */ /* 0x000fec0003800000 */
.L_x_1119:
[----:B------:R-:W-:-:S07]  /*5fd0*/  IMAD.MOV.U32 R31, RZ, RZ, R74 ;  /* 0x000000ffff1f7224 */ /* 0x000fce00078e004a */
.L_x_1120:
[----:B------:R-:W-:Y:S05]  /*5fe0*/  BSYNC B2 ;  /* 0x0000000000027941 */ /* 0x000fea0003800000 */
.L_x_1118:
        /* <DEDUP_REMOVED lines=8> */
[----:B------:R-:W-:-:S04]  /*6070*/  IADD3 R10, R10, 0x1, RZ ;  /* 0x000000010a0a7810 */ /* 0x000fc80007ffe0ff */
[----:B------:R-:W-:-:S13]  /*6080*/  ISETP.NE.AND P3, PT, R10, RZ, PT ;  /* 0x000000ff0a00720c */ /* 0x000fda0003f65270 */
[----:B------:R-:W-:Y:S01]  /*6090*/  @!P3 VIADD R13, R13, 0x1 ;  /* 0x000000010d0db836 */ /* 0x000fe20000000000 */
[----:B------:R-:W-:Y:S01]  /*60a0*/  @!P3 IADD3 R28, R58, 0x1, RZ ;  /* 0x000000013a1cb810 */ /* 0x000fe20007ffe0ff */
[----:B------:R-:W-:-:S03]  /*60b0*/  @!P3 IMAD.MOV.U32 R10, RZ, RZ, RZ ;  /* 0x000000ffff0ab224 */ /* 0x000fc600078e00ff */
[----:B------:R-:W-:-:S13]  /*60c0*/  ISETP.NE.AND P6, PT, R13, RZ, !P3 ;  /* 0x000000ff0d00720c */ /* 0x000fda0005fc5270 */
[----:B------:R-:W-:-:S04]  /*60d0*/  @P6 IADD3 R28, R58, RZ, RZ ;  /* 0x000000ff3a1c6210 */ /* 0x000fc80007ffe0ff */
[----:B------:R-:W-:-:S07]  /*60e0*/  @!P3 MOV R58, R28 ;  /* 0x0000001c003ab202 */ /* 0x000fce0000000f00 */
.L_x_1124:
[----:B------:R-:W-:Y:S05]  /*60f0*/  BSYNC B3 ;  /* 0x0000000000037941 */ /* 0x000fea0003800000 */
.L_x_1123:
[----:B------:R-:W-:Y:S01]  /*6100*/  IMAD.HI.U32 R29, R13, -0x326172a9, RZ ;  /* 0xcd9e8d570d1d7827 */ /* 0x000fe200078e00ff */
[----:B------:R-:W-:Y:S01]  /*6110*/  LOP3.LUT R28, R33, UR5, R58, 0x96, !PT ;  /* 0x00000005211c7c12 */ /* 0x000fe2000f8e963a */
[----:B------:R-:W-:Y:S02]  /*6120*/  HFMA2.MMA R77, -RZ, RZ, 0, 0 ;  /* 0x00000000ff4d7435 */ /* 0x000fe400000001ff */
        /* <DEDUP_REMOVED lines=40> */
[----:B------:R-:W-:-:S07]  /*63b0*/  LOP3.LUT R54, R29, UR29, R54, 0x96, !PT ;  /* 0x0000001d1d367c12 */ /* 0x000fce000f8e9636 */
.L_x_1122:
[----:B------:R-:W-:Y:S05]  /*63c0*/  BSYNC B2 ;  /* 0x0000000000027941 */ /* 0x000fea0003800000 */
.L_x_1121:
        /* <DEDUP_REMOVED lines=10> */
.L_x_1117:
[----:B------:R-:W0:Y:S01]  /*6470*/  LDC.64 R34, c[0x0][0x238] ;  /* 0x00008e00ff227b82 */ /* 0x000e220000000a00 */
[----:B------:R-:W-:Y:S02]  /*6480*/  P2R R28, PR, RZ, 0x1 ;  /* 0x00000001ff1c7803 */ /* 0x000fe40000000000 */
[----:B------:R-:W-:Y:S02]  /*6490*/  SEL R76, RZ, 0x10000, P4 ;  /* 0x00010000ff4c7807 */ /* 0x000fe40002000000 */
[----:B------:R-:W-:Y:S02]  /*64a0*/  ISETP.NE.AND P0, PT, R30, RZ, PT ;  /* 0x000000ff1e00720c */ /* 0x000fe40003f05270 */
[----:B------:R-:W-:Y:S01]  /*64b0*/  ISETP.NE.AND P4, PT, R83, RZ, PT ;  /* 0x000000ff5300720c */ /* 0x000fe20003f85270 */
[----:B------:R-:W1:Y:S01]  /*64c0*/  LDC.64 R32, c[0x0][0x240] ;  /* 0x00009000ff207b82 */ /* 0x000e620000000a00 */
[----:B------:R-:W-:Y:S02]  /*64d0*/  SEL R29, RZ, 0x1000000, P5 ;  /* 0x01000000ff1d7807 */ /* 0x000fe40002800000 */
[----:B------:R-:W-:-:S02]  /*64e0*/  ISETP.NE.AND P6, PT, R81, RZ, PT ;  /* 0x000000ff5100720c */ /* 0x000fc40003fc5270 */
[----:B------:R-:W-:Y:S02]  /*64f0*/  ISETP.NE.AND P5, PT, R80, RZ, PT ;  /* 0x000000ff5000720c */ /* 0x000fe40003fa5270 */
[----:B------:R-:W-:Y:S02]  /*6500*/  SEL R75, RZ, 0x100, P0 ;  /* 0x00000100ff4b7807 */ /* 0x000fe40000000000 */
[----:B------:R-:W-:Y:S02]  /*6510*/  SEL R30, RZ, 0x1, P4 ;  /* 0x00000001ff1e7807 */ /* 0x000fe40002000000 */
[----:B------:R-:W-:Y:S02]  /*6520*/  ISETP.NE.AND P0, PT, R28, RZ, PT ;  /* 0x000000ff1c00720c */ /* 0x000fe40003f05270 */
[----:B------:R-:W-:Y:S01]  /*6530*/  ISETP.NE.AND P3, PT, R82, RZ, PT ;  /* 0x000000ff5200720c */ /* 0x000fe20003f65270 */
[----:B------:R-:W-:Y:S01]  /*6540*/  IMAD.WIDE.U32 R30, R30, 0x1000000, RZ ;  /* 0x010000001e1e7825 */ /* 0x000fe200078e00ff */
[----:B------:R-:W-:-:S02]  /*6550*/  SEL R28, RZ, 0x1, P5 ;  /* 0x00000001ff1c7807 */ /* 0x000fc40002800000 */
[----:B------:R-:W-:Y:S01]  /*6560*/  SEL R80, RZ, 0x1, P6 ;  /* 0x00000001ff507807 */ /* 0x000fe20003000000 */
[----:B0-----:R-:W-:Y:S01]  /*6570*/  IMAD.WIDE.U32 R34, R72, 0x10, R34 ;  /* 0x0000001048227825 */ /* 0x001fe200078e0022 */
[----:B------:R-:W-:Y:S02]  /*6580*/  LOP3.LUT R75, R75, R29, R76, 0xfe, !PT ;  /* 0x0000001d4b4b7212 */ /* 0x000fe400078efe4c */
[----:B------:R-:W-:Y:S01]  /*6590*/  SEL R73, RZ, 0x1, P3 ;  /* 0x00000001ff497807 */ /* 0x000fe20001800000 */
[----:B------:R-:W-:Y:S01]  /*65a0*/  IMAD.WIDE.U32 R28, R28, 0x10000, RZ ;  /* 0x000100001c1c7825 */ /* 0x000fe200078e00ff */
[----:B------:R-:W-:Y:S02]  /*65b0*/  ISETP.NE.AND P1, PT, R79, RZ, PT ;  /* 0x000000ff4f00720c */ /* 0x000fe40003f25270 */
[----:B------:R-:W-:Y:S01]  /*65c0*/  LOP3.LUT R31, R31, R75, R73, 0xfe, !PT ;  /* 0x0000004b1f1f7212 */ /* 0x000fe200078efe49 */
[----:B------:R-:W-:Y:S01]  /*65d0*/  IMAD.WIDE.U32 R80, R80, 0x100, RZ ;  /* 0x0000010050507825 */ /* 0x000fe200078e00ff */
[----:B------:R-:W-:-:S03]  /*65e0*/  SEL R76, RZ, 0x1, P1 ;  /* 0x00000001ff4c7807 */ /* 0x000fc60000800000 */
[----:B-1----:R-:W-:Y:S01]  /*65f0*/  IMAD.WIDE.U32 R32, R72, 0x8, R32 ;  /* 0x0000000848207825 */ /* 0x002fe200078e0020 */
[----:B------:R-:W-:Y:S02]  /*6600*/  LOP3.LUT R73, R80, R30, R28, 0xfe, !PT ;  /* 0x0000001e50497212 */ /* 0x000fe400078efe1c */
[----:B------:R-:W-:Y:S02]  /*6610*/  LOP3.LUT R81, R81, R31, R29, 0xfe, !PT ;  /* 0x0000001f51517212 */ /* 0x000fe400078efe1d */
[----:B------:R-:W-:Y:S02]  /*6620*/  F2FP.F16.F32.PACK_AB R31, R84, R71 ;  /* 0x00000047541f723e */ /* 0x000fe400000000ff */
[----:B------:R-:W-:Y:S02]  /*6630*/  F2FP.F16.F32.PACK_AB R30, R70, R69 ;  /* 0x00000045461e723e */ /* 0x000fe400000000ff */
[----:B------:R-:W-:Y:S02]  /*6640*/  F2FP.F16.F32.PACK_AB R29, R67, R66 ;  /* 0x00000042431d723e */ /* 0x000fe400000000ff */
[----:B------:R-:W-:-:S02]  /*6650*/  F2FP.F16.F32.PACK_AB R28, R68, R65 ;  /* 0x00000041441c723e */ /* 0x000fc400000000ff */
[----:B------:R-:W-:-:S03]  /*6660*/  LOP3.LUT R80, R73, R76, RZ, 0xfc, !PT ;  /* 0x0000004c49507212 */ /* 0x000fc600078efcff */
[----:B------:R0:W-:Y:S04]  /*6670*/  STG.E.128 desc[UR6][R34.64], R28 ;  /* 0x0000001c22007986 */ /* 0x0001e8000c101d06 */
[----:B------:R0:W-:Y:S01]  /*6680*/  STG.E.64 desc[UR6][R32.64], R80 ;  /* 0x0000005020007986 */ /* 0x0001e2000c101b06 */
[----:B------:R-:W-:Y:S05]  /*6690*/  @!P2 BRA `(.L_x_996) ;  /* 0x000000000040a947 */ /* 0x000fea0003800000 */
[----:B0-----:R-:W-:Y:S01]  /*66a0*/  SHF.L.U32 R30, R63, 0x10, RZ ;  /* 0x000000103f1e7819 */ /* 0x001fe200000006ff */
[----:B------:R-:W0:Y:S01]  /*66b0*/  LDC.64 R28, c[0x0][0x248] ;  /* 0x00009200ff1c7b82 */ /* 0x000e220000000a00 */
[----:B------:R-:W-:Y:S02]  /*66c0*/  IMAD.WIDE.U32 R34, R59, 0x1000000, RZ ;  /* 0x010000003b227825 */ /* 0x000fe400078e00ff */
[----:B------:R-:W-:Y:S02]  /*66d0*/  LOP3.LUT R31, R30, 0xff0000, RZ, 0xc0, !PT ;  /* 0x00ff00001e1f7812 */ /* 0x000fe400078ec0ff */
[----:B------:R-:W-:Y:S02]  /*66e0*/  IMAD.SHL.U32 R30, R62, 0x100, RZ ;  /* 0x000001003e1e7824 */ /* 0x000fe400078e00ff */
[----:B------:R-:W-:Y:S01]  /*66f0*/  PRMT R31, R31, 0x4210, R64 ;  /* 0x000042101f1f7816 */ /* 0x000fe20000000040 */
[----:B------:R-:W-:-:S03]  /*6700*/  IMAD.WIDE.U32 R32, R52, 0x10000, RZ ;  /* 0x0001000034207825 */ /* 0x000fc600078e00ff */
        /* <DEDUP_REMOVED lines=9> */
.L_x_996:
[----:B------:R-:W-:Y:S05]  /*67a0*/  BSYNC B0 ;  /* 0x0000000000007941 */ /* 0x000fea0003800000 */
.L_x_995:
        /* <DEDUP_REMOVED lines=50> */
.L_x_1140:
        /* <DEDUP_REMOVED lines=29> */
[----:B------:R-:W-:Y:S01]  /*6ca0*/  FMUL.FTZ R73, R83, R30 ;  /* 0x0000001e53497220 */ /* 0x000fe20000410000 */
[----:B------:R-:W0:Y:S01]  /*6cb0*/  LDC.64 R32, c[0x0][0x2c0] ;  /* 0x0000b000ff207b82 */ /* 0x000e220000000a00 */
[----:B------:R-:W-:Y:S01]  /*6cc0*/  FFMA.FTZ R28, R9, R35, R0 ;  /* 0x00000023091c7223 */ /* 0x000fe20000010000 */
[----:B------:R-:W-:Y:S01]  /*6cd0*/  FFMA.FTZ R29, R8, R34, R15 ;  /* 0x00000022081d7223 */ /* 0x000fe2000001000f */
[----:B------:R-:W-:Y:S01]  /*6ce0*/  FMUL.FTZ R79, R83, R76 ;  /* 0x0000004c534f7220 */ /* 0x000fe20000410000 */
[----:B------:R-:W-:Y:S01]  /*6cf0*/  FFMA.FTZ R30, R7, R73, R16 ;  /* 0x00000049071e7223 */ /* 0x000fe20000010010 */
[-C--:B------:R-:W-:Y:S01]  /*6d00*/  FFMA.FTZ R31, R6, R75.reuse, R17 ;  /* 0x0000004b061f7223 */ /* 0x080fe20000010011 */
[C---:B------:R-:W-:Y:S01]  /*6d10*/  FMUL.FTZ R76, R83.reuse, R82 ;  /* 0x00000052534c7220 */ /* 0x040fe20000410000 */
[C---:B------:R-:W-:Y:S01]  /*6d20*/  FMUL.FTZ R82, R83.reuse, R86 ;  /* 0x0000005653527220 */ /* 0x040fe20000410000 */
[----:B------:R-:W-:Y:S01]  /*6d30*/  FMUL.FTZ R83, R83, R88 ;  /* 0x0000005853537220 */ /* 0x000fe20000410000 */
[----:B------:R-:W-:Y:S01]  /*6d40*/  F2FP.F16.F32.PACK_AB R28, R29, R28 ;  /* 0x0000001c1d1c723e */ /* 0x000fe200000000ff */
[----:B------:R-:W-:Y:S01]  /*6d50*/  FFMA.FTZ R75, R42, R75, R51 ;  /* 0x0000004b2a4b7223 */ /* 0x000fe20000010033 */
[----:B------:R-:W-:Y:S01]  /*6d60*/  F2FP.F16.F32.PACK_AB R29, R31, R30 ;  /* 0x0000001e1f1d723e */ /* 0x000fe200000000ff */
[----:B------:R-:W-:Y:S01]  /*6d70*/  FFMA.FTZ R30, R5, R79, R18 ;  /* 0x0000004f051e7223 */ /* 0x000fe20000010012 */
[----:B------:R-:W-:Y:S01]  /*6d80*/  FFMA.FTZ R31, R4, R76, R19 ;  /* 0x0000004c041f7223 */ /* 0x000fe20000010013 */
[----:B------:R-:W-:Y:S01]  /*6d90*/  FFMA.FTZ R85, R3, R82, R36 ;  /* 0x0000005203557223 */ /* 0x000fe20000010024 */
[----:B------:R-:W-:Y:S01]  /*6da0*/  FFMA.FTZ R86, R2, R83, R39 ;  /* 0x0000005302567223 */ /* 0x000fe20000010027 */
[----:B------:R-:W-:Y:S01]  /*6db0*/  FFMA.FTZ R79, R41, R79, R48 ;  /* 0x0000004f294f7223 */ /* 0x000fe20000010030 */
[----:B------:R-:W-:Y:S01]  /*6dc0*/  FFMA.FTZ R88, R45, R83, R60 ;  /* 0x000000532d587223 */ /* 0x000fe2000001003c */
[----:B------:R-:W-:Y:S01]  /*6dd0*/  F2FP.F16.F32.PACK_AB R30, R31, R30 ;  /* 0x0000001e1f1e723e */ /* 0x000fe200000000ff */
[----:B-1----:R-:W-:Y:S01]  /*6de0*/  IMAD.WIDE.U32 R80, R72, 0x10, R80 ;  /* 0x0000001048507825 */ /* 0x002fe200078e0050 */
[----:B------:R-:W-:-:S03]  /*6df0*/  F2FP.F16.F32.PACK_AB R31, R86, R85 ;  /* 0x00000055561f723e */ /* 0x000fc600000000ff */
[----:B------:R-:W-:Y:S01]  /*6e00*/  FFMA.FTZ R85, R37, R35, R46 ;  /* 0x0000002325557223 */ /* 0x000fe2000001002e */
[----:B------:R-:W-:Y:S01]  /*6e10*/  FFMA.FTZ R35, R43, R82, R50 ;  /* 0x000000522b237223 */ /* 0x000fe20000010032 */
[----:B------:R-:W-:Y:S01]  /*6e20*/  FFMA.FTZ R82, R44, R76, R53 ;  /* 0x0000004c2c527223 */ /* 0x000fe20000010035 */
[----:B------:R-:W-:Y:S01]  /*6e30*/  FFMA.FTZ R86, R38, R73, R47 ;  /* 0x0000004926567223 */ /* 0x000fe2000001002f */
[----:B------:R-:W-:Y:S01]  /*6e40*/  FFMA.FTZ R76, R40, R34, R49 ;  /* 0x00000022284c7223 */ /* 0x000fe20000010031 */
[----:B0-----:R-:W-:Y:S01]  /*6e50*/  IMAD.WIDE.U32 R72, R72, 0x10, R32 ;  /* 0x0000001048487825 */ /* 0x001fe200078e0020 */
[----:B------:R-:W-:Y:S01]  /*6e60*/  F2FP.F16.F32.PACK_AB R35, R88, R35 ;  /* 0x000000235823723e */ /* 0x000fe200000000ff */
[----:B------:R1:W-:Y:S01]  /*6e70*/  STG.E.128 desc[UR6][R80.64], R28 ;  /* 0x0000001c50007986 */ /* 0x0003e2000c101d06 */
[----:B------:R-:W-:Y:S02]  /*6e80*/  F2FP.F16.F32.PACK_AB R34, R82, R79 ;  /* 0x0000004f5222723e */ /* 0x000fe400000000ff */
[----:B------:R-:W-:-:S02]  /*6e90*/  F2FP.F16.F32.PACK_AB R33, R75, R86 ;  /* 0x000000564b21723e */ /* 0x000fc400000000ff */
[----:B------:R-:W-:-:S05]  /*6ea0*/  F2FP.F16.F32.PACK_AB R32, R76, R85 ;  /* 0x000000554c20723e */ /* 0x000fca00000000ff */
[----:B------:R1:W-:Y:S02]  /*6eb0*/  STG.E.128 desc[UR6][R72.64], R32 ;  /* 0x0000002048007986 */ /* 0x0003e4000c101d06 */
.L_x_1127:
[----:B------:R-:W-:Y:S05]  /*6ec0*/  BSYNC B0 ;  /* 0x0000000000007941 */ /* 0x000fea0003800000 */
.L_x_1126:
[----:B01----:R-:W0:Y:S02]  /*6ed0*/  LDC.64 R28, c[0x0][0x210] ;  /* 0x00008400ff1c7b82 */ /* 0x003e240000000a00 */
[----:B0-----:R-:W-:-:S04]  /*6ee0*/  LEA R14, R28, R14, 0x2 ;  /* 0x0000000e1c0e7211 */ /* 0x001fc800078e10ff */
[----:B------:R-:W-:-:S13]  /*6ef0*/  ISETP.GE.AND P1, PT, R14, R29, PT ;  /* 0x0000001d0e00720c */ /* 0x000fda0003f26270 */
[----:B------:R-:W-:Y:S05]  /*6f00*/  @!P1 BRA `(.L_x_1128) ;  /* 0xffffff9c00049947 */ /* 0x000fea000383ffff */
[----:B------:R-:W-:Y:S05]  /*6f10*/  BSYNC B1 ;  /* 0x0000000000017941 */ /* 0x000fea0003800000 */
.L_x_994:
[----:B------:R-:W-:Y:S05]  /*6f20*/  EXIT ;  /* 0x000000000000794d */ /* 0x000fea0003800000 */
.L_x_1125:
[----:B------:R-:W-:Y:S01]  /*6f30*/  HFMA2.MMA R80, -RZ, RZ, 0, 1.847743988037109375e-06 ;  /* 0x0000001fff507435 */ /* 0x000fe200000001ff */
[----:B------:R-:W-:Y:S01]  /*6f40*/  BSSY B0, `(.L_x_1129) ;  /* 0x0000007000007945 */ /* 0x000fe20003800000 */
[----:B------:R-:W-:Y:S01]  /*6f50*/  MOV R76, R29 ;  /* 0x0000001d004c7202 */ /* 0x000fe20000000f00 */
[----:B------:R-:W-:Y:S01]  /*6f60*/  IMAD.MOV.U32 R79, RZ, RZ, 0x1 ;  /* 0x00000001ff4f7424 */ /* 0x000fe200078e00ff */
[----:B------:R-:W-:-:S07]  /*6f70*/  MOV R73, 0xffffffff ;  /* 0xffffffff00497802 */ /* 0x000fce0000000f00 */
[----:B------:R-:W-:Y:S05]  /*6f80*/  WARPSYNC.COLLECTIVE R73, `(.L_x_1130) ;  /* 0x0000000049087348 */ /* 0x000fea0003c00000 */
[----:B------:R0:W1:Y:S02]  /*6f90*/  SHFL.BFLY P2, R75, R76, R79, R80 ;  /* 0x0c00004f4c4b7389 */ /* 0x0000640000040050 */
[----:B01----:R-:W-:Y:S01]  /*6fa0*/  ENDCOLLECTIVE ;  /* 0x000000000000791b */ /* 0x003fe20003800000 */
.L_x_1130:
[----:B------:R-:W-:Y:S05]  /*6fb0*/  BSYNC B0 ;  /* 0x0000000000007941 */ /* 0x000fea0003800000 */
.L_x_1129:
[----:B------:R-:W-:Y:S01]  /*6fc0*/  IMAD.MOV.U32 R28, RZ, RZ, R75 ;  /* 0x000000ffff1c7224 */ /* 0x000fe200078e004b */
[----:B------:R-:W-:Y:S01]  /*6fd0*/  HFMA2.MMA R79, -RZ, RZ, 0, 1.1920928955078125e-07 ;  /* 0x00000002ff4f7435 */ /* 0x000fe200000001ff */
[----:B------:R-:W-:Y:S01]  /*6fe0*/  IMAD.MOV.U32 R80, RZ, RZ, 0x1f ;  /* 0x0000001fff507424 */ /* 0x000fe200078e00ff */
[----:B------:R-:W-:Y:S01]  /*6ff0*/  MOV R73, 0xffffffff ;  /* 0xffffffff00497802 */ /* 0x000fe20000000f00 */
[----:B------:R-:W-:Y:S01]  /*7000*/  FADD.FTZ R30, R29, R28 ;  /* 0x0000001c1d1e7221 */ /* 0x000fe20000010000 */
[----:B------:R-:W0:Y:S04]  /*7010*/  LDC R32, c[0x0][0x290] ;  /* 0x0000a400ff207b82 */ /* 0x000e280000000800 */
[----:B------:R-:W-:-:S07]  /*7020*/  MOV R76, R30 ;  /* 0x0000001e004c7202 */ /* 0x000fce0000000f00 */
[----:B0-----:R-:W-:Y:S05]  /*7030*/  WARPSYNC.COLLECTIVE R73, `(.L_x_1131) ;  /* 0x0000000049087348 */ /* 0x001fea0003c00000 */
[----:B------:R1:W2:Y:S02]  /*7040*/  SHFL.BFLY P2, R75, R76, R79, R80 ;  /* 0x0c00004f4c4b7389 */ /* 0x0002a40000040050 */
[----:B012---:R-:W-:Y:S01]  /*7050*/  ENDCOLLECTIVE ;  /* 0x000000000000791b */ /* 0x007fe20003800000 */
.L_x_1131:
[----:B------:R-:W-:Y:S01]  /*7060*/  HFMA2.MMA R79, -RZ, RZ, 0, 2.384185791015625e-07 ;  /* 0x00000004ff4f7435 */ /* 0x000fe200000001ff */
[----:B------:R-:W-:-:S05]  /*7070*/  MOV R31, R75 ;  /* 0x0000004b001f7202 */ /* 0x000fca0000000f00 */
[----:B------:R-:W-:-:S04]  /*7080*/  FADD.FTZ R31, R30, R31 ;  /* 0x0000001f1e1f7221 */ /* 0x000fc80000010000 */
[----:B------:R-:W-:-:S07]  /*7090*/  IMAD.MOV.U32 R76, RZ, RZ, R31 ;  /* 0x000000ffff4c7224 */ /* 0x000fce00078e001f */
[----:B------:R-:W-:Y:S05]  /*70a0*/  WARPSYNC.COLLECTIVE R73, `(.L_x_1132) ;  /* 0x0000000049087348 */ /* 0x000fea0003c00000 */
[----:B------:R0:W1:Y:S02]  /*70b0*/  SHFL.BFLY P2, R75, R76, R79, R80 ;  /* 0x0c00004f4c4b7389 */ /* 0x0000640000040050 */
[----:B01----:R-:W-:Y:S01]  /*70c0*/  ENDCOLLECTIVE ;  /* 0x000000000000791b */ /* 0x003fe20003800000 */
.L_x_1132:
[----:B------:R-:W-:Y:S01]  /*70d0*/  HFMA2.MMA R79, -RZ, RZ, 0, 4.76837158203125e-07 ;  /* 0x00000008ff4f7435 */ /* 0x000fe200000001ff */
[----:B------:R-:W-:-:S05]  /*70e0*/  MOV R28, R75 ;  /* 0x0000004b001c7202 */ /* 0x000fca0000000f00 */
[----:B------:R-:W-:-:S04]  /*70f0*/  FADD.FTZ R34, R31, R28 ;  /* 0x0000001c1f227221 */ /* 0x000fc80000010000 */
[----:B------:R-:W-:-:S07]  /*7100*/  IMAD.MOV.U32 R76, RZ, RZ, R34 ;  /* 0x000000ffff4c7224 */ /* 0x000fce00078e0022 */
[----:B------:R-:W-:Y:S05]  /*7110*/  WARPSYNC.COLLECTIVE R73, `(.L_x_1133) ;  /* 0x0000000049087348 */ /* 0x000fea0003c00000 */
[----:B------:R0:W1:Y:S02]  /*7120*/  SHFL.BFLY P2, R75, R76, R79, R80 ;  /* 0x0c00004f4c4b7389 */ /* 0x0000640000040050 */
[----:B01----:R-:W-:Y:S01]  /*7130*/  ENDCOLLECTIVE ;  /* 0x000000000000791b */ /* 0x003fe20003800000 */
.L_x_1133:
[----:B------:R-:W-:Y:S01]  /*7140*/  HFMA2.MMA R79, -RZ, RZ, 0, 9.5367431640625e-07 ;  /* 0x00000010ff4f7435 */ /* 0x000fe200000001ff */
[----:B------:R-:W-:-:S05]  /*7150*/  MOV R33, R75 ;  /* 0x0000004b00217202 */ /* 0x000fca0000000f00 */
[----:B------:R-:W-:-:S04]  /*7160*/  FADD.FTZ R35, R34, R33 ;  /* 0x0000002122237221 */ /* 0x000fc80000010000 */
[----:B------:R-:W-:-:S07]  /*7170*/  IMAD.MOV.U32 R76, RZ, RZ, R35 ;  /* 0x000000ffff4c7224 */ /* 0x000fce00078e0023 */
[----:B------:R-:W-:Y:S05]  /*7180*/  WARPSYNC.COLLECTIVE R73, `(.L_x_1134) ;  /* 0x0000000049087348 */ /* 0x000fea0003c00000 */
[----:B------:R0:W1:Y:S02]  /*7190*/  SHFL.BFLY P2, R75, R76, R79, R80 ;  /* 0x0c00004f4c4b7389 */ /* 0x0000640000040050 */
[----:B01----:R-:W-:Y:S01]  /*71a0*/  ENDCOLLECTIVE ;  /* 0x000000000000791b */ /* 0x003fe20003800000 */
.L_x_1134:
        /* <DEDUP_REMOVED lines=25> */
.L_x_1135:
[----:B------:R-:W-:Y:S01]  /*7340*/  HFMA2.MMA R79, -RZ, RZ, 0, 1.1920928955078125e-07 ;  /* 0x00000002ff4f7435 */ /* 0x000fe200000001ff */
[----:B------:R-:W-:-:S05]  /*7350*/  MOV R29, R75 ;  /* 0x0000004b001d7202 */ /* 0x000fca0000000f00 */
[----:B------:R-:W-:-:S04]  /*7360*/  FADD.FTZ R29, R28, R29 ;  /* 0x0000001d1c1d7221 */ /* 0x000fc80000010000 */
[----:B------:R-:W-:-:S07]  /*7370*/  IMAD.MOV.U32 R76, RZ, RZ, R29 ;  /* 0x000000ffff4c7224 */ /* 0x000fce00078e001d */
[----:B------:R-:W-:Y:S05]  /*7380*/  WARPSYNC.COLLECTIVE R73, `(.L_x_1136) ;  /* 0x0000000049087348 */ /* 0x000fea0003c00000 */
[----:B------:R0:W1:Y:S02]  /*7390*/  SHFL.BFLY P2, R75, R76, R79, R80 ;  /* 0x0c00004f4c4b7389 */ /* 0x0000640000040050 */
[----:B01----:R-:W-:Y:S01]  /*73a0*/  ENDCOLLECTIVE ;  /* 0x000000000000791b */ /* 0x003fe20003800000 */
.L_x_1136:
[----:B------:R-:W-:Y:S01]  /*73b0*/  HFMA2.MMA R79, -RZ, RZ, 0, 2.384185791015625e-07 ;  /* 0x00000004ff4f7435 */ /* 0x000fe200000001ff */
[----:B------:R-:W-:-:S05]  /*73c0*/  MOV R30, R75 ;  /* 0x0000004b001e7202 */ /* 0x000fca0000000f00 */
[----:B------:R-:W-:-:S04]  /*73d0*/  FADD.FTZ R30, R29, R30 ;  /* 0x0000001e1d1e7221 */ /* 0x000fc80000010000 */
[----:B------:R-:W-:-:S07]  /*73e0*/  IMAD.MOV.U32 R76, RZ, RZ, R30 ;  /* 0x000000ffff4c7224 */ /* 0x000fce00078e001e */
[----:B------:R-:W-:Y:S05]  /*73f0*/  WARPSYNC.COLLECTIVE R73, `(.L_x_1137) ;  /* 0x0000000049087348 */ /* 0x000fea0003c00000 */
[----:B------:R0:W1:Y:S02]  /*7400*/  SHFL.BFLY P2, R75, R76, R79, R80 ;  /* 0x0c00004f4c4b7389 */ /* 0x0000640000040050 */
[----:B01----:R-:W-:Y:S01]  /*7410*/  ENDCOLLECTIVE ;  /* 0x000000000000791b */ /* 0x003fe20003800000 */
.L_x_1137:
[----:B------:R-:W-:Y:S01]  /*7420*/  HFMA2.MMA R79, -RZ, RZ, 0, 4.76837158203125e-07 ;  /* 0x00000008ff4f7435 */ /* 0x000fe200000001ff */
[----:B------:R-:W-:-:S05]  /*7430*/  MOV R31, R75 ;  /* 0x0000004b001f7202 */ /* 0x000fca0000000f00 */
[----:B------:R-:W-:-:S04]  /*7440*/  FADD.FTZ R31, R30, R31 ;  /* 0x0000001f1e1f7221 */ /* 0x000fc80000010000 */
[----:B------:R-:W-:-:S07]  /*7450*/  IMAD.MOV.U32 R76, RZ, RZ, R31 ;  /* 0x000000ffff4c7224 */ /* 0x000fce00078e001f */
[----:B------:R-:W-:Y:S05]  /*7460*/  WARPSYNC.COLLECTIVE R73, `(.L_x_1138) ;  /* 0x0000000049087348 */ /* 0x000fea0003c00000 */
[----:B------:R0:W1:Y:S02]  /*7470*/  SHFL.BFLY P2, R75, R76, R79, R80 ;  /* 0x0c00004f4c4b7389 */ /* 0x0000640000040050 */
[----:B01----:R-:W-:Y:S01]  /*7480*/  ENDCOLLECTIVE ;  /* 0x000000000000791b */ /* 0x003fe20003800000 */
.L_x_1138:
[----:B------:R-:W-:Y:S01]  /*7490*/  HFMA2.MMA R79, -RZ, RZ, 0, 9.5367431640625e-07 ;  /* 0x00000010ff4f7435 */ /* 0x000fe200000001ff */
[----:B------:R-:W-:-:S05]  /*74a0*/  MOV R34, R75 ;  /* 0x0000004b00227202 */ /* 0x000fca0000000f00 */
[----:B------:R-:W-:-:S04]  /*74b0*/  FADD.FTZ R34, R31, R34 ;  /* 0x000000221f227221 */ /* 0x000fc80000010000 */
[----:B------:R-:W-:-:S07]  /*74c0*/  IMAD.MOV.U32 R76, RZ, RZ, R34 ;  /* 0x000000ffff4c7224 */ /* 0x000fce00078e0022 */
[----:B------:R-:W-:Y:S05]  /*74d0*/  WARPSYNC.COLLECTIVE R73, `(.L_x_1139) ;  /* 0x0000000049087348 */ /* 0x000fea0003c00000 */
[----:B------:R0:W1:Y:S02]  /*74e0*/  SHFL.BFLY P2, R75, R76, R79, R80 ;  /* 0x0c00004f4c4b7389 */ /* 0x0000640000040050 */
[----:B01----:R-:W-:Y:S01]  /*74f0*/  ENDCOLLECTIVE ;  /* 0x000000000000791b */ /* 0x003fe20003800000 */
.L_x_1139:
[----:B------:R-:W-:Y:S01]  /*7500*/  MOV R35, R75 ;  /* 0x0000004b00237202 */ /* 0x000fe20000000f00 */
[----:B------:R-:W-:Y:S06]  /*7510*/  BRA `(.L_x_1140) ;  /* 0xfffffff4006c7947 */ /* 0x000fec000383ffff */
.L_x_1141:
        /* <DEDUP_REMOVED lines=14> */
.L_x_7725:


//--------------------- .text._ZN10layer_norm31ln_parallel_residual_fwd_kernelINS_13Kernel_traitsI6__halfS2_S2_S2_fjLj256ELj1ELj4ELj1ELj16ENS_18Kernel_traits_baseILj256ES2_S2_S2_S2_fjLj128EEEEELb1ELb0ELb1EEEvNS_9FwdParamsE --------------------------
	.section	.text._ZN10layer_norm31ln_parallel_residual_fwd_kernelINS_13Kernel_traitsI6__halfS2_S2_S2_fjLj256ELj1ELj4ELj1ELj16ENS_18Kernel_traits_baseILj256ES2_S2_S2_S2_fjLj128EEEEELb1ELb0ELb1EEEvNS_9FwdParamsE,"ax",@progbits
	.align	128
        .global         _ZN10layer_norm31ln_parallel_residual_fwd_kernelINS_13Kernel_traitsI6__halfS2_S2_S2_fjLj256ELj1ELj4ELj1ELj16ENS_18Kernel_traits_baseILj256ES2_S2_S2_S2_fjLj128EEEEELb1ELb0ELb1EEEvNS_9FwdParamsE
        .type           _ZN10layer_norm31ln_parallel_residual_fwd_kernelINS_13Kernel_traitsI6__halfS2_S2_S2_fjLj256ELj1ELj4ELj1ELj16ENS_18Kernel_traits_baseILj256ES2_S2_S2_S2_fjLj128EEEEELb1ELb0ELb1EEEvNS_9FwdParamsE,@function
        .size           _ZN10layer_norm31ln_parallel_residual_fwd_kernelINS_13Kernel_traitsI6__halfS2_S2_S2_fjLj256ELj1ELj4ELj1ELj16ENS_18Kernel_traits_baseILj256ES2_S2_S2_S2_fjLj128EEEEELb1ELb0ELb1EEEvNS_9FwdParamsE,(.L_x_7726 - _ZN10layer_norm31ln_parallel_residual_fwd_kernelINS_13Kernel_traitsI6__halfS2_S2_S2_fjLj256ELj1ELj4ELj1ELj16ENS_18Kernel_traits_baseILj256ES2_S2_S2_S2_fjLj128EEEEELb1ELb0ELb1EEEvNS_9FwdParamsE)
        .other          _ZN10layer_norm31ln_parallel_residual_fwd_kernelINS_13Kernel_traitsI6__halfS2_S2_S2_fjLj256ELj1ELj4ELj1ELj16ENS_18Kernel_traits_baseILj256ES2_S2_S2_S2_fjLj128EEEEELb1ELb0ELb1EEEvNS_9FwdParamsE,@"STO_CUDA_ENTRY STV_DEFAULT"
_ZN10layer_norm31ln_parallel_residual_fwd_kernelINS_13Kernel_traitsI6__halfS2_S2_S2_fjLj256ELj1ELj4ELj1ELj16ENS_18Kernel_traits_baseILj256ES2_S2_S2_S2_fjLj128EEEEELb1ELb0ELb1EEEvNS_9FwdParamsE:
.text._ZN10layer_norm31ln_parallel_residual_fwd_kernelINS_13Kernel_traitsI6__halfS2_S2_S2_fjLj256ELj1ELj4ELj1ELj16ENS_18Kernel_traits_baseILj256ES2_S2_S2_S2_fjLj128EEEEELb1ELb0ELb1EEEvNS_9FwdParamsE:
[----:B------:R-:W-:Y:S01]  /*0000*/  LDC R1, c[0x0][0x28] ;  /* 0x00000a00ff017b82 */ /* 0x000fe20000000800 */
[----:B------:R-:W0:Y:S01]  /*0010*/  S2R R3, SR_TID.X ;  /* 0x0000000000037919 */ /* 0x000e220000002100 */
[----:B------:R-:W-:Y:S01]  /*0020*/  ULDC.64 UR8, c[0x0][0x2c8] ;  /* 0x0000b20000087ab9 */ /* 0x000fe20000000a00 */
[----:B------:R-:W-:Y:S01]  /*0030*/  ULDC.64 UR10, c[0x0][0x2d0] ;  /* 0x0000b400000a7ab9 */ /* 0x000fe20000000a00 */
[----:B------:R-:W-:Y:S01]  /*0040*/  ISETP.NE.U32.AND P0, PT, RZ, UR8, PT ;  /* 0x00000008ff007c0c */ /* 0x000fe2000bf05070 */
[----:B------:R-:W-:-:S03]  /*0050*/  ULDC.U8 UR4, c[0x0][0x2f4] ;  /* 0x0000bd0000047ab9 */ /* 0x000fc60000000000 */
[----:B------:R-:W1:Y:S01]  /*0060*/  LDC R32, c[0x0][0x2e8] ;  /* 0x0000ba00ff207b82 */ /* 0x000e620000000800 */
[----:B------:R-:W-:Y:S01]  /*0070*/  ISETP.NE.AND P2, PT, RZ, UR4, PT ;  /* 0x00000004ff007c0c */ /* 0x000fe2000bf45270 */
[----:B------:R-:W-:Y:S01]  /*0080*/  ULDC.64 UR6, c[0x0][0x2e0] ;  /* 0x0000b80000067ab9 */ /* 0x000fe20000000a00 */
[----:B------:R-:W-:Y:S01]  /*0090*/  ISETP.NE.AND.EX P0, PT, RZ, UR9, PT, P0 ;  /* 0x00000009ff007c0c */ /* 0x000fe2000bf05300 */
[----:B------:R-:W-:Y:S01]  /*00a0*/  IMAD.U32 R5, RZ, RZ, UR7 ;  /* 0x00000007ff057e24 */ /* 0x000fe2000f8e00ff */
[----:B------:R-:W-:Y:S01]  /*00b0*/  MOV R4, UR6 ;  /* 0x0000000600047c02 */ /* 0x000fe20008000f00 */
[----:B------:R-:W-:Y:S02]  /*00c0*/  ULDC.64 UR4, c[0x0][0x208] ;  /* 0x0000820000047ab9 */ /* 0x000fe40000000a00 */
[----:B------:R-:W1:Y:S06]  /*00d0*/  LDC R33, c[0x0][0x2ec] ;  /* 0x0000bb00ff217b82 */ /* 0x000e6c0000000800 */
[----:B------:R-:W2:Y:S01]  /*00e0*/  @P2 LDG.E.64 R4, desc[UR4][R4.64] ;  /* 0x0000000404042981 */ /* 0x000ea2000c1e1b00 */
[----:B0-----:R-:W-:-:S04]  /*00f0*/  LOP3.LUT R0, R3, 0x1f, RZ, 0xc0, !PT ;  /* 0x0000001f03007812 */ /* 0x001fc800078ec0ff */
[C---:B------:R-:W-:Y:S01]  /*0100*/  @P0 LEA R12, P1, R0.reuse, UR8, 0x4 ;  /* 0x00000008000c0c11 */ /* 0x040fe2000f8220ff */
[----:B-1----:R0:W5:Y:S03]  /*0110*/  @P2 LDG.E.64 R6, desc[UR4][R32.64] ;  /* 0x0000000420062981 */ /* 0x002166000c1e1b00 */
[----:B------:R-:W-:Y:S01]  /*0120*/  @P0 IADD3.X R13, RZ, UR9, RZ, P1, !PT ;  /* 0x00000009ff0d0c10 */ /* 0x000fe20008ffe4ff */
[----:B------:R-:W-:Y:S01]  /*0130*/  IMAD.SHL.U32 R28, R0, 0x10, RZ ;  /* 0x00000010001c7824 */ /* 0x000fe200078e00ff */
[----:B------:R-:W-:Y:S01]  /*0140*/  ISETP.NE.U32.AND P1, PT, RZ, UR10, PT ;  /* 0x0000000aff007c0c */ /* 0x000fe2000bf25070 */
[----:B------:R-:W1:Y:S01]  /*0150*/  S2R R8, SR_CTAID.X ;  /* 0x0000000000087919 */ /* 0x000e620000002500 */
[----:B------:R-:W-:Y:S01]  /*0160*/  IMAD.SHL.U32 R2, R3, 0x10, RZ ;  /* 0x0000001003027824 */ /* 0x000fe200078e00ff */
[----:B------:R-:W-:Y:S01]  /*0170*/  ULDC.64 UR8, c[0x0][0x260] ;  /* 0x0000980000087ab9 */ /* 0x000fe20000000a00 */
[----:B------:R-:W-:Y:S01]  /*0180*/  ISETP.NE.AND.EX P1, PT, RZ, UR11, PT, P1 ;  /* 0x0000000bff007c0c */ /* 0x000fe2000bf25310 */
[----:B------:R-:W5:Y:S02]  /*0190*/  @P0 LDG.E.128 R12, desc[UR4][R12.64] ;  /* 0x000000040c0c0981 */ /* 0x000f64000c1e1d00 */
[----:B------:R-:W-:-:S10]  /*01a0*/  LOP3.LUT R24, R2, 0x1f0, RZ, 0xc0, !PT ;  /* 0x000001f002187812 */ /* 0x000fd400078ec0ff */
[----:B------:R-:W-:-:S04]  /*01b0*/  @P1 IADD3 R20, P3, R28, UR10, RZ ;  /* 0x0000000a1c141c10 */ /* 0x000fc8000ff7e0ff */
[----:B------:R-:W-:Y:S01]  /*01c0*/  @P1 IADD3.X R21, RZ, UR11, RZ, P3, !PT ;  /* 0x0000000bff151c10 */ /* 0x000fe20009ffe4ff */
[----:B------:R-:W-:-:S05]  /*01d0*/  ULDC.64 UR10, c[0x0][0x268] ;  /* 0x00009a00000a7ab9 */ /* 0x000fca0000000a00 */
[----:B------:R-:W5:Y:S01]  /*01e0*/  @P1 LDG.E.128 R20, desc[UR4][R20.64] ;  /* 0x0000000414141981 */ /* 0x000f62000c1e1d00 */
[----:B------:R-:W-:Y:S02]  /*01f0*/  SHF.R.U32.HI R2, RZ, 0x5, R3 ;  /* 0x00000005ff027819 */ /* 0x000fe40000011603 */
[----:B------:R-:W-:Y:S01]  /*0200*/  IADD3 R24, P3, R24, UR8, RZ ;  /* 0x0000000818187c10 */ /* 0x000fe2000ff7e0ff */
[----:B------:R-:W-:Y:S01]  /*0210*/  ULDC UR8, c[0x0][0x214] ;  /* 0x0000850000087ab9 */ /* 0x000fe20000000800 */
[----:B------:R-:W-:Y:S02]  /*0220*/  IADD3 R28, P4, R28, UR10, RZ ;  /* 0x0000000a1c1c7c10 */ /* 0x000fe4000ff9e0ff */
[----:B-1----:R-:W-:Y:S01]  /*0230*/  LEA R2, R8, R2, 0x2 ;  /* 0x0000000208027211 */ /* 0x002fe200078e10ff */
[----:B------:R-:W-:Y:S01]  /*0240*/  IMAD.X R25, RZ, RZ, UR9, P3 ;  /* 0x00000009ff197e24 */ /* 0x000fe200098e06ff */
[----:B------:R-:W-:Y:S02]  /*0250*/  IADD3.X R29, RZ, UR11, RZ, P4, !PT ;  /* 0x0000000bff1d7c10 */ /* 0x000fe4000a7fe4ff */
[----:B------:R-:W-:Y:S01]  /*0260*/  ISETP.GE.AND P3, PT, R2, UR8, PT ;  /* 0x0000000802007c0c */ /* 0x000fe2000bf66270 */
[----:B------:R-:W-:-:S02]  /*0270*/  ULDC UR8, c[0x0][0x0] ;  /* 0x0000000000087ab9 */ /* 0x000fc40000000800 */
[----:B------:R-:W-:Y:S01]  /*0280*/  IMAD R3, R8, UR8, R3 ;  /* 0x0000000808037c24 */ /* 0x000fe2000f8e0203 */
[----:B--2---:R-:W-:Y:S02]  /*0290*/  @P2 R2UR UR6, R4 ;  /* 0x00000000040622ca */ /* 0x004fe400000e0000 */
[----:B------:R-:W-:-:S07]  /*02a0*/  @P2 R2UR UR7, R5 ;  /* 0x00000000050722ca */ /* 0x000fce00000e0000 */
[----:B0-----:R-:W-:Y:S08]  /*02b0*/  @P3 EXIT ;  /* 0x000000000000394d */ /* 0x001ff00003800000 */
[----:B------:R-:W2:Y:S01]  /*02c0*/  LDG.E.128 R24, desc[UR4][R24.64] ;  /* 0x0000000418187981 */ /* 0x000ea2000c1e1d00 */
[----:B------:R-:W0:Y:S03]  /*02d0*/  @P2 LDC R5, c[0x0][0x2f0] ;  /* 0x0000bc00ff052b82 */ /* 0x000e260000000800 */
[----:B------:R-:W3:Y:S01]  /*02e0*/  LDG.E.128 R28, desc[UR4][R28.64] ;  /* 0x000000041c1c7981 */ /* 0x000ee2000c1e1d00 */
[----:B------:R-:W-:Y:S01]  /*02f0*/  UIADD3 UR27, UR7, -0x4498517b, URZ ;  /* 0xbb67ae85071b7890 */ /* 0x000fe2000fffe03f */
[----:B-----5:R-:W-:Y:S01]  /*0300*/  @!P0 CS2R R14, SRZ ;  /* 0x00000000000e8805 */ /* 0x020fe2000001ff00 */
[----:B------:R-:W-:Y:S01]  /*0310*/  UIADD3 UR26, UR6, -0x61c88647, URZ ;  /* 0x9e3779b9061a7890 */ /* 0x000fe2000fffe03f */
[----:B------:R-:W-:Y:S01]  /*0320*/  @!P1 CS2R R20, SRZ ;  /* 0x0000000000149805 */ /* 0x000fe2000001ff00 */
[----:B------:R-:W-:Y:S01]  /*0330*/  UIADD3 UR28, UR6, 0x3c6ef372, URZ ;  /* 0x3c6ef372061c7890 */ /* 0x000fe2000fffe03f */
[----:B------:R-:W-:Y:S01]  /*0340*/  @!P0 CS2R R12, SRZ ;  /* 0x00000000000c8805 */ /* 0x000fe2000001ff00 */
[----:B------:R-:W-:Y:S01]  /*0350*/  UIADD3 UR29, UR7, 0x76cf5d0a, URZ ;  /* 0x76cf5d0a071d7890 */ /* 0x000fe2000fffe03f */
[----:B------:R-:W-:Y:S01]  /*0360*/  @!P1 CS2R R22, SRZ ;  /* 0x0000000000169805 */ /* 0x000fe2000001ff00 */
[----:B------:R-:W-:Y:S01]  /*0370*/  UIADD3 UR31, UR7, 0x32370b8f, URZ ;  /* 0x32370b8f071f7890 */ /* 0x000fe2000fffe03f */
[----:B------:R-:W-:Y:S01]  /*0380*/  BSSY B0, `(.L_x_1142) ;  /* 0x000069a000007945 */ /* 0x000fe20003800000 */
[----:B------:R-:W-:Y:S01]  /*0390*/  UIADD3 UR30, UR6, -0x255992d5, URZ ;  /* 0xdaa66d2b061e7890 */ /* 0x000fe2000fffe03f */
[----:B------:R-:W-:Y:S01]  /*03a0*/  IMAD.MOV.U32 R53, RZ, RZ, RZ ;  /* 0x000000ffff357224 */ /* 0x000fe200078e00ff */
[----:B------:R-:W-:Y:S01]  /*03b0*/  UIADD3 UR32, UR6, 0x78dde6e4, URZ ;  /* 0x78dde6e406207890 */ /* 0x000fe2000fffe03f */
[----:B------:R-:W-:Y:S01]  /*03c0*/  HADD2.F32 R36, -RZ, R22.H1_H1 ;  /* 0x30000016ff247230 */ /* 0x000fe20000004100 */
[----:B------:R-:W-:Y:S01]  /*03d0*/  UIADD3 UR33, UR7, -0x126145ec, URZ ;  /* 0xed9eba1407217890 */ /* 0x000fe2000fffe03f */
[----:B------:R-:W-:Y:S01]  /*03e0*/  HADD2.F32 R38, -RZ, R23.H1_H1 ;  /* 0x30000017ff267230 */ /* 0x000fe20000004100 */
[----:B------:R-:W-:-:S02]  /*03f0*/  UIADD3 UR35, UR7, -0x56f99767, URZ ;  /* 0xa906689907237890 */ /* 0x000fc4000fffe03f */
[----:B------:R-:W-:Y:S01]  /*0400*/  UIADD3 UR34, UR6, 0x1715609d, URZ ;  /* 0x1715609d06227890 */ /* 0x000fe2000fffe03f */
[----:B0-----:R-:W-:Y:S01]  /*0410*/  @P2 IADD3 R32, P3, R6, R5, RZ ;  /* 0x0000000506202210 */ /* 0x001fe20007f7e0ff */
[----:B------:R-:W-:Y:S02]  /*0420*/  UIADD3 UR36, UR6, -0x4ab325aa, URZ ;  /* 0xb54cda5606247890 */ /* 0x000fe4000fffe03f */
[----:B------:R-:W-:Y:S01]  /*0430*/  UIADD3 UR37, UR7, 0x646e171e, URZ ;  /* 0x646e171e07257890 */ /* 0x000fe2000fffe03f */
[C---:B------:R-:W-:Y:S01]  /*0440*/  LOP3.LUT R83, R32.reuse, 0x3, RZ, 0xc0, !PT ;  /* 0x0000000320537812 */ /* 0x040fe200078ec0ff */
[----:B------:R-:W-:Y:S01]  /*0450*/  @P2 IMAD.X R33, RZ, RZ, R7, P3 ;  /* 0x000000ffff212224 */ /* 0x000fe200018e0607 */
[----:B------:R-:W-:Y:S01]  /*0460*/  UIADD3 UR39, UR7, 0x1fd5c5a3, URZ ;  /* 0x1fd5c5a307277890 */ /* 0x000fe2000fffe03f */
[----:B------:R-:W-:Y:S01]  /*0470*/  IMAD.HI.U32 R7, R3, -0x326172a9, RZ ;  /* 0xcd9e8d5703077827 */ /* 0x000fe200078e00ff */
[----:B------:R-:W-:Y:S02]  /*0480*/  UIADD3 UR38, UR6, 0x5384540f, URZ ;  /* 0x5384540f06267890 */ /* 0x000fe4000fffe03f */
[--C-:B------:R-:W-:Y:S01]  /*0490*/  SHF.R.U32.HI R4, RZ, 0x2, R33.reuse ;  /* 0x00000002ff047819 */ /* 0x100fe20000011621 */
[----:B------:R-:W-:Y:S01]  /*04a0*/  UIADD3 UR40, UR6, -0xe443238, URZ ;  /* 0xf1bbcdc806287890 */ /* 0x000fe2000fffe03f */
[----:B------:R-:W-:Y:S01]  /*04b0*/  SHF.R.U64 R5, R32, 0x2, R33 ;  /* 0x0000000220057819 */ /* 0x000fe20000001221 */
[----:B------:R-:W-:Y:S01]  /*04c0*/  UIADD3 UR41, UR7, -0x24c28bd8, URZ ;  /* 0xdb3d742807297890 */ /* 0x000fe2000fffe03f */
[----:B------:R-:W-:Y:S01]  /*04d0*/  LOP3.LUT R7, R7, UR6, R4, 0x96, !PT ;  /* 0x0000000607077c12 */ /* 0x000fe2000f8e9604 */
[----:B------:R-:W-:-:S02]  /*04e0*/  UIADD3 UR42, UR6, -0x700cb87f, URZ ;  /* 0x8ff34781062a7890 */ /* 0x000fc4000fffe03f */
[C---:B------:R-:W-:Y:S01]  /*04f0*/  IMAD.HI.U32 R6, R5.reuse, -0x2daee0ad, RZ ;  /* 0xd2511f5305067827 */ /* 0x040fe200078e00ff */
[----:B------:R-:W-:Y:S01]  /*0500*/  UIADD3 UR43, UR7, -0x695add53, URZ ;  /* 0x96a522ad072b7890 */ /* 0x000fe2000fffe03f */
[----:B------:R-:W-:Y:S02]  /*0510*/  ULDC.64 UR8, c[0x0][0x228] ;  /* 0x00008a0000087ab9 */ /* 0x000fe40000000a00 */
[----:B------:R-:W-:Y:S01]  /*0520*/  IMAD R8, R5, -0x2daee0ad, RZ ;  /* 0xd2511f5305087824 */ /* 0x000fe200078e02ff */
[----:B------:R-:W-:Y:S01]  /*0530*/  LOP3.LUT R6, R6, UR7, RZ, 0x3c, !PT ;  /* 0x0000000706067c12 */ /* 0x000fe2000f8e3cff */
[C---:B------:R-:W-:Y:S01]  /*0540*/  IMAD.HI.U32 R9, R7.reuse, -0x2daee0ad, RZ ;  /* 0xd2511f5307097827 */ /* 0x040fe200078e00ff */
[----:B------:R-:W-:Y:S01]  /*0550*/  UISETP.NE.U32.AND UP0, UPT, UR8, URZ, UPT ;  /* 0x0000003f0800728c */ /* 0x000fe2000bf05070 */
[----:B------:R-:W-:Y:S02]  /*0560*/  ULDC.U8 UR12, c[0x0][0x2a0] ;  /* 0x0000a800000c7ab9 */ /* 0x000fe40000000000 */
[----:B------:R-:W-:Y:S01]  /*0570*/  IMAD R7, R7, -0x2daee0ad, RZ ;  /* 0xd2511f5307077824 */ /* 0x000fe200078e02ff */
[----:B------:R-:W-:Y:S01]  /*0580*/  LOP3.LUT R10, R9, UR27, R8, 0x96, !PT ;  /* 0x0000001b090a7c12 */ /* 0x000fe2000f8e9608 */
[----:B------:R-:W-:Y:S01]  /*0590*/  IMAD R8, R3, -0x326172a9, RZ ;  /* 0xcd9e8d5703087824 */ /* 0x000fe200078e02ff */
[----:B------:R-:W-:Y:S01]  /*05a0*/  UISETP.NE.AND.EX UP0, UPT, UR9, URZ, UPT, UP0 ;  /* 0x0000003f0900728c */ /* 0x000fe2000bf05300 */
[----:B------:R-:W-:Y:S01]  /*05b0*/  IMAD.HI.U32 R9, R6, -0x326172a9, RZ ;  /* 0xcd9e8d5706097827 */ /* 0x000fe200078e00ff */
[----:B------:R-:W-:Y:S01]  /*05c0*/  UISETP.NE.AND UP1, UPT, UR12, URZ, UPT ;  /* 0x0000003f0c00728c */ /* 0x000fe2000bf25270 */
[----:B------:R-:W-:-:S02]  /*05d0*/  ULDC UR24, c[0x0][0x218] ;  /* 0x0000860000187ab9 */ /* 0x000fc40000000800 */
[----:B------:R-:W-:Y:S01]  /*05e0*/  IMAD R6, R6, -0x326172a9, RZ ;  /* 0xcd9e8d5706067824 */ /* 0x000fe200078e02ff */
[----:B------:R-:W-:Y:S01]  /*05f0*/  LOP3.LUT R8, R9, UR26, R8, 0x96, !PT ;  /* 0x0000001a09087c12 */ /* 0x000fe2000f8e9608 */
[----:B------:R-:W-:Y:S01]  /*0600*/  IMAD.HI.U32 R11, R10, -0x326172a9, RZ ;  /* 0xcd9e8d570a0b7827 */ /* 0x000fe200078e00ff */
[----:B------:R-:W-:Y:S01]  /*0610*/  ULDC UR25, c[0x0][0x2d8] ;  /* 0x0000b60000197ab9 */ /* 0x000fe20000000800 */
[----:B------:R-:W-:Y:S01]  /*0620*/  ULDC.64 UR8, c[0x0][0x228] ;  /* 0x00008a0000087ab9 */ /* 0x000fe20000000a00 */
[----:B------:R-:W-:Y:S01]  /*0630*/  ULDC.64 UR10, c[0x0][0x230] ;  /* 0x00008c00000a7ab9 */ /* 0x000fe20000000a00 */
[C---:B------:R-:W-:Y:S01]  /*0640*/  IMAD.HI.U32 R16, R8.reuse, -0x2daee0ad, RZ ;  /* 0xd2511f5308107827 */ /* 0x040fe200078e00ff */
[----:B------:R-:W-:Y:S01]  /*0650*/  LOP3.LUT R6, R11, UR28, R6, 0x96, !PT ;  /* 0x0000001c0b067c12 */ /* 0x000fe2000f8e9606 */
[----:B------:R-:W-:Y:S01]  /*0660*/  ULDC.64 UR12, c[0x0][0x238] ;  /* 0x00008e00000c7ab9 */ /* 0x000fe20000000a00 */
[----:B------:R-:W-:Y:S01]  /*0670*/  ULDC.64 UR14, c[0x0][0x240] ;  /* 0x00009000000e7ab9 */ /* 0x000fe20000000a00 */
[----:B------:R-:W-:Y:S01]  /*0680*/  IMAD R8, R8, -0x2daee0ad, RZ ;  /* 0xd2511f5308087824 */ /* 0x000fe200078e02ff */
[----:B------:R-:W-:Y:S01]  /*0690*/  LOP3.LUT R7, R16, UR29, R7, 0x96, !PT ;  /* 0x0000001d10077c12 */ /* 0x000fe2000f8e9607 */
[----:B------:R-:W-:Y:S01]  /*06a0*/  IMAD.HI.U32 R9, R6, -0x2daee0ad, RZ ;  /* 0xd2511f5306097827 */ /* 0x000fe200078e00ff */
[----:B------:R-:W-:Y:S01]  /*06b0*/  ULDC.64 UR16, c[0x0][0x248] ;  /* 0x0000920000107ab9 */ /* 0x000fe20000000a00 */
[----:B------:R-:W-:Y:S01]  /*06c0*/  ULDC.64 UR18, c[0x0][0x2b8] ;  /* 0x0000ae0000127ab9 */ /* 0x000fe20000000a00 */
[----:B------:R-:W-:Y:S01]  /*06d0*/  ULDC.64 UR20, c[0x0][0x2c0] ;  /* 0x0000b00000147ab9 */ /* 0x000fe20000000a00 */
        /* <DEDUP_REMOVED lines=32> */
[----:B------:R-:W-:-:S04]  /*08e0*/  IMAD.WIDE.U32 R34, R18, -0x2daee0ad, RZ ;  /* 0xd2511f5312227825 */ /* 0x000fc800078e00ff */
[--C-:B------:R-:W-:Y:S02]  /*08f0*/  HADD2.F32 R10, -RZ, R14.reuse.H0_H0 ;  /* 0x2000000eff0a7230 */ /* 0x100fe40000004100 */
[----:B------:R-:W-:Y:S02]  /*0900*/  HADD2.F32 R11, -RZ, R14.H1_H1 ;  /* 0x3000000eff0b7230 */ /* 0x000fe40000004100 */
[--C-:B------:R-:W-:Y:S02]  /*0910*/  HADD2.F32 R14, -RZ, R20.reuse.H0_H0 ;  /* 0x20000014ff0e7230 */ /* 0x100fe40000004100 */
[----:B------:R-:W-:Y:S01]  /*0920*/  HADD2.F32 R16, -RZ, R20.H1_H1 ;  /* 0x30000014ff107230 */ /* 0x000fe20000004100 */
[----:B------:R-:W-:Y:S01]  /*0930*/  LOP3.LUT R20, R35, UR41, R17, 0x96, !PT ;  /* 0x0000002923147c12 */ /* 0x000fe2000f8e9611 */
        /* <DEDUP_REMOVED lines=8> */
[----:B------:R-:W-:Y:S02]  /*09c0*/  IMAD R33, R33, -0x326172a9, RZ ;  /* 0xcd9e8d5721217824 */ /* 0x000fe400078e02ff */
[----:B------:R-:W-:-:S04]  /*09d0*/  IMAD.HI.U32 R67, R84, -0x2daee0ad, RZ ;  /* 0xd2511f5354437827 */ /* 0x000fc800078e00ff */
[----:B------:R-:W-:Y:S01]  /*09e0*/  IMAD.WIDE.U32 R20, R20, -0x326172a9, RZ ;  /* 0xcd9e8d5714147825 */ /* 0x000fe200078e00ff */
[----:B------:R-:W-:-:S03]  /*09f0*/  LOP3.LUT R67, R67, UR43, R34, 0x96, !PT ;  /* 0x0000002b43437c12 */ /* 0x000fc6000f8e9622 */
[----:B------:R-:W-:Y:S01]  /*0a00*/  HADD2.F32 R17, -RZ, R22.H0_H0 ;  /* 0x20000016ff117230 */ /* 0x000fe20000004100 */
[----:B------:R-:W-:Y:S01]  /*0a10*/  LOP3.LUT R65, R21, UR42, R33, 0x96, !PT ;  /* 0x0000002a15417c12 */ /* 0x000fe2000f8e9621 */
[----:B------:R-:W-:Y:S01]  /*0a20*/  HADD2.F32 R19, -RZ, R23.H0_H0 ;  /* 0x20000017ff137230 */ /* 0x000fe20000004100 */
[----:B------:R-:W-:Y:S01]  /*0a30*/  MOV R66, R20 ;  /* 0x0000001400427202 */ /* 0x000fe20000000f00 */
[----:B------:R-:W-:Y:S02]  /*0a40*/  IMAD R84, R84, -0x2daee0ad, RZ ;  /* 0xd2511f5354547824 */ /* 0x000fe400078e02ff */
[--C-:B--2---:R-:W-:Y:S02]  /*0a50*/  HADD2.F32 R37, -RZ, R24.reuse.H0_H0 ;  /* 0x20000018ff257230 */ /* 0x104fe40000004100 */
[----:B------:R-:W-:Y:S02]  /*0a60*/  HADD2.F32 R40, -RZ, R24.H1_H1 ;  /* 0x30000018ff287230 */ /* 0x000fe40000004100 */
[----:B------:R-:W-:-:S02]  /*0a70*/  HADD2.F32 R39, -RZ, R25.H0_H0 ;  /* 0x20000019ff277230 */ /* 0x000fc40000004100 */
[----:B------:R-:W-:Y:S02]  /*0a80*/  HADD2.F32 R42, -RZ, R25.H1_H1 ;  /* 0x30000019ff2a7230 */ /* 0x000fe40000004100 */
[--C-:B------:R-:W-:Y:S02]  /*0a90*/  HADD2.F32 R41, -RZ, R26.reuse.H0_H0 ;  /* 0x2000001aff297230 */ /* 0x100fe40000004100 */
[----:B------:R-:W-:Y:S02]  /*0aa0*/  HADD2.F32 R44, -RZ, R26.H1_H1 ;  /* 0x3000001aff2c7230 */ /* 0x000fe40000004100 */
[--C-:B------:R-:W-:Y:S02]  /*0ab0*/  HADD2.F32 R43, -RZ, R27.reuse.H0_H0 ;  /* 0x2000001bff2b7230 */ /* 0x100fe40000004100 */
[----:B------:R-:W-:Y:S02]  /*0ac0*/  HADD2.F32 R46, -RZ, R27.H1_H1 ;  /* 0x3000001bff2e7230 */ /* 0x000fe40000004100 */
[----:B---3--:R-:W-:-:S02]  /*0ad0*/  HADD2.F32 R45, -RZ, R28.H0_H0 ;  /* 0x2000001cff2d7230 */ /* 0x008fc40000004100 */
[----:B------:R-:W-:Y:S02]  /*0ae0*/  HADD2.F32 R47, -RZ, R28.H1_H1 ;  /* 0x3000001cff2f7230 */ /* 0x000fe40000004100 */
[--C-:B------:R-:W-:Y:S02]  /*0af0*/  HADD2.F32 R48, -RZ, R29.reuse.H0_H0 ;  /* 0x2000001dff307230 */ /* 0x100fe40000004100 */
[----:B------:R-:W-:Y:S02]  /*0b00*/  HADD2.F32 R49, -RZ, R29.H1_H1 ;  /* 0x3000001dff317230 */ /* 0x000fe40000004100 */
[--C-:B------:R-:W-:Y:S02]  /*0b10*/  HADD2.F32 R50, -RZ, R30.reuse.H0_H0 ;  /* 0x2000001eff327230 */ /* 0x100fe40000004100 */
[----:B------:R-:W-:Y:S02]  /*0b20*/  HADD2.F32 R51, -RZ, R30.H1_H1 ;  /* 0x3000001eff337230 */ /* 0x000fe40000004100 */
[----:B------:R-:W-:-:S02]  /*0b30*/  HADD2.F32 R52, -RZ, R31.H0_H0 ;  /* 0x2000001fff347230 */ /* 0x000fc40000004100 */
[----:B------:R-:W-:-:S07]  /*0b40*/  HADD2.F32 R57, -RZ, R31.H1_H1 ;  /* 0x3000001fff397230 */ /* 0x000fce0000004100 */
.L_x_1273:
        /* <DEDUP_REMOVED lines=22> */
[----:B------:R-:W-:-:S11]  /*0cb0*/  IADD3 R54, R83, 0x1, RZ ;  /* 0x0000000153367810 */ /* 0x000fd60007ffe0ff */
        /* <DEDUP_REMOVED lines=9> */
.L_x_1144:
[----:B------:R-:W-:-:S07]  /*0d50*/  MOV R68, R66 ;  /* 0x0000004200447202 */ /* 0x000fce0000000f00 */
.L_x_1145:
[----:B------:R-:W-:Y:S05]  /*0d60*/  BSYNC B1 ;  /* 0x0000000000017941 */ /* 0x000fea0003800000 */
.L_x_1143:
        /* <DEDUP_REMOVED lines=16> */
.L_x_1149:
[----:B------:R-:W-:Y:S05]  /*0e70*/  BSYNC B2 ;  /* 0x0000000000027941 */ /* 0x000fea0003800000 */
.L_x_1148:
        /* <DEDUP_REMOVED lines=37> */
[----:B------:R-:W-:Y:S01]  /*10d0*/  IMAD.WIDE.U32 R66, R66, -0x326172a9, RZ ;  /* 0xcd9e8d5742427825 */ /* 0x000fe200078e00ff */
[----:B------:R-:W-:-:S03]  /*10e0*/  HFMA2.MMA R54, -RZ, RZ, 0, 0 ;  /* 0x00000000ff367435 */ /* 0x000fc600000001ff */
[----:B------:R-:W-:Y:S01]  /*10f0*/  IMAD.WIDE.U32 R84, R84, -0x2daee0ad, RZ ;  /* 0xd2511f5354547825 */ /* 0x000fe200078e00ff */
[----:B------:R-:W-:-:S04]  /*1100*/  LOP3.LUT R65, R67, UR42, R34, 0x96, !PT ;  /* 0x0000002a43417c12 */ /* 0x000fc8000f8e9622 */
[----:B------:R-:W-:-:S07]  /*1110*/  LOP3.LUT R67, R85, UR43, R32, 0x96, !PT ;  /* 0x0000002b55437c12 */ /* 0x000fce000f8e9620 */
.L_x_1147:
[----:B------:R-:W-:Y:S05]  /*1120*/  BSYNC B1 ;  /* 0x0000000000017941 */ /* 0x000fea0003800000 */
.L_x_1146:
[----:B------:R-:W0:Y:S01]  /*1130*/  LDC R77, c[0x0][0x298] ;  /* 0x0000a600ff4d7b82 */ /* 0x000e220000000800 */
[----:B------:R-:W-:Y:S01]  /*1140*/  ISETP.NE.U32.AND P1, PT, RZ, UR8, PT ;  /* 0x00000008ff007c0c */ /* 0x000fe2000bf25070 */
[----:B------:R-:W-:Y:S01]  /*1150*/  IMAD.MOV.U32 R76, RZ, RZ, 0x2f800000 ;  /* 0x2f800000ff4c7424 */ /* 0x000fe200078e00ff */
[----:B------:R-:W-:Y:S01]  /*1160*/  I2FP.F32.U32 R33, R68 ;  /* 0x0000004400217245 */ /* 0x000fe20000201000 */
[----:B-----5:R-:W-:Y:S01]  /*1170*/  HADD2.F32 R32, -RZ, R28.H0_H0 ;  /* 0x2000001cff207230 */ /* 0x020fe20000004100 */
[----:B------:R-:W-:-:S03]  /*1180*/  ISETP.NE.AND.EX P1, PT, RZ, UR9, PT, P1 ;  /* 0x00000009ff007c0c */ /* 0x000fc6000bf25310 */
[----:B------:R-:W1:Y:S01]  /*1190*/  LDC R78, c[0x0][0x294] ;  /* 0x0000a500ff4e7b82 */ /* 0x000e620000000800 */
[----:B------:R-:W-:Y:S01]  /*11a0*/  FFMA.FTZ R33, R33, R76, 1.1641532182693481445e-10 ;  /* 0x2f00000021217423 */ /* 0x000fe2000001004c */
[----:B0-----:R-:W-:-:S04]  /*11b0*/  FMUL.FTZ R32, R32, R77 ;  /* 0x0000004d20207220 */ /* 0x001fc80000410000 */
[----:B-1----:R-:W-:-:S04]  /*11c0*/  FSETP.GTU.FTZ.AND P2, PT, R33, R78, PT ;  /* 0x0000004e2100720b */ /* 0x002fc80003f5c000 */
[----:B------:R-:W-:Y:S02]  /*11d0*/  P2R R75, PR, RZ, 0x4 ;  /* 0x00000004ff4b7803 */ /* 0x000fe40000000000 */
[----:B------:R-:W-:Y:S01]  /*11e0*/  FSEL R68, R32, RZ, !P2 ;  /* 0x000000ff20447208 */ /* 0x000fe20005000000 */
[----:B------:R-:W-:Y:S06]  /*11f0*/  @P1 BRA `(.L_x_1150) ;  /* 0x0000000000181947 */ /* 0x000fec0003800000 */
[----:B------:R-:W-:Y:S01]  /*1200*/  MOV R32, R54 ;  /* 0x0000003600207202 */ /* 0x000fe20000000f00 */
[----:B------:R-:W-:Y:S06]  /*1210*/  @!P0 BRA `(.L_x_1151) ;  /* 0x0000000400608947 */ /* 0x000fec0003800000 */
[----:B------:R-:W-:Y:S02]  /*1220*/  HADD2.F32 R33, -RZ, R24.H0_H0 ;  /* 0x20000018ff217230 */ /* 0x000fe40000004100 */
[----:B------:R-:W-:-:S03]  /*1230*/  IMAD.MOV.U32 R32, RZ, RZ, R54 ;  /* 0x000000ffff207224 */ /* 0x000fc600078e0036 */
[----:B------:R-:W-:Y:S01]  /*1240*/  FADD.FTZ R68, R68, R33 ;  /* 0x0000002144447221 */ /* 0x000fe20000010000 */
[----:B------:R-:W-:Y:S06]  /*1250*/  BRA `(.L_x_1151) ;  /* 0x0000000400507947 */ /* 0x000fec0003800000 */
.L_x_1150:
        /* <DEDUP_REMOVED lines=12> */
.L_x_1153:
[----:B------:R-:W-:-:S07]  /*1320*/  MOV R56, R66 ;  /* 0x0000004200387202 */ /* 0x000fce0000000f00 */
.L_x_1154:
[----:B------:R-:W-:Y:S05]  /*1330*/  BSYNC B1 ;  /* 0x0000000000017941 */ /* 0x000fea0003800000 */
.L_x_1152:
        /* <DEDUP_REMOVED lines=16> */
.L_x_1158:
[----:B------:R-:W-:Y:S05]  /*1440*/  BSYNC B2 ;  /* 0x0000000000027941 */ /* 0x000fea0003800000 */
.L_x_1157:
        /* <DEDUP_REMOVED lines=42> */
.L_x_1156:
[----:B------:R-:W-:Y:S05]  /*16f0*/  BSYNC B1 ;  /* 0x0000000000017941 */ /* 0x000fea0003800000 */
.L_x_1155:
        /* <DEDUP_REMOVED lines=10> */
.L_x_1151:
        /* <DEDUP_REMOVED lines=12> */
.L_x_1160:
[----:B------:R-:W-:-:S07]  /*1860*/  IMAD.MOV.U32 R69, RZ, RZ, R66 ;  /* 0x000000ffff457224 */ /* 0x000fce00078e0042 */
.L_x_1161:
[----:B------:R-:W-:Y:S05]  /*1870*/  BSYNC B1 ;  /* 0x0000000000017941 */ /* 0x000fea0003800000 */
.L_x_1159:
        /* <DEDUP_REMOVED lines=16> */
.L_x_1165:
[----:B------:R-:W-:Y:S05]  /*1980*/  BSYNC B2 ;  /* 0x0000000000027941 */ /* 0x000fea0003800000 */
.L_x_1164:
        /* <DEDUP_REMOVED lines=42> */
.L_x_1163:
[----:B------:R-:W-:Y:S05]  /*1c30*/  BSYNC B1 ;  /* 0x0000000000017941 */ /* 0x000fea0003800000 */
.L_x_1162:
        /* <DEDUP_REMOVED lines=10> */
[----:B------:R-:W-:Y:S02]  /*1ce0*/  HADD2.F32 R28, -RZ, R24.H1_H1 ;  /* 0x30000018ff1c7230 */ /* 0x000fe40000004100 */
[----:B------:R-:W-:-:S03]  /*1cf0*/  IMAD.MOV.U32 R32, RZ, RZ, R33 ;  /* 0x000000ffff207224 */ /* 0x000fc600078e0021 */
[----:B------:R-:W-:Y:S01]  /*1d00*/  FADD.FTZ R69, R69, R28 ;  /* 0x0000001c45457221 */ /* 0x000fe20000010000 */
[----:B------:R-:W-:Y:S06]  /*1d10*/  BRA `(.L_x_1167) ;  /* 0x0000000400507947 */ /* 0x000fec0003800000 */
.L_x_1166:
        /* <DEDUP_REMOVED lines=12> */
.L_x_1169:
[----:B------:R-:W-:-:S07]  /*1de0*/  MOV R28, R66 ;  /* 0x00000042001c7202 */ /* 0x000fce0000000f00 */
.L_x_1170:
[----:B------:R-:W-:Y:S05]  /*1df0*/  BSYNC B1 ;  /* 0x0000000000017941 */ /* 0x000fea0003800000 */
.L_x_1168:
        /* <DEDUP_REMOVED lines=16> */
.L_x_1174:
[----:B------:R-:W-:Y:S05]  /*1f00*/  BSYNC B2 ;  /* 0x0000000000027941 */ /* 0x000fea0003800000 */
.L_x_1173:
        /* <DEDUP_REMOVED lines=42> */
.L_x_1172:
[----:B------:R-:W-:Y:S05]  /*21b0*/  BSYNC B1 ;  /* 0x0000000000017941 */ /* 0x000fea0003800000 */
.L_x_1171:
        /* <DEDUP_REMOVED lines=10> */
.L_x_1167:
        /* <DEDUP_REMOVED lines=12> */
.L_x_1176:
[----:B------:R-:W-:-:S07]  /*2320*/  IMAD.MOV.U32 R28, RZ, RZ, R66 ;  /* 0x000000ffff1c7224 */ /* 0x000fce00078e0042 */
.L_x_1177:
[----:B------:R-:W-:Y:S05]  /*2330*/  BSYNC B1 ;  /* 0x0000000000017941 */ /* 0x000fea0003800000 */
.L_x_1175:
        /* <DEDUP_REMOVED lines=16> */
.L_x_1181:
[----:B------:R-:W-:Y:S05]  /*2440*/  BSYNC B2 ;  /* 0x0000000000027941 */ /* 0x000fea0003800000 */
.L_x_1180:
        /* <DEDUP_REMOVED lines=42> */
.L_x_1179:
[----:B------:R-:W-:Y:S05]  /*26f0*/  BSYNC B1 ;  /* 0x0000000000017941 */ /* 0x000fea0003800000 */
.L_x_1178:
        /* <DEDUP_REMOVED lines=14> */
.L_x_1182:
        /* <DEDUP_REMOVED lines=12> */
.L_x_1185:
[----:B------:R-:W-:-:S07]  /*28a0*/  MOV R28, R66 ;  /* 0x00000042001c7202 */ /* 0x000fce0000000f00 */
.L_x_1186:
[----:B------:R-:W-:Y:S05]  /*28b0*/  BSYNC B1 ;  /* 0x0000000000017941 */ /* 0x000fea0003800000 */
.L_x_1184:
        /* <DEDUP_REMOVED lines=16> */
.L_x_1190:
[----:B------:R-:W-:Y:S05]  /*29c0*/  BSYNC B2 ;  /* 0x0000000000027941 */ /* 0x000fea0003800000 */
.L_x_1189:
        /* <DEDUP_REMOVED lines=42> */
.L_x_1188:
[----:B------:R-:W-:Y:S05]  /*2c70*/  BSYNC B1 ;  /* 0x0000000000017941 */ /* 0x000fea0003800000 */
.L_x_1187:
        /* <DEDUP_REMOVED lines=10> */
.L_x_1183:
        /* <DEDUP_REMOVED lines=12> */
.L_x_1192:
[----:B------:R-:W-:-:S07]  /*2de0*/  IMAD.MOV.U32 R28, RZ, RZ, R66 ;  /* 0x000000ffff1c7224 */ /* 0x000fce00078e0042 */
.L_x_1193:
[----:B------:R-:W-:Y:S05]  /*2df0*/  BSYNC B1 ;  /* 0x0000000000017941 */ /* 0x000fea0003800000 */
.L_x_1191:
        /* <DEDUP_REMOVED lines=16> */
.L_x_1197:
[----:B------:R-:W-:Y:S05]  /*2f00*/  BSYNC B2 ;  /* 0x0000000000027941 */ /* 0x000fea0003800000 */
.L_x_1196:
        /* <DEDUP_REMOVED lines=42> */
.L_x_1195:
[----:B------:R-:W-:Y:S05]  /*31b0*/  BSYNC B1 ;  /* 0x0000000000017941 */ /* 0x000fea0003800000 */
.L_x_1194:
        /* <DEDUP_REMOVED lines=14> */
.L_x_1198:
        /* <DEDUP_REMOVED lines=12> */
.L_x_1201:
[----:B------:R-:W-:-:S07]  /*3360*/  MOV R60, R66 ;  /* 0x00000042003c7202 */ /* 0x000fce0000000f00 */
.L_x_1202:
[----:B------:R-:W-:Y:S05]  /*3370*/  BSYNC B1 ;  /* 0x0000000000017941 */ /* 0x000fea0003800000 */
.L_x_1200:
        /* <DEDUP_REMOVED lines=16> */
.L_x_1206:
[----:B------:R-:W-:Y:S05]  /*3480*/  BSYNC B2 ;  /* 0x0000000000027941 */ /* 0x000fea0003800000 */
.L_x_1205:
        /* <DEDUP_REMOVED lines=42> */
.L_x_1204:
[----:B------:R-:W-:Y:S05]  /*3730*/  BSYNC B1 ;  /* 0x0000000000017941 */ /* 0x000fea0003800000 */
.L_x_1203:
        /* <DEDUP_REMOVED lines=10> */
.L_x_1199:
        /* <DEDUP_REMOVED lines=12> */
.L_x_1208:
[----:B------:R-:W-:-:S07]  /*38a0*/  IMAD.MOV.U32 R71, RZ, RZ, R66 ;  /* 0x000000ffff477224 */ /* 0x000fce00078e0042 */
.L_x_1209:
[----:B------:R-:W-:Y:S05]  /*38b0*/  BSYNC B1 ;  /* 0x0000000000017941 */ /* 0x000fea0003800000 */
.L_x_1207:
        /* <DEDUP_REMOVED lines=16> */
.L_x_1213:
[----:B------:R-:W-:Y:S05]  /*39c0*/  BSYNC B2 ;  /* 0x0000000000027941 */ /* 0x000fea0003800000 */
.L_x_1212:
        /* <DEDUP_REMOVED lines=42> */
.L_x_1211:
[----:B------:R-:W-:Y:S05]  /*3c70*/  BSYNC B1 ;  /* 0x0000000000017941 */ /* 0x000fea0003800000 */
.L_x_1210:
[----:B------:R-:W-:Y:S01]  /*3c80*/  I2FP.F32.U32 R33, R71 ;  /* 0x0000004700217245 */ /* 0x000fe20000201000 */
[----:B------:R-:W-:-:S04]  /*3c90*/  HADD2.F32 R28, -RZ, R30.H0_H0 ;  /* 0x2000001eff1c7230 */ /* 0x000fc80000004100 */
[----:B------:R-:W-:Y:S01]  /*3ca0*/  FFMA.FTZ R33, R33, R76, 1.1641532182693481445e-10 ;  /* 0x2f00000021217423 */ /* 0x000fe2000001004c */
[----:B------:R-:W-:-:S04]  /*3cb0*/  FMUL.FTZ R28, R28, R77 ;  /* 0x0000004d1c1c7220 */ /* 0x000fc80000410000 */
[----:B------:R-:W-:-:S04]  /*3cc0*/  FSETP.GTU.FTZ.AND P2, PT, R33, R78, PT ;  /* 0x0000004e2100720b */ /* 0x000fc80003f5c000 */
[----:B------:R-:W-:Y:S01]  /*3cd0*/  FSEL R71, R28, RZ, !P2 ;  /* 0x000000ff1c477208 */ /* 0x000fe20005000000 */
[----:B------:R-:W-:Y:S08]  /*3ce0*/  @P1 BRA `(.L_x_1214) ;  /* 0x0000000000181947 */ /* 0x000ff00003800000 */
[----:B------:R-:W-:Y:S01]  /*3cf0*/  MOV R28, R29 ;  /* 0x0000001d001c7202 */ /* 0x000fe20000000f00 */
[----:B------:R-:W-:Y:S06]  /*3d00*/  @!P0 BRA `(.L_x_1215) ;  /* 0x0000000400608947 */ /* 0x000fec0003800000 */
[----:B------:R-:W-:Y:S02]  /*3d10*/  HADD2.F32 R32, -RZ, R26.H0_H0 ;  /* 0x2000001aff207230 */ /* 0x000fe40000004100 */
[----:B------:R-:W-:-:S03]  /*3d20*/  IMAD.MOV.U32 R28, RZ, RZ, R29 ;  /* 0x000000ffff1c7224 */ /* 0x000fc600078e001d */
[----:B------:R-:W-:Y:S01]  /*3d30*/  FADD.FTZ R71, R71, R32 ;  /* 0x0000002047477221 */ /* 0x000fe20000010000 */
[----:B------:R-:W-:Y:S06]  /*3d40*/  BRA `(.L_x_1215) ;  /* 0x0000000400507947 */ /* 0x000fec0003800000 */
.L_x_1214:
        /* <DEDUP_REMOVED lines=12> */
.L_x_1217:
[----:B------:R-:W-:-:S07]  /*3e10*/  MOV R61, R66 ;  /* 0x00000042003d7202 */ /* 0x000fce0000000f00 */
.L_x_1218:
[----:B------:R-:W-:Y:S05]  /*3e20*/  BSYNC B1 ;  /* 0x0000000000017941 */ /* 0x000fea0003800000 */
.L_x_1216:
        /* <DEDUP_REMOVED lines=16> */
.L_x_1222:
[----:B------:R-:W-:Y:S05]  /*3f30*/  BSYNC B2 ;  /* 0x0000000000027941 */ /* 0x000fea0003800000 */
.L_x_1221:
        /* <DEDUP_REMOVED lines=42> */
.L_x_1220:
[----:B------:R-:W-:Y:S05]  /*41e0*/  BSYNC B1 ;  /* 0x0000000000017941 */ /* 0x000fea0003800000 */
.L_x_1219:
        /* <DEDUP_REMOVED lines=10> */
.L_x_1215:
        /* <DEDUP_REMOVED lines=12> */
.L_x_1224:
[----:B------:R-:W-:-:S07]  /*4350*/  IMAD.MOV.U32 R72, RZ, RZ, R66 ;  /* 0x000000ffff487224 */ /* 0x000fce00078e0042 */
.L_x_1225:
[----:B------:R-:W-:Y:S05]  /*4360*/  BSYNC B1 ;  /* 0x0000000000017941 */ /* 0x000fea0003800000 */
.L_x_1223:
        /* <DEDUP_REMOVED lines=16> */
.L_x_1229:
[----:B------:R-:W-:Y:S05]  /*4470*/  BSYNC B2 ;  /* 0x0000000000027941 */ /* 0x000fea0003800000 */
.L_x_1228:
        /* <DEDUP_REMOVED lines=42> */
.L_x_1227:
[----:B------:R-:W-:Y:S05]  /*4720*/  BSYNC B1 ;  /* 0x0000000000017941 */ /* 0x000fea0003800000 */
.L_x_1226:
[----:B------:R-:W-:Y:S01]  /*4730*/  I2FP.F32.U32 R33, R72 ;  /* 0x0000004800217245 */ /* 0x000fe20000201000 */
[----:B------:R-:W-:-:S04]  /*4740*/  HADD2.F32 R30, -RZ, R30.H1_H1 ;  /* 0x3000001eff1e7230 */ /* 0x000fc80000004100 */
[----:B------:R-:W-:Y:S01]  /*4750*/  FFMA.FTZ R33, R33, R76, 1.1641532182693481445e-10 ;  /* 0x2f00000021217423 */ /* 0x000fe2000001004c */
[----:B------:R-:W-:-:S04]  /*4760*/  FMUL.FTZ R30, R30, R77 ;  /* 0x0000004d1e1e7220 */ /* 0x000fc80000410000 */
[----:B------:R-:W-:-:S04]  /*4770*/  FSETP.GTU.FTZ.AND P3, PT, R33, R78, PT ;  /* 0x0000004e2100720b */ /* 0x000fc80003f7c000 */
[----:B------:R-:W-:Y:S01]  /*4780*/  FSEL R74, R30, RZ, !P3 ;  /* 0x000000ff1e4a7208 */ /* 0x000fe20005800000 */
[----:B------:R-:W-:Y:S08]  /*4790*/  @P1 BRA `(.L_x_1230) ;  /* 0x0000000000181947 */ /* 0x000ff00003800000 */
[----:B------:R-:W-:Y:S01]  /*47a0*/  MOV R28, R29 ;  /* 0x0000001d001c7202 */ /* 0x000fe20000000f00 */
[----:B------:R-:W-:Y:S06]  /*47b0*/  @!P0 BRA `(.L_x_1231) ;  /* 0x0000000400608947 */ /* 0x000fec0003800000 */
[----:B------:R-:W-:Y:S02]  /*47c0*/  HADD2.F32 R33, -RZ, R26.H1_H1 ;  /* 0x3000001aff217230 */ /* 0x000fe40000004100 */
[----:B------:R-:W-:-:S03]  /*47d0*/  IMAD.MOV.U32 R28, RZ, RZ, R29 ;  /* 0x000000ffff1c7224 */ /* 0x000fc600078e001d */
[----:B------:R-:W-:Y:S01]  /*47e0*/  FADD.FTZ R74, R74, R33 ;  /* 0x000000214a4a7221 */ /* 0x000fe20000010000 */
[----:B------:R-:W-:Y:S06]  /*47f0*/  BRA `(.L_x_1231) ;  /* 0x0000000400507947 */ /* 0x000fec0003800000 */
.L_x_1230:
        /* <DEDUP_REMOVED lines=12> */
.L_x_1233:
[----:B------:R-:W-:-:S07]  /*48c0*/  MOV R30, R66 ;  /* 0x00000042001e7202 */ /* 0x000fce0000000f00 */
.L_x_1234:
[----:B------:R-:W-:Y:S05]  /*48d0*/  BSYNC B1 ;  /* 0x0000000000017941 */ /* 0x000fea0003800000 */
.L_x_1232:
        /* <DEDUP_REMOVED lines=16> */
.L_x_1238:
[----:B------:R-:W-:Y:S05]  /*49e0*/  BSYNC B2 ;  /* 0x0000000000027941 */ /* 0x000fea0003800000 */
.L_x_1237:
        /* <DEDUP_REMOVED lines=42> */
.L_x_1236:
[----:B------:R-:W-:Y:S05]  /*4c90*/  BSYNC B1 ;  /* 0x0000000000017941 */ /* 0x000fea0003800000 */
.L_x_1235:
        /* <DEDUP_REMOVED lines=10> */
.L_x_1231:
        /* <DEDUP_REMOVED lines=12> */
.L_x_1240:
[----:B------:R-:W-:-:S07]  /*4e00*/  IMAD.MOV.U32 R30, RZ, RZ, R66 ;  /* 0x000000ffff1e7224 */ /* 0x000fce00078e0042 */
.L_x_1241:
[----:B------:R-:W-:Y:S05]  /*4e10*/  BSYNC B1 ;  /* 0x0000000000017941 */ /* 0x000fea0003800000 */
.L_x_1239:
        /* <DEDUP_REMOVED lines=16> */
.L_x_1245:
[----:B------:R-:W-:Y:S05]  /*4f20*/  BSYNC B2 ;  /* 0x0000000000027941 */ /* 0x000fea0003800000 */
.L_x_1244:
        /* <DEDUP_REMOVED lines=42> */
.L_x_1243:
[----:B------:R-:W-:Y:S05]  /*51d0*/  BSYNC B1 ;  /* 0x0000000000017941 */ /* 0x000fea0003800000 */
.L_x_1242:
        /* <DEDUP_REMOVED lines=13> */
.L_x_1246:
        /* <DEDUP_REMOVED lines=12> */
.L_x_1249:
[----:B------:R-:W-:-:S07]  /*5370*/  MOV R30, R66 ;  /* 0x00000042001e7202 */ /* 0x000fce0000000f00 */
.L_x_1250:
[----:B------:R-:W-:Y:S05]  /*5380*/  BSYNC B1 ;  /* 0x0000000000017941 */ /* 0x000fea0003800000 */
.L_x_1248:
        /* <DEDUP_REMOVED lines=16> */
.L_x_1254:
[----:B------:R-:W-:Y:S05]  /*5490*/  BSYNC B2 ;  /* 0x0000000000027941 */ /* 0x000fea0003800000 */
.L_x_1253:
        /* <DEDUP_REMOVED lines=42> */
.L_x_1252:
[----:B------:R-:W-:Y:S05]  /*5740*/  BSYNC B1 ;  /* 0x0000000000017941 */ /* 0x000fea0003800000 */
.L_x_1251:
        /* <DEDUP_REMOVED lines=10> */
.L_x_1247:
        /* <DEDUP_REMOVED lines=12> */
.L_x_1256:
[----:B------:R-:W-:-:S07]  /*58b0*/  IMAD.MOV.U32 R30, RZ, RZ, R66 ;  /* 0x000000ffff1e7224 */ /* 0x000fce00078e0042 */
.L_x_1257:
[----:B------:R-:W-:Y:S05]  /*58c0*/  BSYNC B1 ;  /* 0x0000000000017941 */ /* 0x000fea0003800000 */
.L_x_1255:
        /* <DEDUP_REMOVED lines=16> */
.L_x_1261:
[----:B------:R-:W-:Y:S05]  /*59d0*/  BSYNC B2 ;  /* 0x0000000000027941 */ /* 0x000fea0003800000 */
.L_x_1260:
        /* <DEDUP_REMOVED lines=44> */
.L_x_1259:
[----:B------:R-:W-:Y:S05]  /*5ca0*/  BSYNC B1 ;  /* 0x0000000000017941 */ /* 0x000fea0003800000 */
.L_x_1258:
        /* <DEDUP_REMOVED lines=13> */
.L_x_1262:
        /* <DEDUP_REMOVED lines=12> */
.L_x_1265:
[----:B------:R-:W-:-:S07]  /*5e40*/  MOV R54, R66 ;  /* 0x0000004200367202 */ /* 0x000fce0000000f00 */
.L_x_1266:
[----:B------:R-:W-:Y:S05]  /*5e50*/  BSYNC B1 ;  /* 0x0000000000017941 */ /* 0x000fea0003800000 */
.L_x_1264:
        /* <DEDUP_REMOVED lines=16> */
.L_x_1270:
[----:B------:R-:W-:Y:S05]  /*5f60*/  BSYNC B2 ;  /* 0x0000000000027941 */ /* 0x000fea0003800000 */
.L_x_1269:
        /* <DEDUP_REMOVED lines=41> */
[----:B------:R-:W-:Y:S02]  /*6200*/  LOP3.LUT R67, R29, UR43, R30, 0x96, !PT ;  /* 0x0000002b1d437c12 */ /* 0x000fe4000f8e961e */
[----:B------:R-:W-:-:S07]  /*6210*/  MOV R84, R28 ;  /* 0x0000001c00547202 */ /* 0x000fce0000000f00 */
.L_x_1268:
[----:B------:R-:W-:Y:S05]  /*6220*/  BSYNC B1 ;  /* 0x0000000000017941 */ /* 0x000fea0003800000 */
.L_x_1267:
        /* <DEDUP_REMOVED lines=10> */
.L_x_1263:
[----:B------:R-:W-:Y:S01]  /*62d0*/  SEL R31, RZ, 0x1000000, P5 ;  /* 0x01000000ff1f7807 */ /* 0x000fe20002800000 */
[----:B------:R-:W-:Y:S01]  /*62e0*/  IMAD.SHL.U32 R54, R79, 0x8, RZ ;  /* 0x000000084f367824 */ /* 0x000fe200078e00ff */
[----:B------:R-:W-:Y:S02]  /*62f0*/  ISETP.NE.AND P6, PT, R80, RZ, PT ;  /* 0x000000ff5000720c */ /* 0x000fe40003fc5270 */
[----:B------:R-:W-:Y:S02]  /*6300*/  ISETP.NE.AND P1, PT, R81, RZ, PT ;  /* 0x000000ff5100720c */ /* 0x000fe40003f25270 */
[----:B------:R-:W-:Y:S02]  /*6310*/  ISETP.NE.AND P5, PT, R82, RZ, PT ;  /* 0x000000ff5200720c */ /* 0x000fe40003fa5270 */
[----:B------:R-:W-:Y:S02]  /*6320*/  SEL R29, RZ, 0x10000, P4 ;  /* 0x00010000ff1d7807 */ /* 0x000fe40002000000 */
[----:B------:R-:W-:-:S02]  /*6330*/  SEL R34, RZ, 0x100, P3 ;  /* 0x00000100ff227807 */ /* 0x000fc40001800000 */
[----:B------:R-:W-:Y:S02]  /*6340*/  SEL R30, RZ, 0x1, P5 ;  /* 0x00000001ff1e7807 */ /* 0x000fe40002800000 */
[----:B------:R-:W-:Y:S02]  /*6350*/  SEL R28, RZ, 0x1, P6 ;  /* 0x00000001ff1c7807 */ /* 0x000fe40003000000 */
[----:B------:R-:W-:Y:S02]  /*6360*/  SEL R32, RZ, 0x1, P1 ;  /* 0x00000001ff207807 */ /* 0x000fe40000800000 */
[----:B------:R-:W-:Y:S01]  /*6370*/  LOP3.LUT R34, R34, R31, R29, 0xfe, !PT ;  /* 0x0000001f22227212 */ /* 0x000fe200078efe1d */
[----:B------:R-:W-:Y:S01]  /*6380*/  IMAD.WIDE.U32 R30, R30, 0x1000000, RZ ;  /* 0x010000001e1e7825 */ /* 0x000fe200078e00ff */
[----:B------:R-:W-:Y:S02]  /*6390*/  ISETP.NE.AND P0, PT, R75, RZ, PT ;  /* 0x000000ff4b00720c */ /* 0x000fe40003f05270 */
[----:B------:R-:W-:Y:S01]  /*63a0*/  SEL R35, RZ, 0x1, P2 ;  /* 0x00000001ff237807 */ /* 0x000fe20001000000 */
[----:B------:R-:W-:Y:S01]  /*63b0*/  IMAD.WIDE.U32 R28, R28, 0x10000, RZ ;  /* 0x000100001c1c7825 */ /* 0x000fe200078e00ff */
[----:B------:R-:W-:-:S02]  /*63c0*/  SHF.L.U32 R78, R79, 0x4, RZ ;  /* 0x000000044f4e7819 */ /* 0x000fc400000006ff */
[----:B------:R-:W-:Y:S01]  /*63d0*/  LOP3.LUT R31, R31, R34, R35, 0xfe, !PT ;  /* 0x000000221f1f7212 */ /* 0x000fe200078efe23 */
[----:B------:R-:W-:Y:S01]  /*63e0*/  IMAD.WIDE.U32 R32, R32, 0x100, RZ ;  /* 0x0000010020207825 */ /* 0x000fe200078e00ff */
[----:B------:R-:W-:Y:S02]  /*63f0*/  SEL R81, RZ, 0x1, P0 ;  /* 0x00000001ff517807 */ /* 0x000fe40000000000 */
[--C-:B------:R-:W-:Y:S02]  /*6400*/  SHF.R.U32.HI R75, RZ, 0x1c, R79.reuse ;  /* 0x0000001cff4b7819 */ /* 0x100fe4000001164f */
[----:B------:R-:W-:Y:S01]  /*6410*/  LOP3.LUT R32, R32, R30, R28, 0xfe, !PT ;  /* 0x0000001e20207212 */ /* 0x000fe200078efe1c */
[----:B------:R-:W-:Y:S01]  /*6420*/  FADD.FTZ R28, RZ, R68 ;  /* 0x00000044ff1c7221 */ /* 0x000fe20000010000 */
[----:B------:R-:W-:Y:S02]  /*6430*/  IADD3 R76, P0, R78, UR12, RZ ;  /* 0x0000000c4e4c7c10 */ /* 0x000fe4000ff1e0ff */
[----:B------:R-:W-:Y:S01]  /*6440*/  SHF.R.U32.HI R79, RZ, 0x1d, R79 ;  /* 0x0000001dff4f7819 */ /* 0x000fe2000001164f */
[----:B------:R-:W-:Y:S01]  /*6450*/  FADD.FTZ R35, R28, R69 ;  /* 0x000000451c237221 */ /* 0x000fe20000010000 */
[----:B------:R-:W-:-:S02]  /*6460*/  IADD3 R34, P1, R54, UR14, RZ ;  /* 0x0000000e36227c10 */ /* 0x000fc4000ff3e0ff */
[----:B------:R-:W-:Y:S01]  /*6470*/  LOP3.LUT R33, R33, R31, R29, 0xfe, !PT ;  /* 0x0000001f21217212 */ /* 0x000fe200078efe1d */
[----:B------:R-:W-:Y:S01]  /*6480*/  FADD.FTZ R80, R35, R70 ;  /* 0x0000004623507221 */ /* 0x000fe20000010000 */
[----:B------:R-:W-:Y:S02]  /*6490*/  F2FP.F16.F32.PACK_AB R31, R55, R72 ;  /* 0x00000048371f723e */ /* 0x000fe400000000ff */
[----:B------:R-:W-:Y:S01]  /*64a0*/  F2FP.F16.F32.PACK_AB R30, R74, R71 ;  /* 0x000000474a1e723e */ /* 0x000fe200000000ff */
[----:B------:R-:W-:Y:S01]  /*64b0*/  FADD.FTZ R80, R80, R73 ;  /* 0x0000004950507221 */ /* 0x000fe20000010000 */
[----:B------:R-:W-:Y:S02]  /*64c0*/  F2FP.F16.F32.PACK_AB R29, R73, R70 ;  /* 0x00000046491d723e */ /* 0x000fe400000000ff */
[----:B------:R-:W-:Y:S02]  /*64d0*/  IADD3.X R77, R75, UR13, RZ, P0, !PT ;  /* 0x0000000d4b4d7c10 */ /* 0x000fe400087fe4ff */
[----:B------:R-:W-:-:S02]  /*64e0*/  F2FP.F16.F32.PACK_AB R28, R69, R68 ;  /* 0x00000044451c723e */ /* 0x000fc400000000ff */
[----:B------:R-:W-:Y:S02]  /*64f0*/  IADD3.X R35, R79, UR15, RZ, P1, !PT ;  /* 0x0000000f4f237c10 */ /* 0x000fe40008ffe4ff */
        /* <DEDUP_REMOVED lines=25> */
.L_x_1271:
        /* <DEDUP_REMOVED lines=40> */
.L_x_1285:
        /* <DEDUP_REMOVED lines=11> */
[C---:B0-----:R-:W-:Y:S01]  /*69c0*/  FADD.FTZ R34, -R32.reuse, R70 ;  /* 0x0000004620227221 */ /* 0x041fe20000010100 */
[C---:B------:R-:W-:Y:S01]  /*69d0*/  FADD.FTZ R54, -R32.reuse, R73 ;  /* 0x0000004920367221 */ /* 0x040fe20000010100 */
[C---:B------:R-:W-:Y:S01]  /*69e0*/  FADD.FTZ R76, -R32.reuse, R71 ;  /* 0x00000047204c7221 */ /* 0x040fe20000010100 */
[C---:B------:R-:W-:Y:S01]  /*69f0*/  FADD.FTZ R74, -R32.reuse, R74 ;  /* 0x0000004a204a7221 */ /* 0x040fe20000010100 */
[----:B------:R-:W-:Y:S01]  /*6a00*/  FADD.FTZ R72, -R32, R72 ;  /* 0x0000004820487221 */ /* 0x000fe20000010100 */
[----:B-1----:R-:W-:-:S04]  /*6a10*/  @!P0 IMAD.WIDE R30, R2, 0x4, R28 ;  /* 0x00000004021e8825 */ /* 0x002fc800078e021c */
[----:B------:R-:W-:Y:S01]  /*6a20*/  FADD.FTZ R28, -R32, R69 ;  /* 0x00000045201c7221 */ /* 0x000fe20000010100 */
[----:B------:R0:W-:Y:S01]  /*6a30*/  @!P0 STG.E desc[UR4][R30.64], R35 ;  /* 0x000000231e008986 */ /* 0x0001e2000c101904 */
[C---:B--2---:R-:W-:Y:S02]  /*6a40*/  FMUL.FTZ R69, R77.reuse, R68 ;  /* 0x000000444d457220 */ /* 0x044fe40000410000 */
        /* <DEDUP_REMOVED lines=12> */
[----:B------:R-:W-:Y:S01]  /*6b10*/  F2FP.F16.F32.PACK_AB R28, R29, R28 ;  /* 0x0000001c1d1c723e */ /* 0x000fe200000000ff */
[----:B0-----:R-:W-:Y:S01]  /*6b20*/  FFMA.FTZ R31, R74, R44, R11 ;  /* 0x0000002c4a1f7223 */ /* 0x001fe2000001000b */
[----:B------:R-:W-:Y:S01]  /*6b30*/  F2FP.F16.F32.PACK_AB R29, R34, R33 ;  /* 0x00000021221d723e */ /* 0x000fe200000000ff */
[----:B------:R-:W-:Y:S01]  /*6b40*/  FFMA.FTZ R34, R76, R41, R10 ;  /* 0x000000294c227223 */ /* 0x000fe2000001000a */
[----:B------:R-:W0:Y:S01]  /*6b50*/  @!P0 LDC.64 R32, c[0x0][0x258] ;  /* 0x00009600ff208b82 */ /* 0x000e220000000a00 */
[C---:B------:R-:W-:Y:S01]  /*6b60*/  FFMA.FTZ R54, R55.reuse, R43, R12 ;  /* 0x0000002b37367223 */ /* 0x040fe2000001000c */
[C---:B------:R-:W-:Y:S01]  /*6b70*/  FFMA.FTZ R35, R68.reuse, R46, R13 ;  /* 0x0000002e44237223 */ /* 0x040fe2000001000d */
[----:B------:R-:W-:Y:S01]  /*6b80*/  FFMA.FTZ R55, R55, R52, R19 ;  /* 0x0000003437377223 */ /* 0x000fe20000010013 */
[----:B------:R-:W-:Y:S01]  /*6b90*/  FFMA.FTZ R68, R68, R57, R38 ;  /* 0x0000003944447223 */ /* 0x000fe20000010026 */
[----:B------:R-:W-:Y:S01]  /*6ba0*/  F2FP.F16.F32.PACK_AB R30, R31, R34 ;  /* 0x000000221f1e723e */ /* 0x000fe200000000ff */
[----:B------:R-:W-:Y:S01]  /*6bb0*/  FFMA.FTZ R76, R76, R50, R17 ;  /* 0x000000324c4c7223 */ /* 0x000fe20000010011 */
[----:B------:R-:W-:Y:S01]  /*6bc0*/  F2FP.F16.F32.PACK_AB R31, R35, R54 ;  /* 0x00000036231f723e */ /* 0x000fe200000000ff */
[----:B------:R-:W-:Y:S01]  /*6bd0*/  FFMA.FTZ R79, R74, R51, R36 ;  /* 0x000000334a4f7223 */ /* 0x000fe20000010024 */
[----:B------:R-:W-:Y:S01]  /*6be0*/  F2FP.F16.F32.PACK_AB R35, R68, R55 ;  /* 0x000000374423723e */ /* 0x000fe200000000ff */
[----:B------:R-:W-:Y:S01]  /*6bf0*/  FFMA.FTZ R74, R73, R48, R15 ;  /* 0x00000030494a7223 */ /* 0x000fe2000001000f */
[----:B------:R-:W1:Y:S01]  /*6c00*/  LDC.64 R54, c[0x0][0x210] ;  /* 0x00008400ff367b82 */ /* 0x000e620000000a00 */
[----:B------:R-:W-:Y:S01]  /*6c10*/  IADD3 R68, P1, R78, UR18, RZ ;  /* 0x000000124e447c10 */ /* 0x000fe2000ff3e0ff */
[----:B------:R-:W-:Y:S01]  /*6c20*/  FFMA.FTZ R72, R69, R45, R14 ;  /* 0x0000002d45487223 */ /* 0x000fe2000001000e */
[----:B------:R-:W-:Y:S01]  /*6c30*/  F2FP.F16.F32.PACK_AB R34, R79, R76 ;  /* 0x0000004c4f22723e */ /* 0x000fe200000000ff */
[----:B------:R-:W-:Y:S01]  /*6c40*/  FFMA.FTZ R79, R71, R49, R18 ;  /* 0x00000031474f7223 */ /* 0x000fe20000010012 */
[----:B------:R-:W-:Y:S01]  /*6c50*/  FFMA.FTZ R73, R70, R47, R16 ;  /* 0x0000002f46497223 */ /* 0x000fe20000010010 */
[----:B------:R-:W-:-:S02]  /*6c60*/  IADD3 R78, P2, R78, UR20, RZ ;  /* 0x000000144e4e7c10 */ /* 0x000fc4000ff5e0ff */
[----:B------:R-:W-:Y:S01]  /*6c70*/  IADD3.X R69, R75, UR19, RZ, P1, !PT ;  /* 0x000000134b457c10 */ /* 0x000fe20008ffe4ff */
[----:B0-----:R-:W-:Y:S01]  /*6c80*/  @!P0 IMAD.WIDE R70, R2, 0x4, R32 ;  /* 0x0000000402468825 */ /* 0x001fe200078e0220 */
[----:B------:R-:W-:Y:S02]  /*6c90*/  F2FP.F16.F32.PACK_AB R33, R79, R74 ;  /* 0x0000004a4f21723e */ /* 0x000fe400000000ff */
[----:B------:R-:W-:Y:S02]  /*6ca0*/  IADD3.X R79, R75, UR21, RZ, P2, !PT ;  /* 0x000000154b4f7c10 */ /* 0x000fe400097fe4ff */
[----:B------:R-:W-:Y:S01]  /*6cb0*/  F2FP.F16.F32.PACK_AB R32, R73, R72 ;  /* 0x000000484920723e */ /* 0x000fe200000000ff */
[----:B------:R0:W-:Y:S04]  /*6cc0*/  @!P0 STG.E desc[UR4][R70.64], R77 ;  /* 0x0000004d46008986 */ /* 0x0001e8000c101904 */
[----:B------:R0:W-:Y:S01]  /*6cd0*/  STG.E.128 desc[UR4][R68.64], R28 ;  /* 0x0000001c44007986 */ /* 0x0001e2000c101d04 */
[----:B-1----:R-:W-:-:S03]  /*6ce0*/  LEA R2, R54, R2, 0x2 ;  /* 0x0000000236027211 */ /* 0x002fc600078e10ff */
[----:B------:R0:W-:Y:S01]  /*6cf0*/  STG.E.128 desc[UR4][R78.64], R32 ;  /* 0x000000204e007986 */ /* 0x0001e2000c101d04 */
[----:B------:R-:W-:-:S13]  /*6d00*/  ISETP.GE.AND P0, PT, R2, R55, PT ;  /* 0x000000370200720c */ /* 0x000fda0003f06270 */
[----:B------:R-:W-:Y:S05]  /*6d10*/  @!P0 BRA `(.L_x_1273) ;  /* 0xffffff9c008c8947 */ /* 0x000fea000383ffff */
[----:B------:R-:W-:Y:S05]  /*6d20*/  BSYNC B0 ;  /* 0x0000000000007941 */ /* 0x000fea0003800000 */
.L_x_1142:
[----:B------:R-:W-:Y:S05]  /*6d30*/  EXIT ;  /* 0x000000000000794d */ /* 0x000fea0003800000 */
.L_x_1272:
[----:B------:R-:W-:Y:S01]  /*6d40*/  HFMA2.MMA R79, -RZ, RZ, 0, 5.9604644775390625e-08 ;  /* 0x00000001ff4f7435 */ /* 0x000fe200000001ff */
[----:B------:R-:W-:Y:S01]  /*6d50*/  BSSY B1, `(.L_x_1274) ;  /* 0x0000007000017945 */ /* 0x000fe20003800000 */
[----:B0-----:R-:W-:Y:S01]  /*6d60*/  IMAD.MOV.U32 R77, RZ, RZ, R80 ;  /* 0x000000ffff4d7224 */ /* 0x001fe200078e0050 */
[----:B------:R-:W-:Y:S01]  /*6d70*/  MOV R54, 0xffffffff ;  /* 0xffffffff00367802 */ /* 0x000fe20000000f00 */
[----:B------:R-:W-:-:S07]  /*6d80*/  IMAD.MOV.U32 R82, RZ, RZ, 0x1f ;  /* 0x0000001fff527424 */ /* 0x000fce00078e00ff */
[----:B-1----:R-:W-:Y:S05]  /*6d90*/  WARPSYNC.COLLECTIVE R54, `(.L_x_1275) ;  /* 0x0000000036087348 */ /* 0x002fea0003c00000 */
[----:B------:R0:W2:Y:S02]  /*6da0*/  SHFL.BFLY P1, R76, R77, R79, R82 ;  /* 0x0c00004f4d4c7389 */ /* 0x0000a40000020052 */
[----:B012---:R-:W-:Y:S01]  /*6db0*/  ENDCOLLECTIVE ;  /* 0x000000000000791b */ /* 0x007fe20003800000 */
.L_x_1275:
[----:B------:R-:W-:Y:S05]  /*6dc0*/  BSYNC B1 ;  /* 0x0000000000017941 */ /* 0x000fea0003800000 */
.L_x_1274:
        /* <DEDUP_REMOVED lines=10> */
.L_x_1276:
[----:B------:R-:W-:Y:S01]  /*6e70*/  HFMA2.MMA R79, -RZ, RZ, 0, 2.384185791015625e-07 ;  /* 0x00000004ff4f7435 */ /* 0x000fe200000001ff */
[----:B------:R-:W-:-:S05]  /*6e80*/  MOV R28, R76 ;  /* 0x0000004c001c7202 */ /* 0x000fca0000000f00 */
[----:B------:R-:W-:-:S04]  /*6e90*/  FADD.FTZ R31, R29, R28 ;  /* 0x0000001c1d1f7221 */ /* 0x000fc80000010000 */
[----:B------:R-:W-:-:S07]  /*6ea0*/  IMAD.MOV.U32 R77, RZ, RZ, R31 ;  /* 0x000000ffff4d7224 */ /* 0x000fce00078e001f */
[----:B------:R-:W-:Y:S05]  /*6eb0*/  WARPSYNC.COLLECTIVE R54, `(.L_x_1277) ;  /* 0x0000000036087348 */ /* 0x000fea0003c00000 */
[----:B------:R0:W1:Y:S02]  /*6ec0*/  SHFL.BFLY P1, R76, R77, R79, R82 ;  /* 0x0c00004f4d4c7389 */ /* 0x0000640000020052 */
[----:B01----:R-:W-:Y:S01]  /*6ed0*/  ENDCOLLECTIVE ;  /* 0x000000000000791b */ /* 0x003fe20003800000 */
.L_x_1277:
[----:B------:R-:W-:Y:S01]  /*6ee0*/  HFMA2.MMA R79, -RZ, RZ, 0, 4.76837158203125e-07 ;  /* 0x00000008ff4f7435 */ /* 0x000fe200000001ff */
[----:B------:R-:W-:-:S05]  /*6ef0*/  MOV R28, R76 ;  /* 0x0000004c001c7202 */ /* 0x000fca0000000f00 */
[----:B------:R-:W-:-:S04]  /*6f00*/  FADD.FTZ R32, R31, R28 ;  /* 0x0000001c1f207221 */ /* 0x000fc80000010000 */
[----:B------:R-:W-:-:S07]  /*6f10*/  IMAD.MOV.U32 R77, RZ, RZ, R32 ;  /* 0x000000ffff4d7224 */ /* 0x000fce00078e0020 */
[----:B------:R-:W-:Y:S05]  /*6f20*/  WARPSYNC.COLLECTIVE R54, `(.L_x_1278) ;  /* 0x0000000036087348 */ /* 0x000fea0003c00000 */
[----:B------:R0:W1:Y:S02]  /*6f30*/  SHFL.BFLY P1, R76, R77, R79, R82 ;  /* 0x0c00004f4d4c7389 */ /* 0x0000640000020052 */
[----:B01----:R-:W-:Y:S01]  /*6f40*/  ENDCOLLECTIVE ;  /* 0x000000000000791b */ /* 0x003fe20003800000 */
.L_x_1278:
[----:B------:R-:W-:Y:S01]  /*6f50*/  HFMA2.MMA R79, -RZ, RZ, 0, 9.5367431640625e-07 ;  /* 0x00000010ff4f7435 */ /* 0x000fe200000001ff */
[----:B------:R-:W-:-:S05]  /*6f60*/  MOV R33, R76 ;  /* 0x0000004c00217202 */ /* 0x000fca0000000f00 */
[----:B------:R-:W-:-:S04]  /*6f70*/  FADD.FTZ R33, R32, R33 ;  /* 0x0000002120217221 */ /* 0x000fc80000010000 */
[----:B------:R-:W-:-:S07]  /*6f80*/  IMAD.MOV.U32 R77, RZ, RZ, R33 ;  /* 0x000000ffff4d7224 */ /* 0x000fce00078e0021 */
[----:B------:R-:W-:Y:S05]  /*6f90*/  WARPSYNC.COLLECTIVE R54, `(.L_x_1279) ;  /* 0x0000000036087348 */ /* 0x000fea0003c00000 */
[----:B------:R0:W1:Y:S02]  /*6fa0*/  SHFL.BFLY P1, R76, R77, R79, R82 ;  /* 0x0c00004f4d4c7389 */ /* 0x0000640000020052 */
[----:B01----:R-:W-:Y:S01]  /*6fb0*/  ENDCOLLECTIVE ;  /* 0x000000000000791b */ /* 0x003fe20003800000 */
.L_x_1279:
[----:B------:R-:W-:Y:S01]  /*6fc0*/  HFMA2.MMA R79, -RZ, RZ, 0, 5.9604644775390625e-08 ;  /* 0x00000001ff4f7435 */ /* 0x000fe200000001ff */
[----:B------:R-:W-:-:S05]  /*6fd0*/  MOV R28, R76 ;  /* 0x0000004c001c7202 */ /* 0x000fca0000000f00 */
        /* <DEDUP_REMOVED lines=17> */
[----:B------:R-:W-:-:S04]  /*70f0*/  FFMA.FTZ R28, R29, R29, R28 ;  /* 0x0000001d1d1c7223 */ /* 0x000fc8000001001c */
[----:B------:R-:W-:-:S07]  /*7100*/  IMAD.MOV.U32 R77, RZ, RZ, R28 ;  /* 0x000000ffff4d7224 */ /* 0x000fce00078e001c */
[----:B------:R-:W-:Y:S05]  /*7110*/  WARPSYNC.COLLECTIVE R54, `(.L_x_1280) ;  /* 0x0000000036087348 */ /* 0x000fea0003c00000 */
[----:B------:R0:W1:Y:S02]  /*7120*/  SHFL.BFLY P1, R76, R77, R79, R82 ;  /* 0x0c00004f4d4c7389 */ /* 0x0000640000020052 */
[----:B01----:R-:W-:Y:S01]  /*7130*/  ENDCOLLECTIVE ;  /* 0x000000000000791b */ /* 0x003fe20003800000 */
.L_x_1280:
[----:B------:R-:W-:Y:S01]  /*7140*/  HFMA2.MMA R79, -RZ, RZ, 0, 1.1920928955078125e-07 ;  /* 0x00000002ff4f7435 */ /* 0x000fe200000001ff */
[----:B------:R-:W-:-:S05]  /*7150*/  MOV R29, R76 ;  /* 0x0000004c001d7202 */ /* 0x000fca0000000f00 */
[----:B------:R-:W-:-:S04]  /*7160*/  FADD.FTZ R29, R28, R29 ;  /* 0x0000001d1c1d7221 */ /* 0x000fc80000010000 */
[----:B------:R-:W-:-:S07]  /*7170*/  IMAD.MOV.U32 R77, RZ, RZ, R29 ;  /* 0x000000ffff4d7224 */ /* 0x000fce00078e001d */
[----:B------:R-:W-:Y:S05]  /*7180*/  WARPSYNC.COLLECTIVE R54, `(.L_x_1281) ;  /* 0x0000000036087348 */ /* 0x000fea0003c00000 */
[----:B------:R0:W1:Y:S02]  /*7190*/  SHFL.BFLY P1, R76, R77, R79, R82 ;  /* 0x0c00004f4d4c7389 */ /* 0x0000640000020052 */
[----:B01----:R-:W-:Y:S01]  /*71a0*/  ENDCOLLECTIVE ;  /* 0x000000000000791b */ /* 0x003fe20003800000 */
.L_x_1281:
[----:B------:R-:W-:Y:S01]  /*71b0*/  HFMA2.MMA R79, -RZ, RZ, 0, 2.384185791015625e-07 ;  /* 0x00000004ff4f7435 */ /* 0x000fe200000001ff */
[----:B------:R-:W-:-:S05]  /*71c0*/  MOV R32, R76 ;  /* 0x0000004c00207202 */ /* 0x000fca0000000f00 */
[----:B------:R-:W-:-:S04]  /*71d0*/  FADD.FTZ R32, R29, R32 ;  /* 0x000000201d207221 */ /* 0x000fc80000010000 */
[----:B------:R-:W-:-:S07]  /*71e0*/  IMAD.MOV.U32 R77, RZ, RZ, R32 ;  /* 0x000000ffff4d7224 */ /* 0x000fce00078e0020 */
[----:B------:R-:W-:Y:S05]  /*71f0*/  WARPSYNC.COLLECTIVE R54, `(.L_x_1282) ;  /* 0x0000000036087348 */ /* 0x000fea0003c00000 */
[----:B------:R0:W1:Y:S02]  /*7200*/  SHFL.BFLY P1, R76, R77, R79, R82 ;  /* 0x0c00004f4d4c7389 */ /* 0x0000640000020052 */
[----:B01----:R-:W-:Y:S01]  /*7210*/  ENDCOLLECTIVE ;  /* 0x000000000000791b */ /* 0x003fe20003800000 */
.L_x_1282:
[----:B------:R-:W-:Y:S01]  /*7220*/  HFMA2.MMA R79, -RZ, RZ, 0, 4.76837158203125e-07 ;  /* 0x00000008ff4f7435 */ /* 0x000fe200000001ff */
[----:B------:R-:W-:-:S05]  /*7230*/  MOV R31, R76 ;  /* 0x0000004c001f7202 */ /* 0x000fca0000000f00 */
[----:B------:R-:W-:-:S04]  /*7240*/  FADD.FTZ R31, R32, R31 ;  /* 0x0000001f201f7221 */ /* 0x000fc80000010000 */
[----:B------:R-:W-:-:S07]  /*7250*/  IMAD.MOV.U32 R77, RZ, RZ, R31 ;  /* 0x000000ffff4d7224 */ /* 0x000fce00078e001f */
[----:B------:R-:W-:Y:S05]  /*7260*/  WARPSYNC.COLLECTIVE R54, `(.L_x_1283) ;  /* 0x0000000036087348 */ /* 0x000fea0003c00000 */
[----:B------:R0:W1:Y:S02]  /*7270*/  SHFL.BFLY P1, R76, R77, R79, R82 ;  /* 0x0c00004f4d4c7389 */ /* 0x0000640000020052 */
[----:B01----:R-:W-:Y:S01]  /*7280*/  ENDCOLLECTIVE ;  /* 0x000000000000791b */ /* 0x003fe20003800000 */
.L_x_1283:
[----:B------:R-:W-:Y:S01]  /*7290*/  HFMA2.MMA R79, -RZ, RZ, 0, 9.5367431640625e-07 ;  /* 0x00000010ff4f7435 */ /* 0x000fe200000001ff */
[----:B------:R-:W-:-:S05]  /*72a0*/  MOV R34, R76 ;  /* 0x0000004c00227202 */ /* 0x000fca0000000f00 */
[----:B------:R-:W-:-:S04]  /*72b0*/  FADD.FTZ R34, R31, R34 ;  /* 0x000000221f227221 */ /* 0x000fc80000010000 */
[----:B------:R-:W-:-:S07]  /*72c0*/  IMAD.MOV.U32 R77, RZ, RZ, R34 ;  /* 0x000000ffff4d7224 */ /* 0x000fce00078e0022 */
[----:B------:R-:W-:Y:S05]  /*72d0*/  WARPSYNC.COLLECTIVE R54, `(.L_x_1284) ;  /* 0x0000000036087348 */ /* 0x000fea0003c00000 */
[----:B------:R0:W1:Y:S02]  /*72e0*/  SHFL.BFLY P1, R76, R77, R79, R82 ;  /* 0x0c00004f4d4c7389 */ /* 0x0000640000020052 */
[----:B01----:R-:W-:Y:S01]  /*72f0*/  ENDCOLLECTIVE ;  /* 0x000000000000791b */ /* 0x003fe20003800000 */
.L_x_1284:
[----:B------:R-:W-:Y:S01]  /*7300*/  MOV R33, R76 ;  /* 0x0000004c00217202 */ /* 0x000fe20000000f00 */
[----:B------:R-:W-:Y:S06]  /*7310*/  BRA `(.L_x_1285) ;  /* 0xfffffff4007c7947 */ /* 0x000fec000383ffff */
.L_x_1286:
        /* <DEDUP_REMOVED lines=14> */
.L_x_7726:


//--------------------- .text._ZN10layer_norm31ln_parallel_residual_fwd_kernelINS_13Kernel_traitsI6__halfS2_S2_S2_fjLj256ELj1ELj4ELj1ELj16ENS_18Kernel_traits_baseILj256ES2_S2_S2_S2_fjLj128EEEEELb1ELb1ELb0EEEvNS_9FwdParamsE --------------------------
	.section	.text._ZN10layer_norm31ln_parallel_residual_fwd_kernelINS_13Kernel_traitsI6__halfS2_S2_S2_fjLj256ELj1ELj4ELj1ELj16ENS_18Kernel_traits_baseILj256ES2_S2_S2_S2_fjLj128EEEEELb1ELb1ELb0EEEvNS_9FwdParamsE,"ax",@progbits
	.align	128
        .global         _ZN10layer_norm31ln_parallel_residual_fwd_kernelINS_13Kernel_traitsI6__halfS2_S2_S2_fjLj256ELj1ELj4ELj1ELj16ENS_18Kernel_traits_baseILj256ES2_S2_S2_S2_fjLj128EEEEELb1ELb1ELb0EEEvNS_9FwdParamsE
        .type           _ZN10layer_norm31ln_parallel_residual_fwd_kernelINS_13Kernel_traitsI6__halfS2_S2_S2_fjLj256ELj1ELj4ELj1ELj16ENS_18Kernel_traits_baseILj256ES2_S2_S2_S2_fjLj128EEEEELb1ELb1ELb0EEEvNS_9FwdParamsE,@function
        .size           _ZN10layer_norm31ln_parallel_residual_fwd_kernelINS_13Kernel_traitsI6__halfS2_S2_S2_fjLj256ELj1ELj4ELj1ELj16ENS_18Kernel_traits_baseILj256ES2_S2_S2_S2_fjLj128EEEEELb1ELb1ELb0EEEvNS_9FwdParamsE,(.L_x_7727 - _ZN10layer_norm31ln_parallel_residual_fwd_kernelINS_13Kernel_traitsI6__halfS2_S2_S2_fjLj256ELj1ELj4ELj1ELj16ENS_18Kernel_traits_baseILj256ES2_S2_S2_S2_fjLj128EEEEELb1ELb1ELb0EEEvNS_9FwdParamsE)
        .other          _ZN10layer_norm31ln_parallel_residual_fwd_kernelINS_13Kernel_traitsI6__halfS2_S2_S2_fjLj256ELj1ELj4ELj1ELj16ENS_18Kernel_traits_baseILj256ES2_S2_S2_S2_fjLj128EEEEELb1ELb1ELb0EEEvNS_9FwdParamsE,@"STO_CUDA_ENTRY STV_DEFAULT"
_ZN10layer_norm31ln_parallel_residual_fwd_kernelINS_13Kernel_traitsI6__halfS2_S2_S2_fjLj256ELj1ELj4ELj1ELj16ENS_18Kernel_traits_baseILj256ES2_S2_S2_S2_fjLj128EEEEELb1ELb1ELb0EEEvNS_9FwdParamsE:
.text._ZN10layer_norm31ln_parallel_residual_fwd_kernelINS_13Kernel_traitsI6__halfS2_S2_S2_fjLj256ELj1ELj4ELj1ELj16ENS_18Kernel_traits_baseILj256ES2_S2_S2_S2_fjLj128EEEEELb1ELb1ELb0EEEvNS_9FwdParamsE:
        /* <DEDUP_REMOVED lines=57> */
[----:B------:R-:W5:Y:S01]  /*0390*/  LDG.E.128 R20, desc[UR6][R20.64] ;  /* 0x0000000614147981 */ /* 0x000f62000c1e1d00 */
[----:B------:R-:W-:Y:S02]  /*03a0*/  @!P1 CS2R R16, SRZ ;  /* 0x0000000000109805 */ /* 0x000fe4000001ff00 */
[----:B0-----:R-:W-:-:S07]  /*03b0*/  @!P1 CS2R R18, SRZ ;  /* 0x0000000000129805 */ /* 0x001fce000001ff00 */
.L_x_1288:
[----:B------:R-:W-:Y:S05]  /*03c0*/  BSYNC B0 ;  /* 0x0000000000007941 */ /* 0x000fea0003800000 */
.L_x_1287:
[----:B------:R-:W-:Y:S01]  /*03d0*/  ULDC UR8, c[0x0][0x214] ;  /* 0x0000850000087ab9 */ /* 0x000fe20000000800 */
[----:B------:R-:W-:Y:S02]  /*03e0*/  SHF.R.U64 R11, R24, 0x2, R25 ;  /* 0x00000002180b7819 */ /* 0x000fe40000001219 */
[----:B------:R-:W-:-:S13]  /*03f0*/  ISETP.GE.AND P1, PT, R14, UR8, PT ;  /* 0x000000080e007c0c */ /* 0x000fda000bf26270 */
[----:B------:R-:W-:Y:S05]  /*0400*/  @P1 EXIT ;  /* 0x000000000000194d */ /* 0x000fea0003800000 */
[----:B------:R-:W-:Y:S01]  /*0410*/  IMAD.HI.U32 R0, R11, -0x2daee0ad, RZ ;  /* 0xd2511f530b007827 */ /* 0x000fe200078e00ff */
[----:B------:R-:W-:Y:S01]  /*0420*/  SHF.R.U32.HI R10, RZ, 0x2, R25 ;  /* 0x00000002ff0a7819 */ /* 0x000fe20000011619 */
[----:B------:R-:W-:Y:S01]  /*0430*/  BSSY B1, `(.L_x_1289) ;  /* 0x0000673000017945 */ /* 0x000fe20003800000 */
[----:B------:R-:W-:Y:S01]  /*0440*/  ULDC.U8 UR8, c[0x0][0x2a0] ;  /* 0x0000a80000087ab9 */ /* 0x000fe20000000000 */
[C---:B------:R-:W-:Y:S01]  /*0450*/  IMAD.HI.U32 R3, R13.reuse, -0x326172a9, RZ ;  /* 0xcd9e8d570d037827 */ /* 0x040fe200078e00ff */
[----:B------:R-:W-:Y:S01]  /*0460*/  LOP3.LUT R0, R0, UR5, RZ, 0x3c, !PT ;  /* 0x0000000500007c12 */ /* 0x000fe2000f8e3cff */
[----:B------:R-:W-:Y:S01]  /*0470*/  UISETP.NE.AND UP0, UPT, UR8, URZ, UPT ;  /* 0x0000003f0800728c */ /* 0x000fe2000bf05270 */
[----:B------:R-:W-:Y:S01]  /*0480*/  LOP3.LUT R57, R24, 0x3, RZ, 0xc0, !PT ;  /* 0x0000000318397812 */ /* 0x000fe200078ec0ff */
[----:B------:R-:W-:Y:S01]  /*0490*/  IMAD R5, R13, -0x326172a9, RZ ;  /* 0xcd9e8d570d057824 */ /* 0x000fe200078e02ff */
[----:B------:R-:W-:Y:S01]  /*04a0*/  LOP3.LUT R3, R3, UR4, R10, 0x96, !PT ;  /* 0x0000000403037c12 */ /* 0x000fe2000f8e960a */
[----:B------:R-:W-:Y:S01]  /*04b0*/  IMAD.HI.U32 R2, R0, -0x326172a9, RZ ;  /* 0xcd9e8d5700027827 */ /* 0x000fe200078e00ff */
[----:B------:R-:W-:Y:S01]  /*04c0*/  ULDC UR29, c[0x0][0x218] ;  /* 0x00008600001d7ab9 */ /* 0x000fe20000000800 */
[----:B------:R-:W-:Y:S01]  /*04d0*/  ULDC UR10, c[0x0][0x2d8] ;  /* 0x0000b600000a7ab9 */ /* 0x000fe20000000800 */
[----:B------:R-:W-:Y:S01]  /*04e0*/  ULDC.64 UR8, c[0x0][0x230] ;  /* 0x00008c0000087ab9 */ /* 0x000fe20000000a00 */
        /* <DEDUP_REMOVED lines=68> */
[----:B------:R-:W-:Y:S02]  /*0930*/  IMAD.MOV.U32 R38, RZ, RZ, RZ ;  /* 0x000000ffff267224 */ /* 0x000fe400078e00ff */
[----:B------:R-:W-:-:S07]  /*0940*/  IMAD R42, R42, -0x2daee0ad, RZ ;  /* 0xd2511f532a2a7824 */ /* 0x000fce00078e02ff */
.L_x_1423:
        /* <DEDUP_REMOVED lines=22> */
[----:B------:R-:W-:-:S11]  /*0ab0*/  IADD3 R56, R57, 0x1, RZ ;  /* 0x0000000139387810 */ /* 0x000fd60007ffe0ff */
[----:B-1----:R-:W-:Y:S05]  /*0ac0*/  @!P3 BRA `(.L_x_1293) ;  /* 0x000000000020b947 */ /* 0x002fea0003800000 */
        /* <DEDUP_REMOVED lines=8> */
.L_x_1293:
[----:B------:R-:W-:-:S07]  /*0b50*/  MOV R55, R48 ;  /* 0x0000003000377202 */ /* 0x000fce0000000f00 */
.L_x_1294:
[----:B------:R-:W-:Y:S05]  /*0b60*/  BSYNC B2 ;  /* 0x0000000000027941 */ /* 0x000fea0003800000 */
.L_x_1292:
        /* <DEDUP_REMOVED lines=16> */
.L_x_1298:
[----:B------:R-:W-:Y:S05]  /*0c70*/  BSYNC B3 ;  /* 0x0000000000037941 */ /* 0x000fea0003800000 */
.L_x_1297:
[----:B------:R-:W-:Y:S01]  /*0c80*/  IMAD.HI.U32 R39, R13, -0x326172a9, RZ ;  /* 0xcd9e8d570d277827 */ /* 0x000fe200078e00ff */
[----:B------:R-:W-:Y:S01]  /*0c90*/  LOP3.LUT R42, R43, UR5, R38, 0x96, !PT ;  /* 0x000000052b2a7c12 */ /* 0x000fe2000f8e9626 */
[----:B------:R-:W-:Y:S02]  /*0ca0*/  HFMA2.MMA R56, -RZ, RZ, 0, 0 ;  /* 0x00000000ff387435 */ /* 0x000fe400000001ff */
        /* <DEDUP_REMOVED lines=39> */
.L_x_1296:
[----:B------:R-:W-:Y:S05]  /*0f20*/  BSYNC B2 ;  /* 0x0000000000027941 */ /* 0x000fea0003800000 */
.L_x_1295:
[----:B------:R-:W0:Y:S01]  /*0f30*/  LDC R59, c[0x0][0x298] ;  /* 0x0000a600ff3b7b82 */ /* 0x000e220000000800 */
[----:B------:R-:W-:Y:S01]  /*0f40*/  ISETP.NE.U32.AND P3, PT, R40, RZ, PT ;  /* 0x000000ff2800720c */ /* 0x000fe20003f65070 */
[----:B------:R-:W-:Y:S01]  /*0f50*/  IMAD.MOV.U32 R58, RZ, RZ, 0x2f800000 ;  /* 0x2f800000ff3a7424 */ /* 0x000fe200078e00ff */
[----:B------:R-:W-:Y:S01]  /*0f60*/  I2FP.F32.U32 R49, R55 ;  /* 0x0000003700317245 */ /* 0x000fe20000201000 */
[----:B-----5:R-:W-:Y:S01]  /*0f70*/  HADD2.F32 R40, -RZ, R24.H0_H0 ;  /* 0x20000018ff287230 */ /* 0x020fe20000004100 */
[----:B------:R-:W-:-:S03]  /*0f80*/  ISETP.NE.AND.EX P3, PT, R41, RZ, PT, P3 ;  /* 0x000000ff2900720c */ /* 0x000fc60003f65330 */
        /* <DEDUP_REMOVED lines=13> */
.L_x_1299:
        /* <DEDUP_REMOVED lines=12> */
.L_x_1302:
[----:B------:R-:W-:-:S07]  /*1120*/  MOV R37, R48 ;  /* 0x0000003000257202 */ /* 0x000fce0000000f00 */
.L_x_1303:
[----:B------:R-:W-:Y:S05]  /*1130*/  BSYNC B2 ;  /* 0x0000000000027941 */ /* 0x000fea0003800000 */
.L_x_1301:
        /* <DEDUP_REMOVED lines=16> */
.L_x_1307:
[----:B------:R-:W-:Y:S05]  /*1240*/  BSYNC B3 ;  /* 0x0000000000037941 */ /* 0x000fea0003800000 */
.L_x_1306:
        /* <DEDUP_REMOVED lines=43> */
.L_x_1305:
[----:B------:R-:W-:Y:S05]  /*1500*/  BSYNC B2 ;  /* 0x0000000000027941 */ /* 0x000fea0003800000 */
.L_x_1304:
        /* <DEDUP_REMOVED lines=10> */
.L_x_1300:
        /* <DEDUP_REMOVED lines=12> */
.L_x_1309:
[----:B------:R-:W-:-:S07]  /*1670*/  MOV R55, R48 ;  /* 0x0000003000377202 */ /* 0x000fce0000000f00 */
.L_x_1310:
[----:B------:R-:W-:Y:S05]  /*1680*/  BSYNC B2 ;  /* 0x0000000000027941 */ /* 0x000fea0003800000 */
.L_x_1308:
        /* <DEDUP_REMOVED lines=16> */
.L_x_1314:
[----:B------:R-:W-:Y:S05]  /*1790*/  BSYNC B3 ;  /* 0x0000000000037941 */ /* 0x000fea0003800000 */
.L_x_1313:
        /* <DEDUP_REMOVED lines=43> */
.L_x_1312:
[----:B------:R-:W-:Y:S05]  /*1a50*/  BSYNC B2 ;  /* 0x0000000000027941 */ /* 0x000fea0003800000 */
.L_x_1311:
        /* <DEDUP_REMOVED lines=14> */
.L_x_1315:
        /* <DEDUP_REMOVED lines=12> */
.L_x_1318:
[----:B------:R-:W-:-:S07]  /*1c00*/  MOV R24, R48 ;  /* 0x0000003000187202 */ /* 0x000fce0000000f00 */
.L_x_1319:
[----:B------:R-:W-:Y:S05]  /*1c10*/  BSYNC B2 ;  /* 0x0000000000027941 */ /* 0x000fea0003800000 */
.L_x_1317:
        /* <DEDUP_REMOVED lines=16> */
.L_x_1323:
[----:B------:R-:W-:Y:S05]  /*1d20*/  BSYNC B3 ;  /* 0x0000000000037941 */ /* 0x000fea0003800000 */
.L_x_1322:
        /* <DEDUP_REMOVED lines=43> */
.L_x_1321:
[----:B------:R-:W-:Y:S05]  /*1fe0*/  BSYNC B2 ;  /* 0x0000000000027941 */ /* 0x000fea0003800000 */
.L_x_1320:
        /* <DEDUP_REMOVED lines=10> */
.L_x_1316:
        /* <DEDUP_REMOVED lines=12> */
.L_x_1325:
[----:B------:R-:W-:-:S07]  /*2150*/  MOV R24, R48 ;  /* 0x0000003000187202 */ /* 0x000fce0000000f00 */
.L_x_1326:
[----:B------:R-:W-:Y:S05]  /*2160*/  BSYNC B2 ;  /* 0x0000000000027941 */ /* 0x000fea0003800000 */
.L_x_1324:
        /* <DEDUP_REMOVED lines=16> */
.L_x_1330:
[----:B------:R-:W-:Y:S05]  /*2270*/  BSYNC B3 ;  /* 0x0000000000037941 */ /* 0x000fea0003800000 */
.L_x_1329:
        /* <DEDUP_REMOVED lines=43> */
.L_x_1328:
[----:B------:R-:W-:Y:S05]  /*2530*/  BSYNC B2 ;  /* 0x0000000000027941 */ /* 0x000fea0003800000 */
.L_x_1327:
        /* <DEDUP_REMOVED lines=14> */
.L_x_1331:
        /* <DEDUP_REMOVED lines=12> */
.L_x_1334:
[----:B------:R-:W-:-:S07]  /*26e0*/  MOV R24, R48 ;  /* 0x0000003000187202 */ /* 0x000fce0000000f00 */
.L_x_1335:
[----:B------:R-:W-:Y:S05]  /*26f0*/  BSYNC B2 ;  /* 0x0000000000027941 */ /* 0x000fea0003800000 */
.L_x_1333:
        /* <DEDUP_REMOVED lines=16> */
.L_x_1339:
[----:B------:R-:W-:Y:S05]  /*2800*/  BSYNC B3 ;  /* 0x0000000000037941 */ /* 0x000fea0003800000 */
.L_x_1338:
        /* <DEDUP_REMOVED lines=43> */
.L_x_1337:
[----:B------:R-:W-:Y:S05]  /*2ac0*/  BSYNC B2 ;  /* 0x0000000000027941 */ /* 0x000fea0003800000 */
.L_x_1336:
        /* <DEDUP_REMOVED lines=10> */
.L_x_1332:
        /* <DEDUP_REMOVED lines=12> */
.L_x_1341:
[----:B------:R-:W-:-:S07]  /*2c30*/  MOV R24, R48 ;  /* 0x0000003000187202 */ /* 0x000fce0000000f00 */
.L_x_1342:
[----:B------:R-:W-:Y:S05]  /*2c40*/  BSYNC B2 ;  /* 0x0000000000027941 */ /* 0x000fea0003800000 */
.L_x_1340:
        /* <DEDUP_REMOVED lines=16> */
.L_x_1346:
[----:B------:R-:W-:Y:S05]  /*2d50*/  BSYNC B3 ;  /* 0x0000000000037941 */ /* 0x000fea0003800000 */
.L_x_1345:
        /* <DEDUP_REMOVED lines=43> */
.L_x_1344:
[----:B------:R-:W-:Y:S05]  /*3010*/  BSYNC B2 ;  /* 0x0000000000027941 */ /* 0x000fea0003800000 */
.L_x_1343:
        /* <DEDUP_REMOVED lines=14> */
.L_x_1347:
        /* <DEDUP_REMOVED lines=12> */
.L_x_1350:
[----:B------:R-:W-:-:S07]  /*31c0*/  MOV R34, R48 ;  /* 0x0000003000227202 */ /* 0x000fce0000000f00 */
.L_x_1351:
[----:B------:R-:W-:Y:S05]  /*31d0*/  BSYNC B2 ;  /* 0x0000000000027941 */ /* 0x000fea0003800000 */
.L_x_1349:
        /* <DEDUP_REMOVED lines=16> */
.L_x_1355:
[----:B------:R-:W-:Y:S05]  /*32e0*/  BSYNC B3 ;  /* 0x0000000000037941 */ /* 0x000fea0003800000 */
.L_x_1354:
        /* <DEDUP_REMOVED lines=43> */
.L_x_1353:
[----:B------:R-:W-:Y:S05]  /*35a0*/  BSYNC B2 ;  /* 0x0000000000027941 */ /* 0x000fea0003800000 */
.L_x_1352:
        /* <DEDUP_REMOVED lines=10> */
.L_x_1348:
        /* <DEDUP_REMOVED lines=12> */
.L_x_1357:
[----:B------:R-:W-:-:S07]  /*3710*/  MOV R53, R48 ;  /* 0x0000003000357202 */ /* 0x000fce0000000f00 */
.L_x_1358:
[----:B------:R-:W-:Y:S05]  /*3720*/  BSYNC B2 ;  /* 0x0000000000027941 */ /* 0x000fea0003800000 */
.L_x_1356:
        /* <DEDUP_REMOVED lines=16> */
.L_x_1362:
[----:B------:R-:W-:Y:S05]  /*3830*/  BSYNC B3 ;  /* 0x0000000000037941 */ /* 0x000fea0003800000 */
.L_x_1361:
        /* <DEDUP_REMOVED lines=43> */
.L_x_1360:
[----:B------:R-:W-:Y:S05]  /*3af0*/  BSYNC B2 ;  /* 0x0000000000027941 */ /* 0x000fea0003800000 */
.L_x_1359:
        /* <DEDUP_REMOVED lines=14> */
.L_x_1363:
        /* <DEDUP_REMOVED lines=12> */
.L_x_1366:
[----:B------:R-:W-:-:S07]  /*3ca0*/  MOV R33, R48 ;  /* 0x0000003000217202 */ /* 0x000fce0000000f00 */
.L_x_1367:
[----:B------:R-:W-:Y:S05]  /*3cb0*/  BSYNC B2 ;  /* 0x0000000000027941 */ /* 0x000fea0003800000 */
.L_x_1365:
        /* <DEDUP_REMOVED lines=16> */
.L_x_1371:
[----:B------:R-:W-:Y:S05]  /*3dc0*/  BSYNC B3 ;  /* 0x0000000000037941 */ /* 0x000fea0003800000 */
.L_x_1370:
        /* <DEDUP_REMOVED lines=43> */
.L_x_1369:
[----:B------:R-:W-:Y:S05]  /*4080*/  BSYNC B2 ;  /* 0x0000000000027941 */ /* 0x000fea0003800000 */
.L_x_1368:
        /* <DEDUP_REMOVED lines=10> */
.L_x_1364:
        /* <DEDUP_REMOVED lines=12> */
.L_x_1373:
[----:B------:R-:W-:-:S07]  /*41f0*/  MOV R55, R48 ;  /* 0x0000003000377202 */ /* 0x000fce0000000f00 */
.L_x_1374:
[----:B------:R-:W-:Y:S05]  /*4200*/  BSYNC B2 ;  /* 0x0000000000027941 */ /* 0x000fea0003800000 */
.L_x_1372:
        /* <DEDUP_REMOVED lines=16> */
.L_x_1378:
[----:B------:R-:W-:Y:S05]  /*4310*/  BSYNC B3 ;  /* 0x0000000000037941 */ /* 0x000fea0003800000 */
.L_x_1377:
        /* <DEDUP_REMOVED lines=43> */
.L_x_1376:
[----:B------:R-:W-:Y:S05]  /*45d0*/  BSYNC B2 ;  /* 0x0000000000027941 */ /* 0x000fea0003800000 */
.L_x_1375:
        /* <DEDUP_REMOVED lines=14> */
.L_x_1379:
        /* <DEDUP_REMOVED lines=12> */
.L_x_1382:
[----:B------:R-:W-:-:S07]  /*4780*/  MOV R44, R48 ;  /* 0x00000030002c7202 */ /* 0x000fce0000000f00 */
.L_x_1383:
[----:B------:R-:W-:Y:S05]  /*4790*/  BSYNC B2 ;  /* 0x0000000000027941 */ /* 0x000fea0003800000 */
.L_x_1381:
        /* <DEDUP_REMOVED lines=16> */
.L_x_1387:
[----:B------:R-:W-:Y:S05]  /*48a0*/  BSYNC B3 ;  /* 0x0000000000037941 */ /* 0x000fea0003800000 */
.L_x_1386:
        /* <DEDUP_REMOVED lines=43> */
.L_x_1385:
[----:B------:R-:W-:Y:S05]  /*4b60*/  BSYNC B2 ;  /* 0x0000000000027941 */ /* 0x000fea0003800000 */
.L_x_1384:
        /* <DEDUP_REMOVED lines=10> */
.L_x_1380:
        /* <DEDUP_REMOVED lines=12> */
.L_x_1389:
[----:B------:R-:W-:-:S07]  /*4cd0*/  MOV R55, R48 ;  /* 0x0000003000377202 */ /* 0x000fce0000000f00 */
.L_x_1390:
[----:B------:R-:W-:Y:S05]  /*4ce0*/  BSYNC B2 ;  /* 0x0000000000027941 */ /* 0x000fea0003800000 */
.L_x_1388:
        /* <DEDUP_REMOVED lines=16> */
.L_x_1394:
[----:B------:R-:W-:Y:S05]  /*4df0*/  BSYNC B3 ;  /* 0x0000000000037941 */ /* 0x000fea0003800000 */
.L_x_1393:
        /* <DEDUP_REMOVED lines=43> */
.L_x_1392:
[----:B------:R-:W-:Y:S05]  /*50b0*/  BSYNC B2 ;  /* 0x0000000000027941 */ /* 0x000fea0003800000 */
.L_x_1391:
        /* <DEDUP_REMOVED lines=13> */
.L_x_1395:
        /* <DEDUP_REMOVED lines=12> */
.L_x_1398:
[----:B------:R-:W-:-:S07]  /*5250*/  MOV R46, R48 ;  /* 0x00000030002e7202 */ /* 0x000fce0000000f00 */
.L_x_1399:
[----:B------:R-:W-:Y:S05]  /*5260*/  BSYNC B2 ;  /* 0x0000000000027941 */ /* 0x000fea0003800000 */
.L_x_1397:
        /* <DEDUP_REMOVED lines=16> */
.L_x_1403:
[----:B------:R-:W-:Y:S05]  /*5370*/  BSYNC B3 ;  /* 0x0000000000037941 */ /* 0x000fea0003800000 */
.L_x_1402:
        /* <DEDUP_REMOVED lines=43> */
.L_x_1401:
[----:B------:R-:W-:Y:S05]  /*5630*/  BSYNC B2 ;  /* 0x0000000000027941 */ /* 0x000fea0003800000 */
.L_x_1400:
        /* <DEDUP_REMOVED lines=10> */
.L_x_1396:
        /* <DEDUP_REMOVED lines=12> */
.L_x_1405:
[----:B------:R-:W-:-:S07]  /*57a0*/  MOV R57, R48 ;  /* 0x0000003000397202 */ /* 0x000fce0000000f00 */
.L_x_1406:
[----:B------:R-:W-:Y:S05]  /*57b0*/  BSYNC B2 ;  /* 0x0000000000027941 */ /* 0x000fea0003800000 */
.L_x_1404:
        /* <DEDUP_REMOVED lines=16> */
.L_x_1410:
[----:B------:R-:W-:Y:S05]  /*58c0*/  BSYNC B3 ;  /* 0x0000000000037941 */ /* 0x000fea0003800000 */
.L_x_1409:
        /* <DEDUP_REMOVED lines=43> */
.L_x_1408:
[----:B------:R-:W-:Y:S05]  /*5b80*/  BSYNC B2 ;  /* 0x0000000000027941 */ /* 0x000fea0003800000 */
.L_x_1407:
        /* <DEDUP_REMOVED lines=13> */
.L_x_1411:
        /* <DEDUP_REMOVED lines=12> */
.L_x_1414:
[----:B------:R-:W-:-:S07]  /*5d20*/  MOV R27, R48 ;  /* 0x00000030001b7202 */ /* 0x000fce0000000f00 */
.L_x_1415:
[----:B------:R-:W-:Y:S05]  /*5d30*/  BSYNC B2 ;  /* 0x0000000000027941 */ /* 0x000fea0003800000 */
.L_x_1413:
        /* <DEDUP_REMOVED lines=16> */
.L_x_1419:
[----:B------:R-:W-:Y:S05]  /*5e40*/  BSYNC B3 ;  /* 0x0000000000037941 */ /* 0x000fea0003800000 */
.L_x_1418:
        /* <DEDUP_REMOVED lines=43> */
.L_x_1417:
[----:B------:R-:W-:Y:S05]  /*6100*/  BSYNC B2 ;  /* 0x0000000000027941 */ /* 0x000fea0003800000 */
.L_x_1416:
        /* <DEDUP_REMOVED lines=10> */
.L_x_1412:
[----:B------:R-:W0:Y:S01]  /*61b0*/  LDC.64 R58, c[0x0][0x238] ;  /* 0x00008e00ff3a7b82 */ /* 0x000e220000000a00 */
[----:B------:R-:W-:Y:S02]  /*61c0*/  P2R R24, PR, RZ, 0x1 ;  /* 0x00000001ff187803 */ /* 0x000fe40000000000 */
[----:B------:R-:W-:Y:S02]  /*61d0*/  SEL R41, RZ, 0x1000000, P5 ;  /* 0x01000000ff297807 */ /* 0x000fe40002800000 */
[----:B------:R-:W-:Y:S02]  /*61e0*/  SEL R60, RZ, 0x10000, P4 ;  /* 0x00010000ff3c7807 */ /* 0x000fe40002000000 */
[----:B------:R-:W-:Y:S02]  /*61f0*/  ISETP.NE.AND P0, PT, R26, RZ, PT ;  /* 0x000000ff1a00720c */ /* 0x000fe40003f05270 */
[----:B------:R-:W-:Y:S02]  /*6200*/  ISETP.NE.AND P6, PT, R62, RZ, PT ;  /* 0x000000ff3e00720c */ /* 0x000fe40003fc5270 */
[----:B------:R-:W-:-:S02]  /*6210*/  ISETP.NE.AND P5, PT, R63, RZ, PT ;  /* 0x000000ff3f00720c */ /* 0x000fc40003fa5270 */
[----:B------:R-:W-:Y:S02]  /*6220*/  ISETP.NE.AND P4, PT, R64, RZ, PT ;  /* 0x000000ff4000720c */ /* 0x000fe40003f85270 */
[----:B------:R-:W-:Y:S02]  /*6230*/  ISETP.NE.AND P1, PT, R61, RZ, PT ;  /* 0x000000ff3d00720c */ /* 0x000fe40003f25270 */
[----:B------:R-:W-:Y:S02]  /*6240*/  SEL R68, RZ, 0x100, P0 ;  /* 0x00000100ff447807 */ /* 0x000fe40000000000 */
[----:B------:R-:W-:Y:S02]  /*6250*/  SEL R64, RZ, 0x1, P4 ;  /* 0x00000001ff407807 */ /* 0x000fe40002000000 */
[----:B------:R-:W-:Y:S02]  /*6260*/  SEL R62, RZ, 0x1, P5 ;  /* 0x00000001ff3e7807 */ /* 0x000fe40002800000 */
[----:B------:R-:W-:Y:S01]  /*6270*/  SEL R61, RZ, 0x1, P6 ;  /* 0x00000001ff3d7807 */ /* 0x000fe20003000000 */
[----:B0-----:R-:W-:Y:S01]  /*6280*/  IMAD.WIDE.U32 R66, R54, 0x10, R58 ;  /* 0x0000001036427825 */ /* 0x001fe200078e003a */
[----:B------:R-:W-:Y:S01]  /*6290*/  ISETP.NE.AND P3, PT, R65, RZ, PT ;  /* 0x000000ff4100720c */ /* 0x000fe20003f65270 */
[----:B------:R-:W0:Y:S01]  /*62a0*/  LDC.64 R58, c[0x0][0x240] ;  /* 0x00009000ff3a7b82 */ /* 0x000e220000000a00 */
[----:B------:R-:W-:Y:S01]  /*62b0*/  ISETP.NE.AND P0, PT, R24, RZ, PT ;  /* 0x000000ff1800720c */ /* 0x000fe20003f05270 */
[----:B------:R-:W-:Y:S01]  /*62c0*/  IMAD.WIDE.U32 R64, R64, 0x1000000, RZ ;  /* 0x0100000040407825 */ /* 0x000fe200078e00ff */
[----:B------:R-:W-:-:S02]  /*62d0*/  F2FP.F16.F32.PACK_AB R27, R40, R55 ;  /* 0x00000037281b723e */ /* 0x000fc400000000ff */
[----:B------:R-:W-:Y:S01]  /*62e0*/  F2FP.F16.F32.PACK_AB R26, R56, R53 ;  /* 0x00000035381a723e */ /* 0x000fe200000000ff */
[----:B------:R-:W-:Y:S01]  /*62f0*/  IMAD.WIDE.U32 R62, R62, 0x10000, RZ ;  /* 0x000100003e3e7825 */ /* 0x000fe200078e00ff */
[----:B------:R-:W-:Y:S02]  /*6300*/  F2FP.F16.F32.PACK_AB R25, R52, R51 ;  /* 0x000000333419723e */ /* 0x000fe400000000ff */
[----:B------:R-:W-:Y:S02]  /*6310*/  F2FP.F16.F32.PACK_AB R24, R50, R49 ;  /* 0x000000313218723e */ /* 0x000fe400000000ff */
[----:B------:R-:W-:Y:S01]  /*6320*/  LOP3.LUT R68, R68, R41, R60, 0xfe, !PT ;  /* 0x0000002944447212 */ /* 0x000fe200078efe3c */
[----:B------:R-:W-:Y:S01]  /*6330*/  IMAD.WIDE.U32 R60, R61, 0x100, RZ ;  /* 0x000001003d3c7825 */ /* 0x000fe200078e00ff */
[----:B------:R-:W-:Y:S01]  /*6340*/  SEL R41, RZ, 0x1, P3 ;  /* 0x00000001ff297807 */ /* 0x000fe20001800000 */
[----:B------:R1:W-:Y:S03]  /*6350*/  STG.E.128 desc[UR6][R66.64], R24 ;  /* 0x0000001842007986 */ /* 0x0003e6000c101d06 */
[----:B------:R-:W-:-:S02]  /*6360*/  LOP3.LUT R41, R65, R68, R41, 0xfe, !PT ;  /* 0x0000004441297212 */ /* 0x000fc400078efe29 */
[----:B------:R-:W-:Y:S02]  /*6370*/  LOP3.LUT R64, R60, R64, R62, 0xfe, !PT ;  /* 0x000000403c407212 */ /* 0x000fe400078efe3e */
[----:B------:R-:W-:Y:S01]  /*6380*/  LOP3.LUT R61, R61, R41, R63, 0xfe, !PT ;  /* 0x000000293d3d7212 */ /* 0x000fe200078efe3f */
[----:B0-----:R-:W-:Y:S01]  /*6390*/  IMAD.WIDE.U32 R58, R54, 0x8, R58 ;  /* 0x00000008363a7825 */ /* 0x001fe200078e003a */
[----:B-1----:R-:W-:-:S04]  /*63a0*/  SEL R25, RZ, 0x1, P1 ;  /* 0x00000001ff197807 */ /* 0x002fc80000800000 */
[----:B------:R-:W-:-:S05]  /*63b0*/  LOP3.LUT R60, R64, R25, RZ, 0xfc, !PT ;  /* 0x00000019403c7212 */ /* 0x000fca00078efcff */
[----:B------:R0:W-:Y:S01]  /*63c0*/  STG.E.64 desc[UR6][R58.64], R60 ;  /* 0x0000003c3a007986 */ /* 0x0001e2000c101b06 */
[----:B------:R-:W-:Y:S05]  /*63d0*/  @!P2 BRA `(.L_x_1291) ;  /* 0x000000000040a947 */ /* 0x000fea0003800000 */
[----:B------:R-:W-:Y:S01]  /*63e0*/  SHF.L.U32 R26, R46, 0x10, RZ ;  /* 0x000000102e1a7819 */ /* 0x000fe200000006ff */
[----:B------:R-:W1:Y:S01]  /*63f0*/  LDC.64 R24, c[0x0][0x248] ;  /* 0x00009200ff187b82 */ /* 0x000e620000000a00 */
[----:B0-----:R-:W-:Y:S02]  /*6400*/  IMAD.WIDE.U32 R60, R34, 0x1000000, RZ ;  /* 0x01000000223c7825 */ /* 0x001fe400078e00ff */
[----:B------:R-:W-:Y:S02]  /*6410*/  LOP3.LUT R58, R26, 0xff0000, RZ, 0xc0, !PT ;  /* 0x00ff00001a3a7812 */ /* 0x000fe400078ec0ff */
[----:B------:R-:W-:Y:S02]  /*6420*/  IMAD.SHL.U32 R26, R44, 0x100, RZ ;  /* 0x000001002c1a7824 */ /* 0x000fe400078e00ff */
[----:B------:R-:W-:Y:S01]  /*6430*/  PRMT R27, R58, 0x4210, R47 ;  /* 0x000042103a1b7816 */ /* 0x000fe2000000002f */
[----:B------:R-:W-:-:S03]  /*6440*/  IMAD.WIDE.U32 R58, R35, 0x10000, RZ ;  /* 0x00010000233a7825 */ /* 0x000fc600078e00ff */
[----:B------:R-:W-:-:S04]  /*6450*/  LOP3.LUT R26, R27, 0xff00, R26, 0xf8, !PT ;  /* 0x0000ff001b1a7812 */ /* 0x000fc800078ef81a */
[----:B------:R-:W-:Y:S01]  /*6460*/  LOP3.LUT R41, R26, 0xff, R33, 0xf8, !PT ;  /* 0x000000ff1a297812 */ /* 0x000fe200078ef821 */
[----:B------:R-:W-:-:S03]  /*6470*/  IMAD.WIDE.U32 R26, R36, 0x100, RZ ;  /* 0x00000100241a7825 */ /* 0x000fc600078e00ff */
[----:B------:R-:W-:Y:S02]  /*6480*/  LOP3.LUT R41, R59, R41, R61, 0xfe, !PT ;  /* 0x000000293b297212 */ /* 0x000fe400078efe3d */
[----:B------:R-:W-:Y:S02]  /*6490*/  LOP3.LUT R26, R26, R60, R58, 0xfe, !PT ;  /* 0x0000003c1a1a7212 */ /* 0x000fe400078efe3a */
[----:B------:R-:W-:Y:S01]  /*64a0*/  LOP3.LUT R27, R41, R27, RZ, 0xfc, !PT ;  /* 0x0000001b291b7212 */ /* 0x000fe200078efcff */
[----:B-1----:R-:W-:Y:S01]  /*64b0*/  IMAD.WIDE.U32 R24, R54, 0x8, R24 ;  /* 0x0000000836187825 */ /* 0x002fe200078e0018 */
[----:B------:R-:W-:-:S05]  /*64c0*/  LOP3.LUT R26, R26, 0xff, R37, 0xf8, !PT ;  /* 0x000000ff1a1a7812 */ /* 0x000fca00078ef825 */
[----:B------:R1:W-:Y:S02]  /*64d0*/  STG.E.64 desc[UR6][R24.64], R26 ;  /* 0x0000001a18007986 */ /* 0x0003e4000c101b06 */
.L_x_1291:
[----:B------:R-:W-:Y:S05]  /*64e0*/  BSYNC B0 ;  /* 0x0000000000007941 */ /* 0x000fea0003800000 */
.L_x_1290:
[----:B-1----:R-:W-:Y:S01]  /*64f0*/  FADD.FTZ R25, RZ, R49 ;  /* 0x00000031ff197221 */ /* 0x002fe20000010000 */
        /* <DEDUP_REMOVED lines=11> */
[----:B------:R-:W1:Y:S02]  /*65b0*/  SHFL.BFLY PT, R24, R25, 0x1, 0x1f ;  /* 0x0c201f0019187f89 */ /* 0x000e6400000e0000 */
[----:B-1----:R-:W-:-:S05]  /*65c0*/  FADD.FTZ R26, R25, R24 ;  /* 0x00000018191a7221 */ /* 0x002fca0000010000 */
[----:B------:R-:W1:Y:S02]  /*65d0*/  SHFL.BFLY PT, R27, R26, 0x2, 0x1f ;  /* 0x0c401f001a1b7f89 */ /* 0x000e6400000e0000 */
[----:B-1----:R-:W-:-:S05]  /*65e0*/  FADD.FTZ R27, R26, R27 ;  /* 0x0000001b1a1b7221 */ /* 0x002fca0000010000 */
        /* <DEDUP_REMOVED lines=34> */
.L_x_1435:
        /* <DEDUP_REMOVED lines=16> */
[----:B0-----:R-:W0:Y:S03]  /*6910*/  LDC.64 R24, c[0x0][0x2b8] ;  /* 0x0000ae00ff187b82 */ /* 0x001e260000000a00 */
[----:B------:R-:W-:-:S05]  /*6920*/  FSEL R59, R59, RZ, P1 ;  /* 0x000000ff3b3b7208 */ /* 0x000fca0000800000 */
[--C-:B------:R-:W-:Y:S01]  /*6930*/  FADD.FTZ R68, R55, -R59.reuse ;  /* 0x8000003b37447221 */ /* 0x100fe20000010000 */
[--C-:B------:R-:W-:Y:S01]  /*6940*/  FADD.FTZ R27, R40, -R59.reuse ;  /* 0x8000003b281b7221 */ /* 0x100fe20000010000 */
[--C-:B------:R-:W-:Y:S01]  /*6950*/  FADD.FTZ R26, R49, -R59.reuse ;  /* 0x8000003b311a7221 */ /* 0x100fe20000010000 */
[--C-:B------:R-:W-:Y:S01]  /*6960*/  FADD.FTZ R66, R50, -R59.reuse ;  /* 0x8000003b32427221 */ /* 0x100fe20000010000 */
[C---:B------:R-:W-:Y:S01]  /*6970*/  FMUL.FTZ R68, R41.reuse, R68 ;  /* 0x0000004429447220 */ /* 0x040fe20000410000 */
[----:B------:R-:W-:Y:S01]  /*6980*/  FMUL.FTZ R61, R41, R27 ;  /* 0x0000001b293d7220 */ /* 0x000fe20000410000 */
[--C-:B------:R-:W-:Y:S01]  /*6990*/  FADD.FTZ R64, R51, -R59.reuse ;  /* 0x8000003b33407221 */ /* 0x100fe20000010000 */
[--C-:B------:R-:W-:Y:S01]  /*69a0*/  FADD.FTZ R62, R52, -R59.reuse ;  /* 0x8000003b343e7221 */ /* 0x100fe20000010000 */
[--C-:B------:R-:W-:Y:S01]  /*69b0*/  FADD.FTZ R58, R53, -R59.reuse ;  /* 0x8000003b353a7221 */ /* 0x100fe20000010000 */
[----:B------:R-:W-:Y:S01]  /*69c0*/  FADD.FTZ R60, R56, -R59 ;  /* 0x8000003b383c7221 */ /* 0x000fe20000010000 */
[C---:B------:R-:W-:Y:S01]  /*69d0*/  FMUL.FTZ R59, R41.reuse, R26 ;  /* 0x0000001a293b7220 */ /* 0x040fe20000410000 */
[----:B------:R-:W-:Y:S01]  /*69e0*/  FMUL.FTZ R26, R41, R66 ;  /* 0x00000042291a7220 */ /* 0x000fe20000410000 */
[----:B------:R-:W-:Y:S01]  /*69f0*/  FFMA.FTZ R27, R3, R68, R32 ;  /* 0x00000044031b7223 */ /* 0x000fe20000010020 */
[----:B------:R-:W-:Y:S01]  /*6a00*/  FFMA.FTZ R66, R2, R61, R45 ;  /* 0x0000003d02427223 */ /* 0x000fe2000001002d */
        /* <DEDUP_REMOVED lines=11> */
[----:B0-----:R-:W-:-:S02]  /*6ac0*/  IMAD.WIDE.U32 R58, R54, 0x10, R24 ;  /* 0x00000010363a7825 */ /* 0x001fc400078e0018 */
[----:B------:R-:W-:Y:S02]  /*6ad0*/  F2FP.F16.F32.PACK_AB R26, R66, R63 ;  /* 0x0000003f421a723e */ /* 0x000fe400000000ff */
[----:B------:R-:W-:Y:S02]  /*6ae0*/  F2FP.F16.F32.PACK_AB R25, R61, R64 ;  /* 0x000000403d19723e */ /* 0x000fe400000000ff */
[----:B------:R-:W-:-:S05]  /*6af0*/  F2FP.F16.F32.PACK_AB R24, R60, R41 ;  /* 0x000000293c18723e */ /* 0x000fca00000000ff */
[----:B------:R1:W-:Y:S02]  /*6b00*/  STG.E.128 desc[UR6][R58.64], R24 ;  /* 0x000000183a007986 */ /* 0x0003e4000c101d06 */
.L_x_1422:
[----:B------:R-:W-:Y:S05]  /*6b10*/  BSYNC B0 ;  /* 0x0000000000007941 */ /* 0x000fea0003800000 */
.L_x_1421:
[----:B01----:R-:W0:Y:S02]  /*6b20*/  LDC.64 R24, c[0x0][0x210] ;  /* 0x00008400ff187b82 */ /* 0x003e240000000a00 */
[----:B0-----:R-:W-:-:S04]  /*6b30*/  LEA R14, R24, R14, 0x2 ;  /* 0x0000000e180e7211 */ /* 0x001fc800078e10ff */
[----:B------:R-:W-:-:S13]  /*6b40*/  ISETP.GE.AND P1, PT, R14, R25, PT ;  /* 0x000000190e00720c */ /* 0x000fda0003f26270 */
[----:B------:R-:W-:Y:S05]  /*6b50*/  @!P1 BRA `(.L_x_1423) ;  /* 0xffffff9c007c9947 */ /* 0x000fea000383ffff */
[----:B------:R-:W-:Y:S05]  /*6b60*/  BSYNC B1 ;  /* 0x0000000000017941 */ /* 0x000fea0003800000 */
.L_x_1289:
[----:B------:R-:W-:Y:S05]  /*6b70*/  EXIT ;  /* 0x000000000000794d */ /* 0x000fea0003800000 */
.L_x_1420:
[----:B------:R-:W-:Y:S01]  /*6b80*/  HFMA2.MMA R64, -RZ, RZ, 0, 5.9604644775390625e-08 ;  /* 0x00000001ff407435 */ /* 0x000fe200000001ff */
[----:B------:R-:W-:Y:S01]  /*6b90*/  BSSY B0, `(.L_x_1424) ;  /* 0x0000007000007945 */ /* 0x000fe20003800000 */
[----:B------:R-:W-:Y:S01]  /*6ba0*/  IMAD.MOV.U32 R63, RZ, RZ, R25 ;  /* 0x000000ffff3f7224 */ /* 0x000fe200078e0019 */
[----:B------:R-:W-:Y:S01]  /*6bb0*/  MOV R65, 0x1f ;  /* 0x0000001f00417802 */ /* 0x000fe20000000f00 */
[----:B------:R-:W-:-:S07]  /*6bc0*/  IMAD.MOV.U32 R62, RZ, RZ, -0x1 ;  /* 0xffffffffff3e7424 */ /* 0x000fce00078e00ff */
[----:B0-----:R-:W-:Y:S05]  /*6bd0*/  WARPSYNC.COLLECTIVE R62, `(.L_x_1425) ;  /* 0x000000003e087348 */ /* 0x001fea0003c00000 */
[----:B0-----:R0:W1:Y:S02]  /*6be0*/  SHFL.BFLY P2, R61, R63, R64, R65 ;  /* 0x0c0000403f3d7389 */ /* 0x0010640000040041 */
[----:B01----:R-:W-:Y:S01]  /*6bf0*/  ENDCOLLECTIVE ;  /* 0x000000000000791b */ /* 0x003fe20003800000 */
.L_x_1425:
[----:B------:R-:W-:Y:S05]  /*6c00*/  BSYNC B0 ;  /* 0x0000000000007941 */ /* 0x000fea0003800000 */
.L_x_1424:
[----:B------:R-:W-:Y:S01]  /*6c10*/  MOV R24, R61 ;  /* 0x0000003d00187202 */ /* 0x000fe20000000f00 */
[----:B------:R-:W-:Y:S01]  /*6c20*/  HFMA2.MMA R65, -RZ, RZ, 0, 1.847743988037109375e-06 ;  /* 0x0000001fff417435 */ /* 0x000fe200000001ff */
[----:B------:R-:W-:Y:S01]  /*6c30*/  IMAD.MOV.U32 R64, RZ, RZ, 0x2 ;  /* 0x00000002ff407424 */ /* 0x000fe200078e00ff */
[----:B------:R-:W-:Y:S02]  /*6c40*/  MOV R62, 0xffffffff ;  /* 0xffffffff003e7802 */ /* 0x000fe40000000f00 */
[----:B------:R-:W-:-:S05]  /*6c50*/  FADD.FTZ R26, R25, R24 ;  /* 0x00000018191a7221 */ /* 0x000fca0000010000 */
[----:B------:R-:W-:-:S07]  /*6c60*/  MOV R63, R26 ;  /* 0x0000001a003f7202 */ /* 0x000fce0000000f00 */
[----:B------:R-:W-:Y:S05]  /*6c70*/  WARPSYNC.COLLECTIVE R62, `(.L_x_1426) ;  /* 0x000000003e087348 */ /* 0x000fea0003c00000 */
[----:B------:R0:W1:Y:S02]  /*6c80*/  SHFL.BFLY P2, R61, R63, R64, R65 ;  /* 0x0c0000403f3d7389 */ /* 0x0000640000040041 */
[----:B01----:R-:W-:Y:S01]  /*6c90*/  ENDCOLLECTIVE ;  /* 0x000000000000791b */ /* 0x003fe20003800000 */
.L_x_1426:
[----:B------:R-:W-:Y:S01]  /*6ca0*/  HFMA2.MMA R64, -RZ, RZ, 0, 2.384185791015625e-07 ;  /* 0x00000004ff407435 */ /* 0x000fe200000001ff */
[----:B------:R-:W-:-:S04]  /*6cb0*/  IMAD.MOV.U32 R27, RZ, RZ, R61 ;  /* 0x000000ffff1b7224 */ /* 0x000fc800078e003d */
[----:B------:R-:W-:-:S05]  /*6cc0*/  FADD.FTZ R27, R26, R27 ;  /* 0x0000001b1a1b7221 */ /* 0x000fca0000010000 */
[----:B------:R-:W-:-:S07]  /*6cd0*/  MOV R63, R27 ;  /* 0x0000001b003f7202 */ /* 0x000fce0000000f00 */
[----:B------:R-:W-:Y:S05]  /*6ce0*/  WARPSYNC.COLLECTIVE R62, `(.L_x_1427) ;  /* 0x000000003e087348 */ /* 0x000fea0003c00000 */
[----:B------:R0:W1:Y:S02]  /*6cf0*/  SHFL.BFLY P2, R61, R63, R64, R65 ;  /* 0x0c0000403f3d7389 */ /* 0x0000640000040041 */
[----:B01----:R-:W-:Y:S01]  /*6d00*/  ENDCOLLECTIVE ;  /* 0x000000000000791b */ /* 0x003fe20003800000 */
.L_x_1427:
[----:B------:R-:W-:Y:S01]  /*6d10*/  HFMA2.MMA R64, -RZ, RZ, 0, 4.76837158203125e-07 ;  /* 0x00000008ff407435 */ /* 0x000fe200000001ff */
[----:B------:R-:W-:-:S04]  /*6d20*/  IMAD.MOV.U32 R24, RZ, RZ, R61 ;  /* 0x000000ffff187224 */ /* 0x000fc800078e003d */
[----:B------:R-:W-:-:S05]  /*6d30*/  FADD.FTZ R58, R27, R24 ;  /* 0x000000181b3a7221 */ /* 0x000fca0000010000 */
[----:B------:R-:W-:-:S07]  /*6d40*/  MOV R63, R58 ;  /* 0x0000003a003f7202 */ /* 0x000fce0000000f00 */
[----:B------:R-:W-:Y:S05]  /*6d50*/  WARPSYNC.COLLECTIVE R62, `(.L_x_1428) ;  /* 0x000000003e087348 */ /* 0x000fea0003c00000 */
[----:B------:R0:W1:Y:S02]  /*6d60*/  SHFL.BFLY P2, R61, R63, R64, R65 ;  /* 0x0c0000403f3d7389 */ /* 0x0000640000040041 */
[----:B01----:R-:W-:Y:S01]  /*6d70*/  ENDCOLLECTIVE ;  /* 0x000000000000791b */ /* 0x003fe20003800000 */
.L_x_1428:
[----:B------:R-:W-:Y:S01]  /*6d80*/  HFMA2.MMA R64, -RZ, RZ, 0, 9.5367431640625e-07 ;  /* 0x00000010ff407435 */ /* 0x000fe200000001ff */
[----:B------:R-:W-:-:S04]  /*6d90*/  IMAD.MOV.U32 R41, RZ, RZ, R61 ;  /* 0x000000ffff297224 */ /* 0x000fc800078e003d */
[----:B------:R-:W-:Y:S02]  /*6da0*/  FADD.FTZ R60, R58, R41 ;  /* 0x000000293a3c7221 */ /* 0x000fe40000010000 */
[----:B------:R-:W0:Y:S03]  /*6db0*/  LDC R41, c[0x0][0x290] ;  /* 0x0000a400ff297b82 */ /* 0x000e260000000800 */
[----:B------:R-:W-:-:S07]  /*6dc0*/  MOV R63, R60 ;  /* 0x0000003c003f7202 */ /* 0x000fce0000000f00 */
[----:B0-----:R-:W-:Y:S05]  /*6dd0*/  WARPSYNC.COLLECTIVE R62, `(.L_x_1429) ;  /* 0x000000003e087348 */ /* 0x001fea0003c00000 */
[----:B------:R1:W2:Y:S02]  /*6de0*/  SHFL.BFLY P2, R61, R63, R64, R65 ;  /* 0x0c0000403f3d7389 */ /* 0x0002a40000040041 */
[----:B012---:R-:W-:Y:S01]  /*6df0*/  ENDCOLLECTIVE ;  /* 0x000000000000791b */ /* 0x007fe20003800000 */
.L_x_1429:
[----:B------:R-:W-:Y:S01]  /*6e00*/  HFMA2.MMA R64, -RZ, RZ, 0, 5.9604644775390625e-08 ;  /* 0x00000001ff407435 */ /* 0x000fe200000001ff */
[----:B------:R-:W-:-:S04]  /*6e10*/  IMAD.MOV.U32 R59, RZ, RZ, R61 ;  /* 0x000000ffff3b7224 */ /* 0x000fc800078e003d */
        /* <DEDUP_REMOVED lines=18> */
[----:B------:R-:W-:-:S04]  /*6f40*/  FSEL R24, R24, RZ, P0 ;  /* 0x000000ff18187208 */ /* 0x000fc80000000000 */
[----:B------:R-:W-:-:S07]  /*6f50*/  MOV R63, R24 ;  /* 0x00000018003f7202 */ /* 0x000fce0000000f00 */
[----:B------:R-:W-:Y:S05]  /*6f60*/  WARPSYNC.COLLECTIVE R62, `(.L_x_1430) ;  /* 0x000000003e087348 */ /* 0x000fea0003c00000 */
[----:B------:R0:W1:Y:S02]  /*6f70*/  SHFL.BFLY P2, R61, R63, R64, R65 ;  /* 0x0c0000403f3d7389 */ /* 0x0000640000040041 */
[----:B01----:R-:W-:Y:S01]  /*6f80*/  ENDCOLLECTIVE ;  /* 0x000000000000791b */ /* 0x003fe20003800000 */
.L_x_1430:
[----:B------:R-:W-:Y:S01]  /*6f90*/  HFMA2.MMA R64, -RZ, RZ, 0, 1.1920928955078125e-07 ;  /* 0x00000002ff407435 */ /* 0x000fe200000001ff */
[----:B------:R-:W-:-:S04]  /*6fa0*/  IMAD.MOV.U32 R25, RZ, RZ, R61 ;  /* 0x000000ffff197224 */ /* 0x000fc800078e003d */
[----:B------:R-:W-:-:S05]  /*6fb0*/  FADD.FTZ R25, R24, R25 ;  /* 0x0000001918197221 */ /* 0x000fca0000010000 */
[----:B------:R-:W-:-:S07]  /*6fc0*/  MOV R63, R25 ;  /* 0x00000019003f7202 */ /* 0x000fce0000000f00 */
[----:B------:R-:W-:Y:S05]  /*6fd0*/  WARPSYNC.COLLECTIVE R62, `(.L_x_1431) ;  /* 0x000000003e087348 */ /* 0x000fea0003c00000 */
[----:B------:R0:W1:Y:S02]  /*6fe0*/  SHFL.BFLY P2, R61, R63, R64, R65 ;  /* 0x0c0000403f3d7389 */ /* 0x0000640000040041 */
[----:B01----:R-:W-:Y:S01]  /*6ff0*/  ENDCOLLECTIVE ;  /* 0x000000000000791b */ /* 0x003fe20003800000 */
.L_x_1431:
[----:B------:R-:W-:Y:S01]  /*7000*/  HFMA2.MMA R64, -RZ, RZ, 0, 2.384185791015625e-07 ;  /* 0x00000004ff407435 */ /* 0x000fe200000001ff */
[----:B------:R-:W-:-:S04]  /*7010*/  IMAD.MOV.U32 R26, RZ, RZ, R61 ;  /* 0x000000ffff1a7224 */ /* 0x000fc800078e003d */
[----:B------:R-:W-:-:S05]  /*7020*/  FADD.FTZ R26, R25, R26 ;  /* 0x0000001a191a7221 */ /* 0x000fca0000010000 */
[----:B------:R-:W-:-:S07]  /*7030*/  MOV R63, R26 ;  /* 0x0000001a003f7202 */ /* 0x000fce0000000f00 */
[----:B------:R-:W-:Y:S05]  /*7040*/  WARPSYNC.COLLECTIVE R62, `(.L_x_1432) ;  /* 0x000000003e087348 */ /* 0x000fea0003c00000 */
[----:B------:R0:W1:Y:S02]  /*7050*/  SHFL.BFLY P2, R61, R63, R64, R65 ;  /* 0x0c0000403f3d7389 */ /* 0x0000640000040041 */
[----:B01----:R-:W-:Y:S01]  /*7060*/  ENDCOLLECTIVE ;  /* 0x000000000000791b */ /* 0x003fe20003800000 */
.L_x_1432:
[----:B------:R-:W-:Y:S01]  /*7070*/  HFMA2.MMA R64, -RZ, RZ, 0, 4.76837158203125e-07 ;  /* 0x00000008ff407435 */ /* 0x000fe200000001ff */
[----:B------:R-:W-:-:S04]  /*7080*/  IMAD.MOV.U32 R27, RZ, RZ, R61 ;  /* 0x000000ffff1b7224 */ /* 0x000fc800078e003d */
[----:B------:R-:W-:-:S05]  /*7090*/  FADD.FTZ R27, R26, R27 ;  /* 0x0000001b1a1b7221 */ /* 0x000fca0000010000 */
[----:B------:R-:W-:-:S07]  /*70a0*/  MOV R63, R27 ;  /* 0x0000001b003f7202 */ /* 0x000fce0000000f00 */
[----:B------:R-:W-:Y:S05]  /*70b0*/  WARPSYNC.COLLECTIVE R62, `(.L_x_1433) ;  /* 0x000000003e087348 */ /* 0x000fea0003c00000 */
[----:B------:R0:W1:Y:S02]  /*70c0*/  SHFL.BFLY P2, R61, R63, R64, R65 ;  /* 0x0c0000403f3d7389 */ /* 0x0000640000040041 */
[----:B01----:R-:W-:Y:S01]  /*70d0*/  ENDCOLLECTIVE ;  /* 0x000000000000791b */ /* 0x003fe20003800000 */
.L_x_1433:
[----:B------:R-:W-:Y:S01]  /*70e0*/  HFMA2.MMA R64, -RZ, RZ, 0, 9.5367431640625e-07 ;  /* 0x00000010ff407435 */ /* 0x000fe200000001ff */
[----:B------:R-:W-:-:S04]  /*70f0*/  IMAD.MOV.U32 R58, RZ, RZ, R61 ;  /* 0x000000ffff3a7224 */ /* 0x000fc800078e003d */
[----:B------:R-:W-:-:S05]  /*7100*/  FADD.FTZ R58, R27, R58 ;  /* 0x0000003a1b3a7221 */ /* 0x000fca0000010000 */
[----:B------:R-:W-:-:S07]  /*7110*/  MOV R63, R58 ;  /* 0x0000003a003f7202 */ /* 0x000fce0000000f00 */
[----:B------:R-:W-:Y:S05]  /*7120*/  WARPSYNC.COLLECTIVE R62, `(.L_x_1434) ;  /* 0x000000003e087348 */ /* 0x000fea0003c00000 */
[----:B------:R0:W1:Y:S02]  /*7130*/  SHFL.BFLY P2, R61, R63, R64, R65 ;  /* 0x0c0000403f3d7389 */ /* 0x0000640000040041 */
[----:B01----:R-:W-:Y:S01]  /*7140*/  ENDCOLLECTIVE ;  /* 0x000000000000791b */ /* 0x003fe20003800000 */
.L_x_1434:
[----:B------:R-:W-:Y:S05]  /*7150*/  BRA `(.L_x_1435) ;  /* 0xfffffff400ac7947 */ /* 0x000fea000383ffff */
.L_x_1436:
        /* <DEDUP_REMOVED lines=10> */
.L_x_7727:


//--------------------- .text._ZN10layer_norm31ln_parallel_residual_fwd_kernelINS_13Kernel_traitsI6__halfS2_S2_S2_fjLj256ELj1ELj4ELj1ELj16ENS_18Kernel_traits_baseILj256ES2_S2_S2_S2_fjLj128EEEEELb1ELb1ELb1EEEvNS_9FwdParamsE --------------------------
	.section	.text._ZN10layer_norm31ln_parallel_residual_fwd_kernelINS_13Kernel_traitsI6__halfS2_S2_S2_fjLj256ELj1ELj4ELj1ELj16ENS_18Kernel_traits_baseILj256ES2_S2_S2_S2_fjLj128EEEEELb1ELb1ELb1EEEvNS_9FwdParamsE,"ax",@progbits
	.align	128
        .global         _ZN10layer_norm31ln_parallel_residual_fwd_kernelINS_13Kernel_traitsI6__halfS2_S2_S2_fjLj256ELj1ELj4ELj1ELj16ENS_18Kernel_traits_baseILj256ES2_S2_S2_S2_fjLj128EEEEELb1ELb1ELb1EEEvNS_9FwdParamsE
        .type           _ZN10layer_norm31ln_parallel_residual_fwd_kernelINS_13Kernel_traitsI6__halfS2_S2_S2_fjLj256ELj1ELj4ELj1ELj16ENS_18Kernel_traits_baseILj256ES2_S2_S2_S2_fjLj128EEEEELb1ELb1ELb1EEEvNS_9FwdParamsE,@function
        .size           _ZN10layer_norm31ln_parallel_residual_fwd_kernelINS_13Kernel_traitsI6__halfS2_S2_S2_fjLj256ELj1ELj4ELj1ELj16ENS_18Kernel_traits_baseILj256ES2_S2_S2_S2_fjLj128EEEEELb1ELb1ELb1EEEvNS_9FwdParamsE,(.L_x_7728 - _ZN10layer_norm31ln_parallel_residual_fwd_kernelINS_13Kernel_traitsI6__halfS2_S2_S2_fjLj256ELj1ELj4ELj1ELj16ENS_18Kernel_traits_baseILj256ES2_S2_S2_S2_fjLj128EEEEELb1ELb1ELb1EEEvNS_9FwdParamsE)
        .other          _ZN10layer_norm31ln_parallel_residual_fwd_kernelINS_13Kernel_traitsI6__halfS2_S2_S2_fjLj256ELj1ELj4ELj1ELj16ENS_18Kernel_traits_baseILj256ES2_S2_S2_S2_fjLj128EEEEELb1ELb1ELb1EEEvNS_9FwdParamsE,@"STO_CUDA_ENTRY STV_DEFAULT"
_ZN10layer_norm31ln_parallel_residual_fwd_kernelINS_13Kernel_traitsI6__halfS2_S2_S2_fjLj256ELj1ELj4ELj1ELj16ENS_18Kernel_traits_baseILj256ES2_S2_S2_S2_fjLj128EEEEELb1ELb1ELb1EEEvNS_9FwdParamsE:
.text._ZN10layer_norm31ln_parallel_residual_fwd_kernelINS_13Kernel_traitsI6__halfS2_S2_S2_fjLj256ELj1ELj4ELj1ELj16ENS_18Kernel_traits_baseILj256ES2_S2_S2_S2_fjLj128EEEEELb1ELb1ELb1EEEvNS_9FwdParamsE:
        /* <DEDUP_REMOVED lines=24> */
[----:B--2---:R-:W-:Y:S02]  /*0180*/  LEA R13, R6, R13, 0x2 ;  /* 0x0000000d060d7211 */ /* 0x004fe400078e10ff */
[----:B------:R-:W-:Y:S02]  /*0190*/  LOP3.LUT R0, R0, 0x1f0, RZ, 0xc0, !PT ;  /* 0x000001f000007812 */ /* 0x000fe400078ec0ff */
[----:B------:R-:W-:Y:S02]  /*01a0*/  ISETP.GE.AND P2, PT, R13, UR10, PT ;  /* 0x0000000a0d007c0c */ /* 0x000fe4000bf46270 */
[----:B------:R-:W-:Y:S01]  /*01b0*/  IADD3 R16, P3, R0, UR8, RZ ;  /* 0x0000000800107c10 */ /* 0x000fe2000ff7e0ff */
[----:B------:R-:W-:Y:S02]  /*01c0*/  ULDC UR8, c[0x0][0x0] ;  /* 0x0000000000087ab9 */ /* 0x000fe40000000800 */
[----:B------:R-:W-:-:S02]  /*01d0*/  IMAD R12, R6, UR8, R12 ;  /* 0x00000008060c7c24 */ /* 0x000fc4000f8e020c */
[----:B------:R-:W-:Y:S01]  /*01e0*/  IMAD.X R17, RZ, RZ, UR9, P3 ;  /* 0x00000009ff117e24 */ /* 0x000fe200098e06ff */
        /* <DEDUP_REMOVED lines=12> */
[--C-:B------:R-:W-:Y:S01]  /*02b0*/  HADD2.F32 R9, -RZ, R20.reuse.H0_H0 ;  /* 0x20000014ff097230 */ /* 0x100fe20000004100 */
[----:B------:R-:W-:Y:S01]  /*02c0*/  UIADD3 UR27, UR6, -0x255992d5, URZ ;  /* 0xdaa66d2b061b7890 */ /* 0x000fe2000fffe03f */
[----:B------:R-:W-:Y:S01]  /*02d0*/  HADD2.F32 R8, -RZ, R20.H1_H1 ;  /* 0x30000014ff087230 */ /* 0x000fe20000004100 */
[----:B------:R-:W-:Y:S01]  /*02e0*/  UIADD3 UR28, UR7, 0x32370b8f, URZ ;  /* 0x32370b8f071c7890 */ /* 0x000fe2000fffe03f */
[----:B------:R-:W-:Y:S01]  /*02f0*/  IMAD.MOV.U32 R35, RZ, RZ, RZ ;  /* 0x000000ffff237224 */ /* 0x000fe200078e00ff */
[----:B------:R-:W-:-:S02]  /*0300*/  UIADD3 UR30, UR7, -0x126145ec, URZ ;  /* 0xed9eba14071e7890 */ /* 0x000fc4000fffe03f */
[----:B------:R-:W-:Y:S02]  /*0310*/  UIADD3 UR29, UR6, 0x78dde6e4, URZ ;  /* 0x78dde6e4061d7890 */ /* 0x000fe4000fffe03f */
[----:B------:R-:W-:Y:S02]  /*0320*/  UIADD3 UR31, UR6, 0x1715609d, URZ ;  /* 0x1715609d061f7890 */ /* 0x000fe4000fffe03f */
[----:B------:R-:W-:Y:S02]  /*0330*/  UIADD3 UR32, UR7, -0x56f99767, URZ ;  /* 0xa906689907207890 */ /* 0x000fe4000fffe03f */
[----:B------:R-:W-:Y:S02]  /*0340*/  UIADD3 UR34, UR7, 0x646e171e, URZ ;  /* 0x646e171e07227890 */ /* 0x000fe4000fffe03f */
[----:B------:R-:W-:Y:S01]  /*0350*/  UIADD3 UR33, UR6, -0x4ab325aa, URZ ;  /* 0xb54cda5606217890 */ /* 0x000fe2000fffe03f */
[----:B0-----:R-:W-:Y:S01]  /*0360*/  @P1 IADD3 R24, P2, R4, R3, RZ ;  /* 0x0000000304181210 */ /* 0x001fe20007f5e0ff */
[----:B------:R-:W-:Y:S01]  /*0370*/  IMAD.HI.U32 R3, R12, -0x326172a9, RZ ;  /* 0xcd9e8d570c037827 */ /* 0x000fe200078e00ff */
[----:B------:R-:W-:-:S02]  /*0380*/  UIADD3 UR35, UR6, 0x5384540f, URZ ;  /* 0x5384540f06237890 */ /* 0x000fc4000fffe03f */
[----:B------:R-:W-:Y:S01]  /*0390*/  @P1 IADD3.X R25, RZ, R5, RZ, P2, !PT ;  /* 0x00000005ff191210 */ /* 0x000fe200017fe4ff */
[----:B------:R-:W-:Y:S01]  /*03a0*/  IMAD R5, R12, -0x326172a9, RZ ;  /* 0xcd9e8d570c057824 */ /* 0x000fe200078e02ff */
[----:B------:R-:W-:Y:S01]  /*03b0*/  UIADD3 UR36, UR7, 0x1fd5c5a3, URZ ;  /* 0x1fd5c5a307247890 */ /* 0x000fe2000fffe03f */
[C---:B------:R-:W-:Y:S01]  /*03c0*/  LOP3.LUT R43, R24.reuse, 0x3, RZ, 0xc0, !PT ;  /* 0x00000003182b7812 */ /* 0x040fe200078ec0ff */
[----:B------:R-:W-:Y:S01]  /*03d0*/  UIADD3 UR38, UR7, -0x24c28bd8, URZ ;  /* 0xdb3d742807267890 */ /* 0x000fe2000fffe03f */
[--C-:B------:R-:W-:Y:S01]  /*03e0*/  SHF.R.U64 R11, R24, 0x2, R25.reuse ;  /* 0x00000002180b7819 */ /* 0x100fe20000001219 */
[----:B------:R-:W-:Y:S01]  /*03f0*/  UIADD3 UR37, UR6, -0xe443238, URZ ;  /* 0xf1bbcdc806257890 */ /* 0x000fe2000fffe03f */
[----:B------:R-:W-:Y:S01]  /*0400*/  SHF.R.U32.HI R10, RZ, 0x2, R25 ;  /* 0x00000002ff0a7819 */ /* 0x000fe20000011619 */
[----:B------:R-:W-:Y:S02]  /*0410*/  UIADD3 UR39, UR6, -0x700cb87f, URZ ;  /* 0x8ff3478106277890 */ /* 0x000fe4000fffe03f */
[----:B------:R-:W-:Y:S01]  /*0420*/  IMAD.HI.U32 R0, R11, -0x2daee0ad, RZ ;  /* 0xd2511f530b007827 */ /* 0x000fe200078e00ff */
[----:B------:R-:W-:Y:S01]  /*0430*/  LOP3.LUT R3, R3, UR6, R10, 0x96, !PT ;  /* 0x0000000603037c12 */ /* 0x000fe2000f8e960a */
[----:B------:R-:W-:-:S02]  /*0440*/  UIADD3 UR40, UR7, -0x695add53, URZ ;  /* 0x96a522ad07287890 */ /* 0x000fc4000fffe03f */
[----:B------:R-:W-:Y:S01]  /*0450*/  IMAD R7, R11, -0x2daee0ad, RZ ;  /* 0xd2511f530b077824 */ /* 0x000fe200078e02ff */
[----:B------:R-:W-:Y:S01]  /*0460*/  LOP3.LUT R0, R0, UR7, RZ, 0x3c, !PT ;  /* 0x0000000700007c12 */ /* 0x000fe2000f8e3cff */
[C---:B------:R-:W-:Y:S01]  /*0470*/  IMAD.HI.U32 R4, R3.reuse, -0x2daee0ad, RZ ;  /* 0xd2511f5303047827 */ /* 0x040fe200078e00ff */
[----:B------:R-:W-:Y:S01]  /*0480*/  ULDC.64 UR8, c[0x0][0x228] ;  /* 0x00008a0000087ab9 */ /* 0x000fe20000000a00 */
[----:B------:R-:W-:Y:S01]  /*0490*/  ULDC.U8 UR10, c[0x0][0x2a0] ;  /* 0x0000a800000a7ab9 */ /* 0x000fe20000000000 */
[----:B------:R-:W-:Y:S01]  /*04a0*/  UISETP.NE.U32.AND UP0, UPT, UR8, URZ, UPT ;  /* 0x0000003f0800728c */ /* 0x000fe2000bf05070 */
[----:B------:R-:W-:Y:S01]  /*04b0*/  IMAD.HI.U32 R2, R0, -0x326172a9, RZ ;  /* 0xcd9e8d5700027827 */ /* 0x000fe200078e00ff */
[----:B------:R-:W-:Y:S01]  /*04c0*/  LOP3.LUT R4, R4, UR24, R7, 0x96, !PT ;  /* 0x0000001804047c12 */ /* 0x000fe2000f8e9607 */
[----:B------:R-:W-:Y:S02]  /*04d0*/  UISETP.NE.AND UP1, UPT, UR10, URZ, UPT ;  /* 0x0000003f0a00728c */ /* 0x000fe4000bf25270 */
[----:B------:R-:W-:Y:S01]  /*04e0*/  IMAD R6, R3, -0x2daee0ad, RZ ;  /* 0xd2511f5303067824 */ /* 0x000fe200078e02ff */
[----:B------:R-:W-:Y:S01]  /*04f0*/  LOP3.LUT R2, R2, UR23, R5, 0x96, !PT ;  /* 0x0000001702027c12 */ /* 0x000fe2000f8e9605 */
[----:B------:R-:W-:Y:S01]  /*0500*/  IMAD R5, R0, -0x326172a9, RZ ;  /* 0xcd9e8d5700057824 */ /* 0x000fe200078e02ff */
[----:B------:R-:W-:Y:S01]  /*0510*/  UISETP.NE.AND.EX UP0, UPT, UR9, URZ, UPT, UP0 ;  /* 0x0000003f0900728c */ /* 0x000fe2000bf05300 */
[----:B------:R-:W-:Y:S01]  /*0520*/  IMAD.HI.U32 R0, R4, -0x326172a9, RZ ;  /* 0xcd9e8d5704007827 */ /* 0x000fe200078e00ff */
[----:B------:R-:W-:Y:S01]  /*0530*/  ULDC UR21, c[0x0][0x218] ;  /* 0x0000860000157ab9 */ /* 0x000fe20000000800 */
[----:B------:R-:W-:Y:S01]  /*0540*/  ULDC UR22, c[0x0][0x2d8] ;  /* 0x0000b60000167ab9 */ /* 0x000fe20000000800 */
[----:B------:R-:W-:Y:S01]  /*0550*/  ULDC.64 UR8, c[0x0][0x228] ;  /* 0x00008a0000087ab9 */ /* 0x000fe20000000a00 */
[----:B------:R-:W-:Y:S01]  /*0560*/  IMAD.HI.U32 R3, R2, -0x2daee0ad, RZ ;  /* 0xd2511f5302037827 */ /* 0x000fe200078e00ff */
[----:B------:R-:W-:Y:S01]  /*0570*/  LOP3.LUT R0, R0, UR25, R5, 0x96, !PT ;  /* 0x0000001900007c12 */ /* 0x000fe2000f8e9605 */
[----:B------:R-:W-:Y:S01]  /*0580*/  ULDC.64 UR10, c[0x0][0x230] ;  /* 0x00008c00000a7ab9 */ /* 0x000fe20000000a00 */
[----:B------:R-:W-:Y:S01]  /*0590*/  ULDC.64 UR12, c[0x0][0x238] ;  /* 0x00008e00000c7ab9 */ /* 0x000fe20000000a00 */
[----:B------:R-:W-:Y:S01]  /*05a0*/  IMAD R7, R2, -0x2daee0ad, RZ ;  /* 0xd2511f5302077824 */ /* 0x000fe200078e02ff */
[----:B------:R-:W-:Y:S01]  /*05b0*/  LOP3.LUT R3, R3, UR26, R6, 0x96, !PT ;  /* 0x0000001a03037c12 */ /* 0x000fe2000f8e9606 */
[----:B------:R-:W-:Y:S01]  /*05c0*/  IMAD R5, R4, -0x326172a9, RZ ;  /* 0xcd9e8d5704057824 */ /* 0x000fe200078e02ff */
[----:B------:R-:W-:Y:S01]  /*05d0*/  ULDC.64 UR14, c[0x0][0x240] ;  /* 0x00009000000e7ab9 */ /* 0x000fe20000000a00 */
[----:B------:R-:W-:Y:S01]  /*05e0*/  IMAD.HI.U32 R6, R0, -0x2daee0ad, RZ ;  /* 0xd2511f5300067827 */ /* 0x000fe200078e00ff */
[----:B------:R-:W-:Y:S01]  /*05f0*/  ULDC.64 UR16, c[0x0][0x248] ;  /* 0x0000920000107ab9 */ /* 0x000fe20000000a00 */
[----:B------:R-:W-:-:S02]  /*0600*/  ULDC.64 UR18, c[0x0][0x2b8] ;  /* 0x0000ae0000127ab9 */ /* 0x000fc40000000a00 */
        /* <DEDUP_REMOVED lines=32> */
[--C-:B------:R-:W-:Y:S01]  /*0810*/  HADD2.F32 R7, -RZ, R21.reuse.H0_H0 ;  /* 0x20000015ff077230 */ /* 0x100fe20000004100 */
[----:B------:R-:W-:Y:S01]  /*0820*/  LOP3.LUT R0, R0, UR38, R5, 0x96, !PT ;  /* 0x0000002600007c12 */ /* 0x000fe2000f8e9605 */
[----:B------:R-:W-:Y:S02]  /*0830*/  HADD2.F32 R6, -RZ, R21.H1_H1 ;  /* 0x30000015ff067230 */ /* 0x000fe40000004100 */
[----:B------:R-:W-:Y:S02]  /*0840*/  IMAD R15, R4, -0x326172a9, RZ ;  /* 0xcd9e8d57040f7824 */ /* 0x000fe400078e02ff */
[----:B------:R-:W-:-:S04]  /*0850*/  IMAD.WIDE.U32 R28, R0, -0x326172a9, RZ ;  /* 0xcd9e8d57001c7825 */ /* 0x000fc800078e00ff */
[----:B------:R-:W-:Y:S01]  /*0860*/  IMAD R21, R2, -0x2daee0ad, RZ ;  /* 0xd2511f5302157824 */ /* 0x000fe200078e02ff */
[----:B------:R-:W-:Y:S01]  /*0870*/  LOP3.LUT R15, R29, UR39, R15, 0x96, !PT ;  /* 0x000000271d0f7c12 */ /* 0x000fe2000f8e960f */
[----:B------:R-:W-:-:S04]  /*0880*/  IMAD.HI.U32 R42, R44, -0x2daee0ad, RZ ;  /* 0xd2511f532c2a7827 */ /* 0x000fc800078e00ff */
[--C-:B------:R-:W-:Y:S01]  /*0890*/  HADD2.F32 R5, -RZ, R22.reuse.H0_H0 ;  /* 0x20000016ff057230 */ /* 0x100fe20000004100 */
[----:B------:R-:W-:Y:S01]  /*08a0*/  LOP3.LUT R42, R42, UR40, R21, 0x96, !PT ;  /* 0x000000282a2a7c12 */ /* 0x000fe2000f8e9615 */
[----:B------:R-:W-:Y:S02]  /*08b0*/  HADD2.F32 R4, -RZ, R22.H1_H1 ;  /* 0x30000016ff047230 */ /* 0x000fe40000004100 */
[--C-:B------:R-:W-:Y:S02]  /*08c0*/  HADD2.F32 R3, -RZ, R23.reuse.H0_H0 ;  /* 0x20000017ff037230 */ /* 0x100fe40000004100 */
[----:B------:R-:W-:Y:S02]  /*08d0*/  HADD2.F32 R2, -RZ, R23.H1_H1 ;  /* 0x30000017ff027230 */ /* 0x000fe40000004100 */
[----:B------:R-:W-:Y:S02]  /*08e0*/  IMAD R44, R44, -0x2daee0ad, RZ ;  /* 0xd2511f532c2c7824 */ /* 0x000fe400078e02ff */
[----:B--2---:R-:W-:-:S02]  /*08f0*/  HADD2.F32 R0, -RZ, R16.H0_H0 ;  /* 0x20000010ff007230 */ /* 0x004fc40000004100 */
[----:B------:R-:W-:Y:S02]  /*0900*/  HADD2.F32 R29, -RZ, R16.H1_H1 ;  /* 0x30000010ff1d7230 */ /* 0x000fe40000004100 */
[--C-:B------:R-:W-:Y:S02]  /*0910*/  HADD2.F32 R30, -RZ, R17.reuse.H0_H0 ;  /* 0x20000011ff1e7230 */ /* 0x100fe40000004100 */
[----:B------:R-:W-:Y:S02]  /*0920*/  HADD2.F32 R31, -RZ, R17.H1_H1 ;  /* 0x30000011ff1f7230 */ /* 0x000fe40000004100 */
[--C-:B------:R-:W-:Y:S02]  /*0930*/  HADD2.F32 R32, -RZ, R18.reuse.H0_H0 ;  /* 0x20000012ff207230 */ /* 0x100fe40000004100 */
[----:B------:R-:W-:Y:S02]  /*0940*/  HADD2.F32 R33, -RZ, R18.H1_H1 ;  /* 0x30000012ff217230 */ /* 0x000fe40000004100 */
[----:B------:R-:W-:-:S02]  /*0950*/  HADD2.F32 R34, -RZ, R19.H0_H0 ;  /* 0x20000013ff227230 */ /* 0x000fc40000004100 */
[----:B------:R-:W-:-:S07]  /*0960*/  HADD2.F32 R37, -RZ, R19.H1_H1 ;  /* 0x30000013ff257230 */ /* 0x000fce0000004100 */
.L_x_1568:
        /* <DEDUP_REMOVED lines=32> */
.L_x_1439:
[----:B------:R-:W-:-:S07]  /*0b70*/  MOV R54, R28 ;  /* 0x0000001c00367202 */ /* 0x000fce0000000f00 */
.L_x_1440:
[----:B------:R-:W-:Y:S05]  /*0b80*/  BSYNC B1 ;  /* 0x0000000000017941 */ /* 0x000fea0003800000 */
.L_x_1438:
        /* <DEDUP_REMOVED lines=16> */
.L_x_1444:
[----:B------:R-:W-:Y:S05]  /*0c90*/  BSYNC B2 ;  /* 0x0000000000027941 */ /* 0x000fea0003800000 */
.L_x_1443:
        /* <DEDUP_REMOVED lines=43> */
.L_x_1442:
[----:B------:R-:W-:Y:S05]  /*0f50*/  BSYNC B1 ;  /* 0x0000000000017941 */ /* 0x000fea0003800000 */
.L_x_1441:
[----:B------:R-:W0:Y:S01]  /*0f60*/  LDC R61, c[0x0][0x298] ;  /* 0x0000a600ff3d7b82 */ /* 0x000e220000000800 */
[----:B------:R-:W-:Y:S01]  /*0f70*/  HFMA2.MMA R60, -RZ, RZ, 0.1171875, 0 ;  /* 0x2f800000ff3c7435 */ /* 0x000fe200000001ff */
[----:B------:R-:W-:Y:S01]  /*0f80*/  ISETP.NE.U32.AND P1, PT, RZ, UR8, PT ;  /* 0x00000008ff007c0c */ /* 0x000fe2000bf25070 */
[----:B-----5:R-:W-:Y:S01]  /*0f90*/  HADD2.F32 R40, -RZ, R24.H0_H0 ;  /* 0x20000018ff287230 */ /* 0x020fe20000004100 */
[----:B------:R-:W-:Y:S02]  /*0fa0*/  I2FP.F32.U32 R41, R54 ;  /* 0x0000003600297245 */ /* 0x000fe40000201000 */
[----:B------:R-:W-:Y:S02]  /*0fb0*/  ISETP.NE.AND.EX P1, PT, RZ, UR9, PT, P1 ;  /* 0x00000009ff007c0c */ /* 0x000fe4000bf25310 */
        /* <DEDUP_REMOVED lines=13> */
.L_x_1445:
        /* <DEDUP_REMOVED lines=12> */
.L_x_1448:
[----:B------:R-:W-:-:S07]  /*1150*/  IMAD.MOV.U32 R36, RZ, RZ, R28 ;  /* 0x000000ffff247224 */ /* 0x000fce00078e001c */
.L_x_1449:
[----:B------:R-:W-:Y:S05]  /*1160*/  BSYNC B1 ;  /* 0x0000000000017941 */ /* 0x000fea0003800000 */
.L_x_1447:
        /* <DEDUP_REMOVED lines=16> */
.L_x_1453:
[----:B------:R-:W-:Y:S05]  /*1270*/  BSYNC B2 ;  /* 0x0000000000027941 */ /* 0x000fea0003800000 */
.L_x_1452:
        /* <DEDUP_REMOVED lines=43> */
.L_x_1451:
[----:B------:R-:W-:Y:S05]  /*1530*/  BSYNC B1 ;  /* 0x0000000000017941 */ /* 0x000fea0003800000 */
.L_x_1450:
        /* <DEDUP_REMOVED lines=10> */
.L_x_1446:
        /* <DEDUP_REMOVED lines=12> */
.L_x_1455:
[----:B------:R-:W-:-:S07]  /*16a0*/  IMAD.MOV.U32 R53, RZ, RZ, R28 ;  /* 0x000000ffff357224 */ /* 0x000fce00078e001c */
.L_x_1456:
[----:B------:R-:W-:Y:S05]  /*16b0*/  BSYNC B1 ;  /* 0x0000000000017941 */ /* 0x000fea0003800000 */
.L_x_1454:
        /* <DEDUP_REMOVED lines=16> */
.L_x_1460:
[----:B------:R-:W-:Y:S05]  /*17c0*/  BSYNC B2 ;  /* 0x0000000000027941 */ /* 0x000fea0003800000 */
.L_x_1459:
        /* <DEDUP_REMOVED lines=42> */
[----:B------:R-:W-:-:S08]  /*1a70*/  LOP3.LUT R42, R45, UR40, R42, 0x96, !PT ;  /* 0x000000282d2a7c12 */ /* 0x000fd0000f8e962a */
.L_x_1458:
[----:B------:R-:W-:Y:S05]  /*1a80*/  BSYNC B1 ;  /* 0x0000000000017941 */ /* 0x000fea0003800000 */
.L_x_1457:
        /* <DEDUP_REMOVED lines=14> */
.L_x_1461:
        /* <DEDUP_REMOVED lines=12> */
.L_x_1464:
[----:B------:R-:W-:-:S07]  /*1c30*/  IMAD.MOV.U32 R24, RZ, RZ, R28 ;  /* 0x000000ffff187224 */ /* 0x000fce00078e001c */
.L_x_1465:
[----:B------:R-:W-:Y:S05]  /*1c40*/  BSYNC B1 ;  /* 0x0000000000017941 */ /* 0x000fea0003800000 */
.L_x_1463:
        /* <DEDUP_REMOVED lines=16> */
.L_x_1469:
[----:B------:R-:W-:Y:S05]  /*1d50*/  BSYNC B2 ;  /* 0x0000000000027941 */ /* 0x000fea0003800000 */
.L_x_1468:
        /* <DEDUP_REMOVED lines=43> */
.L_x_1467:
[----:B------:R-:W-:Y:S05]  /*2010*/  BSYNC B1 ;  /* 0x0000000000017941 */ /* 0x000fea0003800000 */
.L_x_1466:
        /* <DEDUP_REMOVED lines=10> */
.L_x_1462:
        /* <DEDUP_REMOVED lines=12> */
.L_x_1471:
[----:B------:R-:W-:-:S07]  /*2180*/  IMAD.MOV.U32 R24, RZ, RZ, R28 ;  /* 0x000000ffff187224 */ /* 0x000fce00078e001c */
.L_x_1472:
[----:B------:R-:W-:Y:S05]  /*2190*/  BSYNC B1 ;  /* 0x0000000000017941 */ /* 0x000fea0003800000 */
.L_x_1470:
        /* <DEDUP_REMOVED lines=16> */
.L_x_1476:
[----:B------:R-:W-:Y:S05]  /*22a0*/  BSYNC B2 ;  /* 0x0000000000027941 */ /* 0x000fea0003800000 */
.L_x_1475:
        /* <DEDUP_REMOVED lines=43> */
.L_x_1474:
[----:B------:R-:W-:Y:S05]  /*2560*/  BSYNC B1 ;  /* 0x0000000000017941 */ /* 0x000fea0003800000 */
.L_x_1473:
        /* <DEDUP_REMOVED lines=14> */
.L_x_1477:
        /* <DEDUP_REMOVED lines=12> */
.L_x_1480:
[----:B------:R-:W-:-:S07]  /*2710*/  IMAD.MOV.U32 R24, RZ, RZ, R28 ;  /* 0x000000ffff187224 */ /* 0x000fce00078e001c */
.L_x_1481:
[----:B------:R-:W-:Y:S05]  /*2720*/  BSYNC B1 ;  /* 0x0000000000017941 */ /* 0x000fea0003800000 */
.L_x_1479:
        /* <DEDUP_REMOVED lines=16> */
.L_x_1485:
[----:B------:R-:W-:Y:S05]  /*2830*/  BSYNC B2 ;  /* 0x0000000000027941 */ /* 0x000fea0003800000 */
.L_x_1484:
        /* <DEDUP_REMOVED lines=43> */
.L_x_1483:
[----:B------:R-:W-:Y:S05]  /*2af0*/  BSYNC B1 ;  /* 0x0000000000017941 */ /* 0x000fea0003800000 */
.L_x_1482:
[----:B------:R-:W-:Y:S01]  /*2b00*/  I2FP.F32.U32 R39, R24 ;  /* 0x0000001800277245 */ /* 0x000fe20000201000 */
[----:B------:R-:W-:Y:S02]  /*2b10*/  HADD2.F32 R24, -RZ, R17.H0_H0 ;  /* 0x20000011ff187230 */ /* 0x000fe40000004100 */
[----:B------:R-:W-:Y:S02]  /*2b20*/  @P0 HADD2.F32 R41, -RZ, R21.H0_H0 ;  /* 0x20000015ff290230 */ /* 0x000fe40000004100 */
[----:B------:R-:W-:Y:S01]  /*2b30*/  FFMA.FTZ R39, R39, R60, 1.1641532182693481445e-10 ;  /* 0x2f00000027277423 */ /* 0x000fe2000001003c */
[----:B------:R-:W-:-:S04]  /*2b40*/  FMUL.FTZ R24, R24, R61 ;  /* 0x0000003d18187220 */ /* 0x000fc80000410000 */
[----:B------:R-:W-:-:S04]  /*2b50*/  FSETP.GTU.FTZ.AND P2, PT, R39, R62, PT ;  /* 0x0000003e2700720b */ /* 0x000fc80003f5c000 */
[----:B------:R-:W-:-:S05]  /*2b60*/  FSEL R39, R24, RZ, !P2 ;  /* 0x000000ff18277208 */ /* 0x000fca0005000000 */
[----:B------:R-:W-:Y:S01]  /*2b70*/  FADD.FTZ R54, R54, R39 ;  /* 0x0000002736367221 */ /* 0x000fe20000010000 */
[----:B------:R-:W-:-:S03]  /*2b80*/  SEL R39, RZ, 0x1, P2 ;  /* 0x00000001ff277807 */ /* 0x000fc60001000000 */
[----:B------:R-:W-:-:S07]  /*2b90*/  @P0 FADD.FTZ R54, R54, R41 ;  /* 0x0000002936360221 */ /* 0x000fce0000010000 */
.L_x_1478:
        /* <DEDUP_REMOVED lines=12> */
.L_x_1487:
[----:B------:R-:W-:-:S07]  /*2c60*/  IMAD.MOV.U32 R24, RZ, RZ, R28 ;  /* 0x000000ffff187224 */ /* 0x000fce00078e001c */
.L_x_1488:
[----:B------:R-:W-:Y:S05]  /*2c70*/  BSYNC B1 ;  /* 0x0000000000017941 */ /* 0x000fea0003800000 */
.L_x_1486:
        /* <DEDUP_REMOVED lines=16> */
.L_x_1492:
[----:B------:R-:W-:Y:S05]  /*2d80*/  BSYNC B2 ;  /* 0x0000000000027941 */ /* 0x000fea0003800000 */
.L_x_1491:
        /* <DEDUP_REMOVED lines=43> */
.L_x_1490:
[----:B------:R-:W-:Y:S05]  /*3040*/  BSYNC B1 ;  /* 0x0000000000017941 */ /* 0x000fea0003800000 */
.L_x_1489:
        /* <DEDUP_REMOVED lines=14> */
.L_x_1493:
        /* <DEDUP_REMOVED lines=12> */
.L_x_1496:
[----:B------:R-:W-:-:S07]  /*31f0*/  IMAD.MOV.U32 R46, RZ, RZ, R28 ;  /* 0x000000ffff2e7224 */ /* 0x000fce00078e001c */
.L_x_1497:
[----:B------:R-:W-:Y:S05]  /*3200*/  BSYNC B1 ;  /* 0x0000000000017941 */ /* 0x000fea0003800000 */
.L_x_1495:
        /* <DEDUP_REMOVED lines=16> */
.L_x_1501:
[----:B------:R-:W-:Y:S05]  /*3310*/  BSYNC B2 ;  /* 0x0000000000027941 */ /* 0x000fea0003800000 */
.L_x_1500:
        /* <DEDUP_REMOVED lines=43> */
.L_x_1499:
[----:B------:R-:W-:Y:S05]  /*35d0*/  BSYNC B1 ;  /* 0x0000000000017941 */ /* 0x000fea0003800000 */
.L_x_1498:
        /* <DEDUP_REMOVED lines=10> */
.L_x_1494:
        /* <DEDUP_REMOVED lines=12> */
.L_x_1503:
[----:B------:R-:W-:-:S07]  /*3740*/  IMAD.MOV.U32 R55, RZ, RZ, R28 ;  /* 0x000000ffff377224 */ /* 0x000fce00078e001c */
.L_x_1504:
[----:B------:R-:W-:Y:S05]  /*3750*/  BSYNC B1 ;  /* 0x0000000000017941 */ /* 0x000fea0003800000 */
.L_x_1502:
        /* <DEDUP_REMOVED lines=16> */
.L_x_1508:
[----:B------:R-:W-:Y:S05]  /*3860*/  BSYNC B2 ;  /* 0x0000000000027941 */ /* 0x000fea0003800000 */
.L_x_1507:
        /* <DEDUP_REMOVED lines=43> */
.L_x_1506:
[----:B------:R-:W-:Y:S05]  /*3b20*/  BSYNC B1 ;  /* 0x0000000000017941 */ /* 0x000fea0003800000 */
.L_x_1505:
        /* <DEDUP_REMOVED lines=13> */
.L_x_1509:
        /* <DEDUP_REMOVED lines=12> */
.L_x_1512:
[----:B------:R-:W-:-:S07]  /*3cc0*/  IMAD.MOV.U32 R47, RZ, RZ, R28 ;  /* 0x000000ffff2f7224 */ /* 0x000fce00078e001c */
.L_x_1513:
[----:B------:R-:W-:Y:S05]  /*3cd0*/  BSYNC B1 ;  /* 0x0000000000017941 */ /* 0x000fea0003800000 */
.L_x_1511:
        /* <DEDUP_REMOVED lines=16> */
.L_x_1517:
[----:B------:R-:W-:Y:S05]  /*3de0*/  BSYNC B2 ;  /* 0x0000000000027941 */ /* 0x000fea0003800000 */
.L_x_1516:
        /* <DEDUP_REMOVED lines=43> */
.L_x_1515:
[----:B------:R-:W-:Y:S05]  /*40a0*/  BSYNC B1 ;  /* 0x0000000000017941 */ /* 0x000fea0003800000 */
.L_x_1514:
        /* <DEDUP_REMOVED lines=10> */
.L_x_1510:
        /* <DEDUP_REMOVED lines=12> */
.L_x_1519:
[----:B------:R-:W-:-:S07]  /*4210*/  IMAD.MOV.U32 R56, RZ, RZ, R28 ;  /* 0x000000ffff387224 */ /* 0x000fce00078e001c */
.L_x_1520:
[----:B------:R-:W-:Y:S05]  /*4220*/  BSYNC B1 ;  /* 0x0000000000017941 */ /* 0x000fea0003800000 */
.L_x_1518:
        /* <DEDUP_REMOVED lines=16> */
.L_x_1524:
[----:B------:R-:W-:Y:S05]  /*4330*/  BSYNC B2 ;  /* 0x0000000000027941 */ /* 0x000fea0003800000 */
.L_x_1523:
        /* <DEDUP_REMOVED lines=43> */
.L_x_1522:
[----:B------:R-:W-:Y:S05]  /*45f0*/  BSYNC B1 ;  /* 0x0000000000017941 */ /* 0x000fea0003800000 */
.L_x_1521:
        /* <DEDUP_REMOVED lines=13> */
.L_x_1525:
        /* <DEDUP_REMOVED lines=12> */
.L_x_1528:
[----:B------:R-:W-:-:S07]  /*4790*/  IMAD.MOV.U32 R26, RZ, RZ, R28 ;  /* 0x000000ffff1a7224 */ /* 0x000fce00078e001c */
.L_x_1529:
[----:B------:R-:W-:Y:S05]  /*47a0*/  BSYNC B1 ;  /* 0x0000000000017941 */ /* 0x000fea0003800000 */
.L_x_1527:
        /* <DEDUP_REMOVED lines=16> */
.L_x_1533:
[----:B------:R-:W-:Y:S05]  /*48b0*/  BSYNC B2 ;  /* 0x0000000000027941 */ /* 0x000fea0003800000 */
.L_x_1532:
        /* <DEDUP_REMOVED lines=43> */
.L_x_1531:
[----:B------:R-:W-:Y:S05]  /*4b70*/  BSYNC B1 ;  /* 0x0000000000017941 */ /* 0x000fea0003800000 */
.L_x_1530:
        /* <DEDUP_REMOVED lines=10> */
.L_x_1526:
        /* <DEDUP_REMOVED lines=12> */
.L_x_1535:
[----:B------:R-:W-:-:S07]  /*4ce0*/  IMAD.MOV.U32 R26, RZ, RZ, R28 ;  /* 0x000000ffff1a7224 */ /* 0x000fce00078e001c */
.L_x_1536:
[----:B------:R-:W-:Y:S05]  /*4cf0*/  BSYNC B1 ;  /* 0x0000000000017941 */ /* 0x000fea0003800000 */
.L_x_1534:
        /* <DEDUP_REMOVED lines=16> */
.L_x_1540:
[----:B------:R-:W-:Y:S05]  /*4e00*/  BSYNC B2 ;  /* 0x0000000000027941 */ /* 0x000fea0003800000 */
.L_x_1539:
        /* <DEDUP_REMOVED lines=43> */
.L_x_1538:
[----:B------:R-:W-:Y:S05]  /*50c0*/  BSYNC B1 ;  /* 0x0000000000017941 */ /* 0x000fea0003800000 */
.L_x_1537:
        /* <DEDUP_REMOVED lines=13> */
.L_x_1541:
        /* <DEDUP_REMOVED lines=12> */
.L_x_1544:
[----:B------:R-:W-:-:S07]  /*5260*/  IMAD.MOV.U32 R26, RZ, RZ, R28 ;  /* 0x000000ffff1a7224 */ /* 0x000fce00078e001c */
.L_x_1545:
[----:B------:R-:W-:Y:S05]  /*5270*/  BSYNC B1 ;  /* 0x0000000000017941 */ /* 0x000fea0003800000 */
.L_x_1543:
        /* <DEDUP_REMOVED lines=16> */
.L_x_1549:
[----:B------:R-:W-:Y:S05]  /*5380*/  BSYNC B2 ;  /* 0x0000000000027941 */ /* 0x000fea0003800000 */
.L_x_1548:
        /* <DEDUP_REMOVED lines=43> */
.L_x_1547:
[----:B------:R-:W-:Y:S05]  /*5640*/  BSYNC B1 ;  /* 0x0000000000017941 */ /* 0x000fea0003800000 */
.L_x_1546:
        /* <DEDUP_REMOVED lines=10> */
.L_x_1542:
        /* <DEDUP_REMOVED lines=12> */
.L_x_1551:
[----:B------:R-:W-:-:S07]  /*57b0*/  IMAD.MOV.U32 R26, RZ, RZ, R28 ;  /* 0x000000ffff1a7224 */ /* 0x000fce00078e001c */
.L_x_1552:
[----:B------:R-:W-:Y:S05]  /*57c0*/  BSYNC B1 ;  /* 0x0000000000017941 */ /* 0x000fea0003800000 */
.L_x_1550:
        /* <DEDUP_REMOVED lines=16> */
.L_x_1556:
[----:B------:R-:W-:Y:S05]  /*58d0*/  BSYNC B2 ;  /* 0x0000000000027941 */ /* 0x000fea0003800000 */
.L_x_1555:
        /* <DEDUP_REMOVED lines=42> */
[----:B------:R-:W-:Y:S02]  /*5b80*/  LOP3.LUT R42, R41, UR40, R24, 0x96, !PT ;  /* 0x00000028292a7c12 */ /* 0x000fe4000f8e9618 */
[----:B------:R-:W-:-:S07]  /*5b90*/  MOV R44, R40 ;  /* 0x00000028002c7202 */ /* 0x000fce0000000f00 */
.L_x_1554:
[----:B------:R-:W-:Y:S05]  /*5ba0*/  BSYNC B1 ;  /* 0x0000000000017941 */ /* 0x000fea0003800000 */
.L_x_1553:
        /* <DEDUP_REMOVED lines=13> */
.L_x_1557:
        /* <DEDUP_REMOVED lines=12> */
.L_x_1560:
[----:B------:R-:W-:-:S07]  /*5d40*/  MOV R40, R28 ;  /* 0x0000001c00287202 */ /* 0x000fce0000000f00 */
.L_x_1561:
[----:B------:R-:W-:Y:S05]  /*5d50*/  BSYNC B1 ;  /* 0x0000000000017941 */ /* 0x000fea0003800000 */
.L_x_1559:
        /* <DEDUP_REMOVED lines=16> */
.L_x_1565:
[----:B------:R-:W-:Y:S05]  /*5e60*/  BSYNC B2 ;  /* 0x0000000000027941 */ /* 0x000fea0003800000 */
.L_x_1564:
        /* <DEDUP_REMOVED lines=43> */
.L_x_1563:
[----:B------:R-:W-:Y:S05]  /*6120*/  BSYNC B1 ;  /* 0x0000000000017941 */ /* 0x000fea0003800000 */
.L_x_1562:
        /* <DEDUP_REMOVED lines=10> */
.L_x_1558:
[----:B------:R-:W-:Y:S02]  /*61d0*/  ISETP.NE.AND P1, PT, R59, RZ, PT ;  /* 0x000000ff3b00720c */ /* 0x000fe40003f25270 */
[----:B------:R-:W-:Y:S02]  /*61e0*/  SHF.L.U32 R59, R51, 0x4, RZ ;  /* 0x00000004333b7819 */ /* 0x000fe400000006ff */
[----:B------:R-:W-:Y:S02]  /*61f0*/  SHF.R.U32.HI R45, RZ, 0x1c, R51 ;  /* 0x0000001cff2d7819 */ /* 0x000fe40000011633 */
[----:B------:R-:W-:Y:S02]  /*6200*/  IADD3 R60, P0, R59, UR12, RZ ;  /* 0x0000000c3b3c7c10 */ /* 0x000fe4000ff1e0ff */
[----:B------:R-:W-:Y:S02]  /*6210*/  ISETP.NE.AND P6, PT, R64, RZ, PT ;  /* 0x000000ff4000720c */ /* 0x000fe40003fc5270 */
[----:B------:R-:W-:-:S02]  /*6220*/  IADD3.X R61, R45, UR13, RZ, P0, !PT ;  /* 0x0000000d2d3d7c10 */ /* 0x000fc400087fe4ff */
[----:B------:R-:W-:Y:S02]  /*6230*/  ISETP.NE.AND P0, PT, R65, RZ, PT ;  /* 0x000000ff4100720c */ /* 0x000fe40003f05270 */
[----:B------:R-:W-:Y:S02]  /*6240*/  SEL R40, RZ, 0x1000000, P5 ;  /* 0x01000000ff287807 */ /* 0x000fe40002800000 */
[----:B------:R-:W-:Y:S02]  /*6250*/  ISETP.NE.AND P5, PT, R63, RZ, PT ;  /* 0x000000ff3f00720c */ /* 0x000fe40003fa5270 */
[----:B------:R-:W-:Y:S02]  /*6260*/  SEL R64, RZ, 0x1, P0 ;  /* 0x00000001ff407807 */ /* 0x000fe40000000000 */
[----:B------:R-:W-:Y:S02]  /*6270*/  SEL R63, RZ, 0x10000, P4 ;  /* 0x00010000ff3f7807 */ /* 0x000fe40002000000 */
[----:B------:R-:W-:Y:S01]  /*6280*/  SEL R66, RZ, 0x100, P3 ;  /* 0x00000100ff427807 */ /* 0x000fe20001800000 */
[----:B------:R-:W-:Y:S01]  /*6290*/  IMAD.WIDE.U32 R64, R64, 0x1000000, RZ ;  /* 0x0100000040407825 */ /* 0x000fe200078e00ff */
[----:B------:R-:W-:-:S02]  /*62a0*/  F2FP.F16.F32.PACK_AB R27, R41, R56 ;  /* 0x00000038291b723e */ /* 0x000fc400000000ff */
[----:B------:R-:W-:Y:S02]  /*62b0*/  F2FP.F16.F32.PACK_AB R26, R58, R55 ;  /* 0x000000373a1a723e */ /* 0x000fe400000000ff */
[----:B------:R-:W-:Y:S02]  /*62c0*/  F2FP.F16.F32.PACK_AB R25, R57, R54 ;  /* 0x000000363919723e */ /* 0x000fe400000000ff */
[----:B------:R-:W-:Y:S02]  /*62d0*/  F2FP.F16.F32.PACK_AB R24, R53, R52 ;  /* 0x000000343518723e */ /* 0x000fe400000000ff */
[----:B------:R-:W-:Y:S02]  /*62e0*/  LOP3.LUT R66, R66, R40, R63, 0xfe, !PT ;  /* 0x0000002842427212 */ /* 0x000fe400078efe3f */
[----:B------:R-:W-:Y:S01]  /*62f0*/  SEL R63, RZ, 0x1, P2 ;  /* 0x00000001ff3f7807 */ /* 0x000fe20001000000 */
[----:B------:R0:W-:Y:S01]  /*6300*/  STG.E.128 desc[UR4][R60.64], R24 ;  /* 0x000000183c007986 */ /* 0x0001e2000c101d04 */
[----:B------:R-:W-:-:S02]  /*6310*/  SEL R62, RZ, 0x1, P5 ;  /* 0x00000001ff3e7807 */ /* 0x000fc40002800000 */
[----:B------:R-:W-:Y:S02]  /*6320*/  SEL R40, RZ, 0x1, P6 ;  /* 0x00000001ff287807 */ /* 0x000fe40003000000 */
[----:B------:R-:W-:Y:S01]  /*6330*/  LOP3.LUT R65, R65, R66, R63, 0xfe, !PT ;  /* 0x0000004241417212 */ /* 0x000fe200078efe3f */
[----:B------:R-:W-:-:S04]  /*6340*/  IMAD.WIDE.U32 R62, R62, 0x10000, RZ ;  /* 0x000100003e3e7825 */ /* 0x000fc800078e00ff */
[----:B0-----:R-:W-:Y:S01]  /*6350*/  IMAD.WIDE.U32 R24, R40, 0x100, RZ ;  /* 0x0000010028187825 */ /* 0x001fe200078e00ff */
[----:B------:R-:W-:Y:S02]  /*6360*/  SEL R61, RZ, 0x1, P1 ;  /* 0x00000001ff3d7807 */ /* 0x000fe40000800000 */
[----:B------:R-:W-:Y:S01]  /*6370*/  PLOP3.LUT P1, PT, PT, PT, UP0, 0x40, 0x0 ;  /* 0x000000000000781c */ /* 0x000fe20003f2e808 */
[----:B------:R-:W-:Y:S01]  /*6380*/  IMAD.SHL.U32 R40, R51, 0x8, RZ ;  /* 0x0000000833287824 */ /* 0x000fe200078e00ff */
[----:B------:R-:W-:Y:S01]  /*6390*/  LOP3.LUT R64, R24, R64, R62, 0xfe, !PT ;  /* 0x0000004018407212 */ /* 0x000fe200078efe3e */
[----:B------:R-:W-:Y:S01]  /*63a0*/  FADD.FTZ R24, RZ, R52 ;  /* 0x00000034ff187221 */ /* 0x000fe20000010000 */
[----:B------:R-:W-:Y:S02]  /*63b0*/  SHF.R.U32.HI R51, RZ, 0x1d, R51 ;  /* 0x0000001dff337819 */ /* 0x000fe40000011633 */
[----:B------:R-:W-:Y:S01]  /*63c0*/  IADD3 R26, P0, R40, UR14, RZ ;  /* 0x0000000e281a7c10 */ /* 0x000fe2000ff1e0ff */
[----:B------:R-:W-:Y:S01]  /*63d0*/  FADD.FTZ R27, R24, R53 ;  /* 0x00000035181b7221 */ /* 0x000fe20000010000 */
[----:B------:R-:W-:-:S02]  /*63e0*/  LOP3.LUT R25, R25, R65, R63, 0xfe, !PT ;  /* 0x0000004119197212 */ /* 0x000fc400078efe3f */
[----:B------:R-:W-:Y:S01]  /*63f0*/  LOP3.LUT R24, R64, R61, RZ, 0xfc, !PT ;  /* 0x0000003d40187212 */ /* 0x000fe200078efcff */
[----:B------:R-:W-:Y:S01]  /*6400*/  FADD.FTZ R60, R27, R54 ;  /* 0x000000361b3c7221 */ /* 0x000fe20000010000 */
[----:B------:R-:W-:Y:S02]  /*6410*/  IADD3.X R27, R51, UR15, RZ, P0, !PT ;  /* 0x0000000f331b7c10 */ /* 0x000fe400087fe4ff */
[----:B------:R-:W-:Y:S01]  /*6420*/  ISETP.NE.AND P0, PT, R14, RZ, PT ;  /* 0x000000ff0e00720c */ /* 0x000fe20003f05270 */
[----:B------:R-:W-:Y:S02]  /*6430*/  FADD.FTZ R60, R60, R57 ;  /* 0x000000393c3c7221 */ /* 0x000fe40000010000 */
[----:B------:R0:W-:Y:S02]  /*6440*/  STG.E.64 desc[UR4][R26.64], R24 ;  /* 0x000000181a007986 */ /* 0x0001e4000c101b04 */
[----:B------:R-:W-:-:S04]  /*6450*/  FADD.FTZ R61, R60, R55 ;  /* 0x000000373c3d7221 */ /* 0x000fc80000010000 */
[----:B------:R-:W-:-:S04]  /*6460*/  FADD.FTZ R61, R61, R58 ;  /* 0x0000003a3d3d7221 */ /* 0x000fc80000010000 */
[----:B------:R-:W-:Y:S01]  /*6470*/  FADD.FTZ R62, R61, R56 ;  /* 0x000000383d3e7221 */ /* 0x000fe20000010000 */
[----:B------:R-:W-:Y:S06]  /*6480*/  @P1 BRA `(.L_x_1566) ;  /* 0x0000000000401947 */ /* 0x000fec0003800000 */
        /* <DEDUP_REMOVED lines=16> */
.L_x_1566:
[----:B------:R-:W-:Y:S01]  /*6590*/  UMOV UR20, 0xffffffff ;  /* 0xffffffff00147882 */ /* 0x000fe20000000000 */
[----:B------:R-:W-:Y:S02]  /*65a0*/  FADD.FTZ R62, R62, R41 ;  /* 0x000000293e3e7221 */ /* 0x000fe40000010000 */
[----:B------:R-:W-:Y:S05]  /*65b0*/  BRA.DIV UR20, `(.L_x_1567) ;  /* 0x0000000614647947 */ /* 0x000fea000b800000 */
[----:B01----:R-:W0:Y:S02]  /*65c0*/  SHFL.BFLY PT, R25, R62, 0x1, 0x1f ;  /* 0x0c201f003e197f89 */ /* 0x003e2400000e0000 */
        /* <DEDUP_REMOVED lines=16> */
[----:B------:R-:W-:Y:S01]  /*66d0*/  FFMA.FTZ R24, R61, R61, R24 ;  /* 0x0000003d3d187223 */ /* 0x000fe20000010018 */
[----:B------:R-:W-:-:S03]  /*66e0*/  FADD.FTZ R61, -R65, R57 ;  /* 0x00000039413d7221 */ /* 0x000fc60000010100 */
[----:B------:R-:W-:Y:S01]  /*66f0*/  FFMA.FTZ R24, R27, R27, R24 ;  /* 0x0000001b1b187223 */ /* 0x000fe20000010018 */
[----:B------:R-:W-:-:S03]  /*6700*/  FADD.FTZ R27, -R65, R55 ;  /* 0x00000037411b7221 */ /* 0x000fc60000010100 */
[----:B------:R-:W-:-:S04]  /*6710*/  FFMA.FTZ R24, R61, R61, R24 ;  /* 0x0000003d3d187223 */ /* 0x000fc80000010018 */
        /* <DEDUP_REMOVED lines=15> */
.L_x_1580:
        /* <DEDUP_REMOVED lines=20> */
[----:B------:R-:W-:Y:S01]  /*6950*/  FMUL.FTZ R41, R51, R24 ;  /* 0x0000001833297220 */ /* 0x000fe20000410000 */
[----:B------:R-:W-:Y:S01]  /*6960*/  FADD.FTZ R24, -R25, R53 ;  /* 0x0000003519187221 */ /* 0x000fe20000010100 */
[----:B------:R-:W-:Y:S01]  /*6970*/  FMUL.FTZ R58, R51, R26 ;  /* 0x0000001a333a7220 */ /* 0x000fe20000410000 */
[----:B------:R-:W-:Y:S01]  /*6980*/  FFMA.FTZ R27, R56, R34, R3 ;  /* 0x00000022381b7223 */ /* 0x000fe20000010003 */
[----:B------:R-:W-:Y:S01]  /*6990*/  FFMA.FTZ R40, R41, R37, R2 ;  /* 0x0000002529287223 */ /* 0x000fe20000010002 */
[----:B------:R-:W-:Y:S01]  /*69a0*/  FADD.FTZ R56, -R25, R57 ;  /* 0x0000003919387221 */ /* 0x000fe20000010100 */
[C---:B------:R-:W-:Y:S01]  /*69b0*/  FMUL.FTZ R25, R51.reuse, R64 ;  /* 0x0000004033197220 */ /* 0x040fe20000410000 */
[C---:B------:R-:W-:Y:S01]  /*69c0*/  FMUL.FTZ R26, R51.reuse, R54 ;  /* 0x00000036331a7220 */ /* 0x040fe20000410000 */
[C---:B------:R-:W-:Y:S01]  /*69d0*/  FMUL.FTZ R54, R51.reuse, R52 ;  /* 0x0000003433367220 */ /* 0x040fe20000410000 */
[----:B------:R-:W-:Y:S01]  /*69e0*/  F2FP.F16.F32.PACK_AB R27, R40, R27 ;  /* 0x0000001b281b723e */ /* 0x000fe200000000ff */
[----:B------:R-:W-:Y:S01]  /*69f0*/  FMUL.FTZ R55, R51, R56 ;  /* 0x0000003833377220 */ /* 0x000fe20000410000 */
[----:B------:R-:W2:Y:S01]  /*6a00*/  LDC.64 R40, c[0x0][0x210] ;  /* 0x00008400ff287b82 */ /* 0x000ea20000000a00 */
[----:B------:R-:W-:Y:S01]  /*6a10*/  FFMA.FTZ R57, R25, R33, R4 ;  /* 0x0000002119397223 */ /* 0x000fe20000010004 */
[----:B------:R-:W-:Y:S01]  /*6a20*/  FMUL.FTZ R25, R51, R24 ;  /* 0x0000001833197220 */ /* 0x000fe20000410000 */
[----:B------:R-:W-:Y:S01]  /*6a30*/  FFMA.FTZ R53, R26, R30, R7 ;  /* 0x0000001e1a357223 */ /* 0x000fe20000010007 */
[----:B------:R-:W-:Y:S01]  /*6a40*/  FFMA.FTZ R56, R55, R31, R6 ;  /* 0x0000001f37387223 */ /* 0x000fe20000010006 */
[----:B------:R-:W-:Y:S01]  /*6a50*/  FFMA.FTZ R58, R58, R32, R5 ;  /* 0x000000203a3a7223 */ /* 0x000fe20000010005 */
[----:B------:R-:W-:Y:S01]  /*6a60*/  FFMA.FTZ R24, R54, R0, R9 ;  /* 0x0000000036187223 */ /* 0x000fe20000010009 */
[----:B------:R-:W-:Y:S01]  /*6a70*/  FFMA.FTZ R55, R25, R29, R8 ;  /* 0x0000001d19377223 */ /* 0x000fe20000010008 */
[----:B------:R-:W-:Y:S01]  /*6a80*/  IADD3 R52, P1, R59, UR18, RZ ;  /* 0x000000123b347c10 */ /* 0x000fe2000ff3e0ff */
[----:B-1----:R-:W-:Y:S01]  /*6a90*/  @!P0 IMAD.WIDE R60, R13, 0x4, R60 ;  /* 0x000000040d3c8825 */ /* 0x002fe200078e023c */
[----:B------:R-:W-:-:S02]  /*6aa0*/  F2FP.F16.F32.PACK_AB R25, R56, R53 ;  /* 0x000000353819723e */ /* 0x000fc400000000ff */
[----:B------:R-:W-:Y:S02]  /*6ab0*/  F2FP.F16.F32.PACK_AB R26, R57, R58 ;  /* 0x0000003a391a723e */ /* 0x000fe400000000ff */
[----:B------:R-:W-:Y:S01]  /*6ac0*/  IADD3.X R53, R45, UR19, RZ, P1, !PT ;  /* 0x000000132d357c10 */ /* 0x000fe20008ffe4ff */
[----:B------:R0:W-:Y:S01]  /*6ad0*/  @!P0 STG.E desc[UR4][R60.64], R51 ;  /* 0x000000333c008986 */ /* 0x0001e2000c101904 */
[----:B------:R-:W-:-:S05]  /*6ae0*/  F2FP.F16.F32.PACK_AB R24, R55, R24 ;  /* 0x000000183718723e */ /* 0x000fca00000000ff */
[----:B------:R0:W-:Y:S01]  /*6af0*/  STG.E.128 desc[UR4][R52.64], R24 ;  /* 0x0000001834007986 */ /* 0x0001e2000c101d04 */
[----:B--2---:R-:W-:-:S04]  /*6b00*/  LEA R13, R40, R13, 0x2 ;  /* 0x0000000d280d7211 */ /* 0x004fc800078e10ff */
[----:B------:R-:W-:-:S13]  /*6b10*/  ISETP.GE.AND P0, PT, R13, R41, PT ;  /* 0x000000290d00720c */ /* 0x000fda0003f06270 */
[----:B0-----:R-:W-:Y:S05]  /*6b20*/  @!P0 BRA `(.L_x_1568) ;  /* 0xffffff9c00908947 */ /* 0x001fea000383ffff */
[----:B------:R-:W-:Y:S05]  /*6b30*/  BSYNC B0 ;  /* 0x0000000000007941 */ /* 0x000fea0003800000 */
.L_x_1437:
[----:B------:R-:W-:Y:S05]  /*6b40*/  EXIT ;  /* 0x000000000000794d */ /* 0x000fea0003800000 */
.L_x_1567:
        /* <DEDUP_REMOVED lines=8> */
.L_x_1570:
[----:B------:R-:W-:Y:S05]  /*6bd0*/  BSYNC B1 ;  /* 0x0000000000017941 */ /* 0x000fea0003800000 */
.L_x_1569:
        /* <DEDUP_REMOVED lines=9> */
.L_x_1571:
[----:B------:R-:W-:Y:S01]  /*6c70*/  HFMA2.MMA R64, -RZ, RZ, 0, 2.384185791015625e-07 ;  /* 0x00000004ff407435 */ /* 0x000fe200000001ff */
[----:B------:R-:W-:-:S05]  /*6c80*/  MOV R25, R61 ;  /* 0x0000003d00197202 */ /* 0x000fca0000000f00 */
[----:B------:R-:W-:-:S04]  /*6c90*/  FADD.FTZ R27, R26, R25 ;  /* 0x000000191a1b7221 */ /* 0x000fc80000010000 */
[----:B------:R-:W-:-:S07]  /*6ca0*/  IMAD.MOV.U32 R63, RZ, RZ, R27 ;  /* 0x000000ffff3f7224 */ /* 0x000fce00078e001b */
[----:B------:R-:W-:Y:S05]  /*6cb0*/  WARPSYNC.COLLECTIVE R60, `(.L_x_1572) ;  /* 0x000000003c087348 */ /* 0x000fea0003c00000 */
[----:B------:R0:W1:Y:S02]  /*6cc0*/  SHFL.BFLY P1, R61, R63, R64, R67 ;  /* 0x0c0000403f3d7389 */ /* 0x0000640000020043 */
[----:B01----:R-:W-:Y:S01]  /*6cd0*/  ENDCOLLECTIVE ;  /* 0x000000000000791b */ /* 0x003fe20003800000 */
.L_x_1572:
[----:B------:R-:W-:Y:S02]  /*6ce0*/  IMAD.MOV.U32 R64, RZ, RZ, 0x8 ;  /* 0x00000008ff407424 */ /* 0x000fe400078e00ff */
[----:B------:R-:W-:-:S04]  /*6cf0*/  IMAD.MOV.U32 R24, RZ, RZ, R61 ;  /* 0x000000ffff187224 */ /* 0x000fc800078e003d */
[----:B------:R-:W-:-:S05]  /*6d00*/  FADD.FTZ R40, R27, R24 ;  /* 0x000000181b287221 */ /* 0x000fca0000010000 */
[----:B------:R-:W-:-:S07]  /*6d10*/  MOV R63, R40 ;  /* 0x00000028003f7202 */ /* 0x000fce0000000f00 */
[----:B------:R-:W-:Y:S05]  /*6d20*/  WARPSYNC.COLLECTIVE R60, `(.L_x_1573) ;  /* 0x000000003c087348 */ /* 0x000fea0003c00000 */
[----:B------:R0:W1:Y:S02]  /*6d30*/  SHFL.BFLY P1, R61, R63, R64, R67 ;  /* 0x0c0000403f3d7389 */ /* 0x0000640000020043 */
[----:B01----:R-:W-:Y:S01]  /*6d40*/  ENDCOLLECTIVE ;  /* 0x000000000000791b */ /* 0x003fe20003800000 */
.L_x_1573:
[----:B------:R-:W-:Y:S01]  /*6d50*/  HFMA2.MMA R64, -RZ, RZ, 0, 9.5367431640625e-07 ;  /* 0x00000010ff407435 */ /* 0x000fe200000001ff */
[----:B------:R-:W-:-:S05]  /*6d60*/  MOV R25, R61 ;  /* 0x0000003d00197202 */ /* 0x000fca0000000f00 */
[----:B------:R-:W-:Y:S02]  /*6d70*/  FADD.FTZ R51, R40, R25 ;  /* 0x0000001928337221 */ /* 0x000fe40000010000 */
[----:B------:R-:W0:Y:S02]  /*6d80*/  LDC R25, c[0x0][0x290] ;  /* 0x0000a400ff197b82 */ /* 0x000e240000000800 */
[----:B------:R-:W-:-:S07]  /*6d90*/  IMAD.MOV.U32 R63, RZ, RZ, R51 ;  /* 0x000000ffff3f7224 */ /* 0x000fce00078e0033 */
[----:B0-----:R-:W-:Y:S05]  /*6da0*/  WARPSYNC.COLLECTIVE R60, `(.L_x_1574) ;  /* 0x000000003c087348 */ /* 0x001fea0003c00000 */
[----:B------:R1:W2:Y:S02]  /*6db0*/  SHFL.BFLY P1, R61, R63, R64, R67 ;  /* 0x0c0000403f3d7389 */ /* 0x0002a40000020043 */
[----:B012---:R-:W-:Y:S01]  /*6dc0*/  ENDCOLLECTIVE ;  /* 0x000000000000791b */ /* 0x007fe20003800000 */
.L_x_1574:
        /* <DEDUP_REMOVED lines=24> */
.L_x_1575:
[----:B------:R-:W-:Y:S01]  /*6f50*/  HFMA2.MMA R64, -RZ, RZ, 0, 1.1920928955078125e-07 ;  /* 0x00000002ff407435 */ /* 0x000fe200000001ff */
[----:B------:R-:W-:-:S05]  /*6f60*/  MOV R27, R61 ;  /* 0x0000003d001b7202 */ /* 0x000fca0000000f00 */
[----:B------:R-:W-:-:S04]  /*6f70*/  FADD.FTZ R27, R24, R27 ;  /* 0x0000001b181b7221 */ /* 0x000fc80000010000 */
[----:B------:R-:W-:-:S07]  /*6f80*/  IMAD.MOV.U32 R63, RZ, RZ, R27 ;  /* 0x000000ffff3f7224 */ /* 0x000fce00078e001b */
[----:B------:R-:W-:Y:S05]  /*6f90*/  WARPSYNC.COLLECTIVE R60, `(.L_x_1576) ;  /* 0x000000003c087348 */ /* 0x000fea0003c00000 */
[----:B------:R0:W1:Y:S02]  /*6fa0*/  SHFL.BFLY P1, R61, R63, R64, R67 ;  /* 0x0c0000403f3d7389 */ /* 0x0000640000020043 */
[----:B01----:R-:W-:Y:S01]  /*6fb0*/  ENDCOLLECTIVE ;  /* 0x000000000000791b */ /* 0x003fe20003800000 */
.L_x_1576:
[----:B------:R-:W-:Y:S02]  /*6fc0*/  IMAD.MOV.U32 R64, RZ, RZ, 0x4 ;  /* 0x00000004ff407424 */ /* 0x000fe400078e00ff */
[----:B------:R-:W-:-:S04]  /*6fd0*/  IMAD.MOV.U32 R26, RZ, RZ, R61 ;  /* 0x000000ffff1a7224 */ /* 0x000fc800078e003d */
[----:B------:R-:W-:-:S05]  /*6fe0*/  FADD.FTZ R26, R27, R26 ;  /* 0x0000001a1b1a7221 */ /* 0x000fca0000010000 */
[----:B------:R-:W-:-:S07]  /*6ff0*/  MOV R63, R26 ;  /* 0x0000001a003f7202 */ /* 0x000fce0000000f00 */
[----:B------:R-:W-:Y:S05]  /*7000*/  WARPSYNC.COLLECTIVE R60, `(.L_x_1577) ;  /* 0x000000003c087348 */ /* 0x000fea0003c00000 */
[----:B------:R0:W1:Y:S02]  /*7010*/  SHFL.BFLY P1, R61, R63, R64, R67 ;  /* 0x0c0000403f3d7389 */ /* 0x0000640000020043 */
[----:B01----:R-:W-:Y:S01]  /*7020*/  ENDCOLLECTIVE ;  /* 0x000000000000791b */ /* 0x003fe20003800000 */
.L_x_1577:
[----:B------:R-:W-:Y:S01]  /*7030*/  HFMA2.MMA R64, -RZ, RZ, 0, 4.76837158203125e-07 ;  /* 0x00000008ff407435 */ /* 0x000fe200000001ff */
[----:B------:R-:W-:-:S05]  /*7040*/  MOV R51, R61 ;  /* 0x0000003d00337202 */ /* 0x000fca0000000f00 */
[----:B------:R-:W-:-:S04]  /*7050*/  FADD.FTZ R51, R26, R51 ;  /* 0x000000331a337221 */ /* 0x000fc80000010000 */
[----:B------:R-:W-:-:S07]  /*7060*/  IMAD.MOV.U32 R63, RZ, RZ, R51 ;  /* 0x000000ffff3f7224 */ /* 0x000fce00078e0033 */
[----:B------:R-:W-:Y:S05]  /*7070*/  WARPSYNC.COLLECTIVE R60, `(.L_x_1578) ;  /* 0x000000003c087348 */ /* 0x000fea0003c00000 */
[----:B------:R0:W1:Y:S02]  /*7080*/  SHFL.BFLY P1, R61, R63, R64, R67 ;  /* 0x0c0000403f3d7389 */ /* 0x0000640000020043 */
[----:B01----:R-:W-:Y:S01]  /*7090*/  ENDCOLLECTIVE ;  /* 0x000000000000791b */ /* 0x003fe20003800000 */
.L_x_1578:
[----:B------:R-:W-:Y:S01]  /*70a0*/  HFMA2.MMA R64, -RZ, RZ, 0, 9.5367431640625e-07 ;  /* 0x00000010ff407435 */ /* 0x000fe200000001ff */
[----:B------:R-:W-:-:S04]  /*70b0*/  IMAD.MOV.U32 R40, RZ, RZ, R61 ;  /* 0x000000ffff287224 */ /* 0x000fc800078e003d */
[----:B------:R-:W-:-:S05]  /*70c0*/  FADD.FTZ R40, R51, R40 ;  /* 0x0000002833287221 */ /* 0x000fca0000010000 */
[----:B------:R-:W-:-:S07]  /*70d0*/  MOV R63, R40 ;  /* 0x00000028003f7202 */ /* 0x000fce0000000f00 */
[----:B------:R-:W-:Y:S05]  /*70e0*/  WARPSYNC.COLLECTIVE R60, `(.L_x_1579) ;  /* 0x000000003c087348 */ /* 0x000fea0003c00000 */
[----:B------:R0:W1:Y:S02]  /*70f0*/  SHFL.BFLY P1, R61, R63, R64, R67 ;  /* 0x0c0000403f3d7389 */ /* 0x0000640000020043 */
[----:B01----:R-:W-:Y:S01]  /*7100*/  ENDCOLLECTIVE ;  /* 0x000000000000791b */ /* 0x003fe20003800000 */
.L_x_1579:
[----:B------:R-:W-:Y:S05]  /*7110*/  BRA `(.L_x_1580) ;  /* 0xfffffff400bc7947 */ /* 0x000fea000383ffff */
.L_x_1581:
        /* <DEDUP_REMOVED lines=14> */
.L_x_7728:


//--------------------- .text._ZN10layer_norm31ln_parallel_residual_fwd_kernelINS_13Kernel_traitsIf13__nv_bfloat16S2_S2_fjLj256ELj1ELj4ELj1ELj16ENS_18Kernel_traits_baseILj256EfS2_S2_S2_fjLj128EEEEELb0ELb0ELb0EEEvNS_9FwdParamsE --------------------------
	.section	.text._ZN10layer_norm31ln_parallel_residual_fwd_kernelINS_13Kernel_traitsIf13__nv_bfloat16S2_S2_fjLj256ELj1ELj4ELj1ELj16ENS_18Kernel_traits_baseILj256EfS2_S2_S2_fjLj128EEEEELb0ELb0ELb0EEEvNS_9FwdParamsE,"ax",@progbits
	.align	128
        .global         _ZN10layer_norm31ln_parallel_residual_fwd_kernelINS_13Kernel_traitsIf13__nv_bfloat16S2_S2_fjLj256ELj1ELj4ELj1ELj16ENS_18Kernel_traits_baseILj256EfS2_S2_S2_fjLj128EEEEELb0ELb0ELb0EEEvNS_9FwdParamsE
        .type           _ZN10layer_norm31ln_parallel_residual_fwd_kernelINS_13Kernel_traitsIf13__nv_bfloat16S2_S2_fjLj256ELj1ELj4ELj1ELj16ENS_18Kernel_traits_baseILj256EfS2_S2_S2_fjLj128EEEEELb0ELb0ELb0EEEvNS_9FwdParamsE,@function
        .size           _ZN10layer_norm31ln_parallel_residual_fwd_kernelINS_13Kernel_traitsIf13__nv_bfloat16S2_S2_fjLj256ELj1ELj4ELj1ELj16ENS_18Kernel_traits_baseILj256EfS2_S2_S2_fjLj128EEEEELb0ELb0ELb0EEEvNS_9FwdParamsE,(.L_x_7729 - _ZN10layer_norm31ln_parallel_residual_fwd_kernelINS_13Kernel_traitsIf13__nv_bfloat16S2_S2_fjLj256ELj1ELj4ELj1ELj16ENS_18Kernel_traits_baseILj256EfS2_S2_S2_fjLj128EEEEELb0ELb0ELb0EEEvNS_9FwdParamsE)
        .other          _ZN10layer_norm31ln_parallel_residual_fwd_kernelINS_13Kernel_traitsIf13__nv_bfloat16S2_S2_fjLj256ELj1ELj4ELj1ELj16ENS_18Kernel_traits_baseILj256EfS2_S2_S2_fjLj128EEEEELb0ELb0ELb0EEEvNS_9FwdParamsE,@"STO_CUDA_ENTRY STV_DEFAULT"
_ZN10layer_norm31ln_parallel_residual_fwd_kernelINS_13Kernel_traitsIf13__nv_bfloat16S2_S2_fjLj256ELj1ELj4ELj1ELj16ENS_18Kernel_traits_baseILj256EfS2_S2_S2_fjLj128EEEEELb0ELb0ELb0EEEvNS_9FwdParamsE:
.text._ZN10layer_norm31ln_parallel_residual_fwd_kernelINS_13Kernel_traitsIf13__nv_bfloat16S2_S2_fjLj256ELj1ELj4ELj1ELj16ENS_18Kernel_traits_baseILj256EfS2_S2_S2_fjLj128EEEEELb0ELb0ELb0EEEvNS_9FwdParamsE:
        /* <DEDUP_REMOVED lines=17> */
[----:B------:R-:W0:Y:S01]  /*0110*/  LDC.64 R2, c[0x0][0x260] ;  /* 0x00009800ff027b82 */ /* 0x000e220000000a00 */
[----:B------:R-:W-:Y:S01]  /*0120*/  ULDC.64 UR6, c[0x0][0x2c8] ;  /* 0x0000b20000067ab9 */ /* 0x000fe20000000a00 */
[----:B------:R-:W-:Y:S01]  /*0130*/  ISETP.NE.U32.AND P1, PT, RZ, UR10, PT ;  /* 0x0000000aff007c0c */ /* 0x000fe2000bf25070 */
[----:B------:R-:W-:Y:S01]  /*0140*/  ULDC.64 UR8, c[0x0][0x268] ;  /* 0x00009a0000087ab9 */ /* 0x000fe20000000a00 */
[----:B------:R-:W-:Y:S02]  /*0150*/  ISETP.NE.U32.AND P0, PT, RZ, UR6, PT ;  /* 0x00000006ff007c0c */ /* 0x000fe4000bf05070 */
[----:B------:R-:W-:Y:S02]  /*0160*/  CS2R R42, SRZ ;  /* 0x00000000002a7805 */ /* 0x000fe4000001ff00 */
[----:B------:R-:W-:Y:S02]  /*0170*/  ISETP.NE.AND.EX P1, PT, RZ, UR11, PT, P1 ;  /* 0x0000000bff007c0c */ /* 0x000fe4000bf25310 */
[----:B------:R-:W-:-:S02]  /*0180*/  CS2R R40, SRZ ;  /* 0x0000000000287805 */ /* 0x000fc4000001ff00 */
[----:B------:R-:W-:Y:S02]  /*0190*/  ISETP.NE.AND.EX P0, PT, RZ, UR7, PT, P0 ;  /* 0x00000007ff007c0c */ /* 0x000fe4000bf05300 */
[----:B------:R-:W-:Y:S02]  /*01a0*/  CS2R R38, SRZ ;  /* 0x0000000000267805 */ /* 0x000fe4000001ff00 */
[----:B------:R-:W-:Y:S02]  /*01b0*/  SHF.L.U32 R8, R66, 0x5, RZ ;  /* 0x0000000542087819 */ /* 0x000fe400000006ff */
[----:B------:R-:W-:Y:S02]  /*01c0*/  CS2R R36, SRZ ;  /* 0x0000000000247805 */ /* 0x000fe4000001ff00 */
[----:B------:R-:W-:Y:S02]  /*01d0*/  CS2R R34, SRZ ;  /* 0x0000000000227805 */ /* 0x000fe4000001ff00 */
[----:B------:R-:W-:-:S02]  /*01e0*/  CS2R R32, SRZ ;  /* 0x0000000000207805 */ /* 0x000fc4000001ff00 */
[C---:B------:R-:W-:Y:S02]  /*01f0*/  IADD3 R6, P4, R8.reuse, UR8, RZ ;  /* 0x0000000808067c10 */ /* 0x040fe4000ff9e0ff */
[----:B------:R-:W-:Y:S02]  /*0200*/  CS2R R30, SRZ ;  /* 0x00000000001e7805 */ /* 0x000fe4000001ff00 */
[----:B------:R-:W-:Y:S02]  /*0210*/  CS2R R28, SRZ ;  /* 0x00000000001c7805 */ /* 0x000fe4000001ff00 */
[----:B------:R-:W-:Y:S01]  /*0220*/  @P1 IADD3 R8, P5, R8, UR10, RZ ;  /* 0x0000000a08081c10 */ /* 0x000fe2000ffbe0ff */
[----:B------:R-:W-:Y:S01]  /*0230*/  IMAD.X R7, RZ, RZ, UR9, P4 ;  /* 0x00000009ff077e24 */ /* 0x000fe2000a0e06ff */
[----:B------:R-:W-:-:S03]  /*0240*/  @P0 LEA R4, P2, R66, UR6, 0x5 ;  /* 0x0000000642040c11 */ /* 0x000fc6000f8428ff */
[----:B------:R-:W-:Y:S01]  /*0250*/  @P1 IMAD.X R9, RZ, RZ, UR11, P5 ;  /* 0x0000000bff091e24 */ /* 0x000fe2000a8e06ff */
[----:B------:R-:W-:Y:S01]  /*0260*/  @P0 IADD3.X R5, RZ, UR7, RZ, P2, !PT ;  /* 0x00000007ff050c10 */ /* 0x000fe200097fe4ff */
[----:B0-----:R-:W-:Y:S01]  /*0270*/  IMAD.WIDE.U32 R2, R66, 0x20, R2 ;  /* 0x0000002042027825 */ /* 0x001fe200078e0002 */
[----:B------:R0:W5:Y:S04]  /*0280*/  LDG.E.128 R16, desc[UR4][R6.64] ;  /* 0x0000000406107981 */ /* 0x000168000c1e1d00 */
[----:B------:R0:W5:Y:S04]  /*0290*/  @P0 LDG.E.128 R40, desc[UR4][R4.64] ;  /* 0x0000000404280981 */ /* 0x000168000c1e1d00 */
[----:B------:R0:W5:Y:S04]  /*02a0*/  @P0 LDG.E.128 R36, desc[UR4][R4.64+0x10] ;  /* 0x0000100404240981 */ /* 0x000168000c1e1d00 */
[----:B------:R0:W5:Y:S04]  /*02b0*/  @P1 LDG.E.128 R32, desc[UR4][R8.64] ;  /* 0x0000000408201981 */ /* 0x000168000c1e1d00 */
[----:B------:R0:W5:Y:S04]  /*02c0*/  @P1 LDG.E.128 R28, desc[UR4][R8.64+0x10] ;  /* 0x00001004081c1981 */ /* 0x000168000c1e1d00 */
[----:B------:R0:W5:Y:S04]  /*02d0*/  LDG.E.128 R24, desc[UR4][R2.64] ;  /* 0x0000000402187981 */ /* 0x000168000c1e1d00 */
[----:B------:R0:W5:Y:S04]  /*02e0*/  LDG.E.128 R20, desc[UR4][R2.64+0x10] ;  /* 0x0000100402147981 */ /* 0x000168000c1e1d00 */
[----:B------:R0:W5:Y:S02]  /*02f0*/  LDG.E.128 R12, desc[UR4][R6.64+0x10] ;  /* 0x00001004060c7981 */ /* 0x000164000c1e1d00 */
.L_x_1583:
[----:B------:R-:W-:Y:S05]  /*0300*/  BSYNC B0 ;  /* 0x0000000000007941 */ /* 0x000fea0003800000 */
.L_x_1582:
[----:B------:R-:W-:Y:S02]  /*0310*/  ULDC UR6, c[0x0][0x214] ;  /* 0x0000850000067ab9 */ /* 0x000fe40000000800 */
[----:B------:R-:W-:-:S13]  /*0320*/  ISETP.GE.AND P0, PT, R0, UR6, PT ;  /* 0x0000000600007c0c */ /* 0x000fda000bf06270 */
[----:B------:R-:W-:Y:S05]  /*0330*/  @P0 EXIT ;  /* 0x000000000000094d */ /* 0x000fea0003800000 */
[----:B------:R-:W-:Y:S01]  /*0340*/  ULDC.U8 UR6, c[0x0][0x2a0] ;  /* 0x0000a80000067ab9 */ /* 0x000fe20000000000 */
[----:B------:R-:W-:Y:S01]  /*0350*/  ULDC UR9, c[0x0][0x218] ;  /* 0x0000860000097ab9 */ /* 0x000fe20000000800 */
[----:B------:R-:W-:Y:S01]  /*0360*/  ISETP.NE.AND P4, PT, RZ, UR6, PT ;  /* 0x00000006ff007c0c */ /* 0x000fe2000bf85270 */
[----:B------:R-:W-:Y:S01]  /*0370*/  ULDC UR8, c[0x0][0x2d8] ;  /* 0x0000b60000087ab9 */ /* 0x000fe20000000800 */
[----:B------:R-:W-:-:S11]  /*0380*/  ULDC.64 UR6, c[0x0][0x228] ;  /* 0x00008a0000067ab9 */ /* 0x000fd60000000a00 */
.L_x_1621:
[----:B------:R-:W-:Y:S01]  /*0390*/  IMAD R48, R0, UR9, RZ ;  /* 0x0000000900307c24 */ /* 0x000fe2000f8e02ff */
[----:B------:R-:W-:Y:S04]  /*03a0*/  BSSY B0, `(.L_x_1584) ;  /* 0x00000bb000007945 */ /* 0x000fe80003800000 */
[----:B------:R-:W-:-:S04]  /*03b0*/  SHF.R.S32.HI R49, RZ, 0x1f, R48 ;  /* 0x0000001fff317819 */ /* 0x000fc80000011430 */
[----:B------:R-:W-:-:S04]  /*03c0*/  LEA.HI R49, R49, R48, RZ, 0x3 ;  /* 0x0000003031317211 */ /* 0x000fc800078f18ff */
[----:B------:R-:W-:Y:S01]  /*03d0*/  LEA.HI.SX32 R62, R49, R66, 0x1d ;  /* 0x00000042313e7211 */ /* 0x000fe200078feaff */
[----:B-1---5:R-:W-:Y:S06]  /*03e0*/  @!P3 BRA `(.L_x_1585) ;  /* 0x0000000800d8b947 */ /* 0x022fec0003800000 */
[----:B------:R-:W1:Y:S01]  /*03f0*/  LDC.64 R52, c[0x0][0x230] ;  /* 0x00008c00ff347b82 */ /* 0x000e620000000a00 */
[----:B------:R-:W-:-:S04]  /*0400*/  ISETP.NE.U32.AND P1, PT, RZ, UR6, PT ;  /* 0x00000006ff007c0c */ /* 0x000fc8000bf25070 */
[----:B------:R-:W-:-:S03]  /*0410*/  ISETP.NE.AND.EX P1, PT, RZ, UR7, PT, P1 ;  /* 0x00000007ff007c0c */ /* 0x000fc6000bf25310 */
[----:B------:R-:W2:Y:S10]  /*0420*/  LDC.64 R48, c[0x0][0x220] ;  /* 0x00008800ff307b82 */ /* 0x000eb40000000a00 */
[----:B------:R-:W-:-:S02]  /*0430*/  @P1 LEA R54, P2, R62, UR6, 0x4 ;  /* 0x000000063e361c11 */ /* 0x000fc4000f8420ff */
[----:B-1----:R-:W-:-:S04]  /*0440*/  ISETP.NE.U32.AND P0, PT, R52, RZ, PT ;  /* 0x000000ff3400720c */ /* 0x002fc80003f05070 */
[----:B------:R-:W-:Y:S01]  /*0450*/  ISETP.NE.AND.EX P0, PT, R53, RZ, PT, P0 ;  /* 0x000000ff3500720c */ /* 0x000fe20003f05300 */
[----:B--2---:R-:W-:-:S06]  /*0460*/  IMAD.WIDE.U32 R48, R62, 0x10, R48 ;  /* 0x000000103e307825 */ /* 0x004fcc00078e0030 */
[----:B------:R-:W2:Y:S06]  /*0470*/  LDG.E.128 R48, desc[UR4][R48.64] ;  /* 0x0000000430307981 */ /* 0x000eac000c1e1d00 */
[----:B------:R-:W-:-:S04]  /*0480*/  @P0 LEA R56, P5, R62, R52, 0x4 ;  /* 0x000000343e380211 */ /* 0x000fc800078a20ff */
[----:B------:R-:W-:-:S05]  /*0490*/  @P0 LEA.HI.X R57, R62, R53, RZ, 0x4, P5 ;  /* 0x000000353e390211 */ /* 0x000fca00028f24ff */
[----:B0-----:R0:W5:Y:S01]  /*04a0*/  @P0 LDG.E.128 R4, desc[UR4][R56.64] ;  /* 0x0000000438040981 */ /* 0x001162000c1e1d00 */
        /* <DEDUP_REMOVED lines=14> */
.L_x_1587:
[----:B-----5:R-:W-:-:S04]  /*0590*/  IMAD.U32 R55, R4, 0x10000, RZ ;  /* 0x0001000004377824 */ /* 0x020fc800078e00ff */
[----:B------:R-:W-:Y:S01]  /*05a0*/  FADD.FTZ R2, R55, R2 ;  /* 0x0000000237027221 */ /* 0x000fe20000010000 */
[----:B------:R-:W-:Y:S06]  /*05b0*/  BRA `(.L_x_1588) ;  /* 0x0000000000107947 */ /* 0x000fec0003800000 */
.L_x_1586:
[----:B-----5:R-:W-:Y:S01]  /*05c0*/  SHF.L.U32 R55, R8, 0x10, RZ ;  /* 0x0000001008377819 */ /* 0x020fe200000006ff */
[----:B------:R-:W-:-:S04]  /*05d0*/  @P0 IMAD.U32 R57, R4, 0x10000, RZ ;  /* 0x0001000004390824 */ /* 0x000fc800078e00ff */
[----:B------:R-:W-:-:S04]  /*05e0*/  FADD.FTZ R2, R55, R2 ;  /* 0x0000000237027221 */ /* 0x000fc80000010000 */
[----:B------:R-:W-:-:S07]  /*05f0*/  @P0 FADD.FTZ R2, R57, R2 ;  /* 0x0000000239020221 */ /* 0x000fce0000010000 */
.L_x_1588:
[----:B------:R-:W-:-:S04]  /*0600*/  F2FP.BF16.F32.PACK_AB R48, RZ, R2 ;  /* 0x00000002ff30723e */ /* 0x000fc800000010ff */
[----:B------:R-:W-:-:S07]  /*0610*/  PRMT R44, R48, 0x7610, R44 ;  /* 0x00007610302c7816 */ /* 0x000fce000000002c */
.L_x_1589:
        /* <DEDUP_REMOVED lines=9> */
.L_x_1591:
[----:B-----5:R-:W-:-:S05]  /*06b0*/  PRMT R48, R4, 0x7632, R48 ;  /* 0x0000763204307816 */ /* 0x020fca0000000030 */
[----:B------:R-:W-:-:S04]  /*06c0*/  IMAD.U32 R48, R48, 0x10000, RZ ;  /* 0x0001000030307824 */ /* 0x000fc800078e00ff */
[----:B------:R-:W-:Y:S01]  /*06d0*/  FADD.FTZ R3, R48, R3 ;  /* 0x0000000330037221 */ /* 0x000fe20000010000 */
[----:B------:R-:W-:Y:S06]  /*06e0*/  BRA `(.L_x_1592) ;  /* 0x0000000000187947 */ /* 0x000fec0003800000 */
.L_x_1590:
[----:B-----5:R-:W-:Y:S02]  /*06f0*/  PRMT R48, R8, 0x7632, R48 ;  /* 0x0000763208307816 */ /* 0x020fe40000000030 */
[----:B------:R-:W-:Y:S02]  /*0700*/  @P0 PRMT R54, R4, 0x7632, R54 ;  /* 0x0000763204360816 */ /* 0x000fe40000000036 */
[----:B------:R-:W-:-:S03]  /*0710*/  SHF.L.U32 R48, R48, 0x10, RZ ;  /* 0x0000001030307819 */ /* 0x000fc600000006ff */
[----:B------:R-:W-:Y:S02]  /*0720*/  @P0 IMAD.U32 R54, R54, 0x10000, RZ ;  /* 0x0001000036360824 */ /* 0x000fe400078e00ff */
[----:B------:R-:W-:-:S04]  /*0730*/  FADD.FTZ R3, R48, R3 ;  /* 0x0000000330037221 */ /* 0x000fc80000010000 */
[----:B------:R-:W-:-:S07]  /*0740*/  @P0 FADD.FTZ R3, R54, R3 ;  /* 0x0000000336030221 */ /* 0x000fce0000010000 */
.L_x_1592:
[----:B------:R-:W-:-:S04]  /*0750*/  F2FP.BF16.F32.PACK_AB R48, RZ, R3 ;  /* 0x00000003ff30723e */ /* 0x000fc800000010ff */
[----:B------:R-:W-:-:S07]  /*0760*/  PRMT R44, R44, 0x5410, R48 ;  /* 0x000054102c2c7816 */ /* 0x000fce0000000030 */
.L_x_1593:
        /* <DEDUP_REMOVED lines=10> */
.L_x_1595:
[----:B-----5:R-:W-:-:S04]  /*0810*/  IMAD.U32 R55, R5, 0x10000, RZ ;  /* 0x0001000005377824 */ /* 0x020fc800078e00ff */
[----:B------:R-:W-:Y:S01]  /*0820*/  FADD.FTZ R56, R55, R56 ;  /* 0x0000003837387221 */ /* 0x000fe20000010000 */
[----:B------:R-:W-:Y:S06]  /*0830*/  BRA `(.L_x_1596) ;  /* 0x0000000000107947 */ /* 0x000fec0003800000 */
.L_x_1594:
[----:B-----5:R-:W-:Y:S01]  /*0840*/  SHF.L.U32 R55, R9, 0x10, RZ ;  /* 0x0000001009377819 */ /* 0x020fe200000006ff */
[----:B------:R-:W-:-:S04]  /*0850*/  @P0 IMAD.U32 R57, R5, 0x10000, RZ ;  /* 0x0001000005390824 */ /* 0x000fc800078e00ff */
[----:B------:R-:W-:-:S04]  /*0860*/  FADD.FTZ R56, R55, R56 ;  /* 0x0000003837387221 */ /* 0x000fc80000010000 */
[----:B------:R-:W-:-:S07]  /*0870*/  @P0 FADD.FTZ R56, R57, R56 ;  /* 0x0000003839380221 */ /* 0x000fce0000010000 */
.L_x_1596:
[----:B------:R-:W-:-:S04]  /*0880*/  F2FP.BF16.F32.PACK_AB R48, RZ, R56 ;  /* 0x00000038ff30723e */ /* 0x000fc800000010ff */
[----:B------:R-:W-:-:S07]  /*0890*/  PRMT R45, R48, 0x7610, R45 ;  /* 0x00007610302d7816 */ /* 0x000fce000000002d */
.L_x_1597:
        /* <DEDUP_REMOVED lines=9> */
.L_x_1599:
[----:B-----5:R-:W-:-:S05]  /*0930*/  PRMT R48, R5, 0x7632, R48 ;  /* 0x0000763205307816 */ /* 0x020fca0000000030 */
[----:B------:R-:W-:-:S04]  /*0940*/  IMAD.U32 R49, R48, 0x10000, RZ ;  /* 0x0001000030317824 */ /* 0x000fc800078e00ff */
[----:B------:R-:W-:Y:S01]  /*0950*/  FADD.FTZ R58, R49, R58 ;  /* 0x0000003a313a7221 */ /* 0x000fe20000010000 */
[----:B------:R-:W-:Y:S06]  /*0960*/  BRA `(.L_x_1600) ;  /* 0x0000000000187947 */ /* 0x000fec0003800000 */
.L_x_1598:
[----:B-----5:R-:W-:Y:S02]  /*0970*/  PRMT R48, R9, 0x7632, R48 ;  /* 0x0000763209307816 */ /* 0x020fe40000000030 */
[----:B------:R-:W-:Y:S02]  /*0980*/  @P0 PRMT R54, R5, 0x7632, R54 ;  /* 0x0000763205360816 */ /* 0x000fe40000000036 */
[----:B------:R-:W-:-:S03]  /*0990*/  SHF.L.U32 R49, R48, 0x10, RZ ;  /* 0x0000001030317819 */ /* 0x000fc600000006ff */
[----:B------:R-:W-:Y:S02]  /*09a0*/  @P0 IMAD.U32 R55, R54, 0x10000, RZ ;  /* 0x0001000036370824 */ /* 0x000fe400078e00ff */
[----:B------:R-:W-:-:S04]  /*09b0*/  FADD.FTZ R58, R49, R58 ;  /* 0x0000003a313a7221 */ /* 0x000fc80000010000 */
[----:B------:R-:W-:-:S07]  /*09c0*/  @P0 FADD.FTZ R58, R55, R58 ;  /* 0x0000003a373a0221 */ /* 0x000fce0000010000 */
.L_x_1600:
[----:B------:R-:W-:-:S04]  /*09d0*/  F2FP.BF16.F32.PACK_AB R48, RZ, R58 ;  /* 0x0000003aff30723e */ /* 0x000fc800000010ff */
[----:B------:R-:W-:-:S07]  /*09e0*/  PRMT R45, R45, 0x5410, R48 ;  /* 0x000054102d2d7816 */ /* 0x000fce0000000030 */
.L_x_1601:
        /* <DEDUP_REMOVED lines=10> */
.L_x_1603:
[----:B-----5:R-:W-:-:S04]  /*0a90*/  IMAD.U32 R48, R6, 0x10000, RZ ;  /* 0x0001000006307824 */ /* 0x020fc800078e00ff */
[----:B------:R-:W-:Y:S01]  /*0aa0*/  FADD.FTZ R57, R48, R57 ;  /* 0x0000003930397221 */ /* 0x000fe20000010000 */
[----:B------:R-:W-:Y:S06]  /*0ab0*/  BRA `(.L_x_1604) ;  /* 0x0000000000107947 */ /* 0x000fec0003800000 */
.L_x_1602:
[----:B-----5:R-:W-:Y:S01]  /*0ac0*/  SHF.L.U32 R48, R10, 0x10, RZ ;  /* 0x000000100a307819 */ /* 0x020fe200000006ff */
[----:B------:R-:W-:-:S04]  /*0ad0*/  @P0 IMAD.U32 R54, R6, 0x10000, RZ ;  /* 0x0001000006360824 */ /* 0x000fc800078e00ff */
[----:B------:R-:W-:-:S04]  /*0ae0*/  FADD.FTZ R57, R48, R57 ;  /* 0x0000003930397221 */ /* 0x000fc80000010000 */
[----:B------:R-:W-:-:S07]  /*0af0*/  @P0 FADD.FTZ R57, R54, R57 ;  /* 0x0000003936390221 */ /* 0x000fce0000010000 */
.L_x_1604:
[----:B------:R-:W-:-:S04]  /*0b00*/  F2FP.BF16.F32.PACK_AB R48, RZ, R57 ;  /* 0x00000039ff30723e */ /* 0x000fc800000010ff */
[----:B------:R-:W-:-:S07]  /*0b10*/  PRMT R46, R48, 0x7610, R46 ;  /* 0x00007610302e7816 */ /* 0x000fce000000002e */
.L_x_1605:
        /* <DEDUP_REMOVED lines=9> */
.L_x_1607:
[----:B-----5:R-:W-:-:S05]  /*0bb0*/  PRMT R48, R6, 0x7632, R48 ;  /* 0x0000763206307816 */ /* 0x020fca0000000030 */
[----:B------:R-:W-:-:S04]  /*0bc0*/  IMAD.U32 R48, R48, 0x10000, RZ ;  /* 0x0001000030307824 */ /* 0x000fc800078e00ff */
[----:B------:R-:W-:Y:S01]  /*0bd0*/  FADD.FTZ R59, R48, R59 ;  /* 0x0000003b303b7221 */ /* 0x000fe20000010000 */
[----:B------:R-:W-:Y:S06]  /*0be0*/  BRA `(.L_x_1608) ;  /* 0x0000000000187947 */ /* 0x000fec0003800000 */
.L_x_1606:
[----:B-----5:R-:W-:Y:S02]  /*0bf0*/  PRMT R48, R10, 0x7632, R48 ;  /* 0x000076320a307816 */ /* 0x020fe40000000030 */
[----:B------:R-:W-:Y:S02]  /*0c00*/  @P0 PRMT R49, R6, 0x7632, R49 ;  /* 0x0000763206310816 */ /* 0x000fe40000000031 */
[----:B------:R-:W-:-:S03]  /*0c10*/  SHF.L.U32 R48, R48, 0x10, RZ ;  /* 0x0000001030307819 */ /* 0x000fc600000006ff */
[----:B------:R-:W-:Y:S02]  /*0c20*/  @P0 IMAD.U32 R50, R49, 0x10000, RZ ;  /* 0x0001000031320824 */ /* 0x000fe400078e00ff */
[----:B------:R-:W-:-:S04]  /*0c30*/  FADD.FTZ R59, R48, R59 ;  /* 0x0000003b303b7221 */ /* 0x000fc80000010000 */
[----:B------:R-:W-:-:S07]  /*0c40*/  @P0 FADD.FTZ R59, R50, R59 ;  /* 0x0000003b323b0221 */ /* 0x000fce0000010000 */
.L_x_1608:
[----:B------:R-:W-:-:S04]  /*0c50*/  F2FP.BF16.F32.PACK_AB R48, RZ, R59 ;  /* 0x0000003bff30723e */ /* 0x000fc800000010ff */
[----:B------:R-:W-:-:S07]  /*0c60*/  PRMT R46, R46, 0x5410, R48 ;  /* 0x000054102e2e7816 */ /* 0x000fce0000000030 */
.L_x_1609:
        /* <DEDUP_REMOVED lines=10> */
.L_x_1611:
[----:B-----5:R-:W-:-:S04]  /*0d10*/  IMAD.U32 R49, R7, 0x10000, RZ ;  /* 0x0001000007317824 */ /* 0x020fc800078e00ff */
[----:B------:R-:W-:Y:S01]  /*0d20*/  FADD.FTZ R64, R49, R64 ;  /* 0x0000004031407221 */ /* 0x000fe20000010000 */
[----:B------:R-:W-:Y:S06]  /*0d30*/  BRA `(.L_x_1612) ;  /* 0x0000000000107947 */ /* 0x000fec0003800000 */
.L_x_1610:
[----:B-----5:R-:W-:Y:S01]  /*0d40*/  SHF.L.U32 R49, R11, 0x10, RZ ;  /* 0x000000100b317819 */ /* 0x020fe200000006ff */
[----:B------:R-:W-:-:S04]  /*0d50*/  @P0 IMAD.U32 R55, R7, 0x10000, RZ ;  /* 0x0001000007370824 */ /* 0x000fc800078e00ff */
[----:B------:R-:W-:-:S04]  /*0d60*/  FADD.FTZ R64, R49, R64 ;  /* 0x0000004031407221 */ /* 0x000fc80000010000 */
[----:B------:R-:W-:-:S07]  /*0d70*/  @P0 FADD.FTZ R64, R55, R64 ;  /* 0x0000004037400221 */ /* 0x000fce0000010000 */
.L_x_1612:
[----:B------:R-:W-:-:S04]  /*0d80*/  F2FP.BF16.F32.PACK_AB R48, RZ, R64 ;  /* 0x00000040ff30723e */ /* 0x000fc800000010ff */
[----:B------:R-:W-:-:S07]  /*0d90*/  PRMT R47, R48, 0x7610, R47 ;  /* 0x00007610302f7816 */ /* 0x000fce000000002f */
.L_x_1613:
        /* <DEDUP_REMOVED lines=9> */
.L_x_1615:
[----:B-----5:R-:W-:-:S05]  /*0e30*/  PRMT R48, R7, 0x7632, R48 ;  /* 0x0000763207307816 */ /* 0x020fca0000000030 */
[----:B------:R-:W-:-:S04]  /*0e40*/  IMAD.U32 R48, R48, 0x10000, RZ ;  /* 0x0001000030307824 */ /* 0x000fc800078e00ff */
[----:B------:R-:W-:Y:S01]  /*0e50*/  FADD.FTZ R65, R48, R65 ;  /* 0x0000004130417221 */ /* 0x000fe20000010000 */
[----:B------:R-:W-:Y:S06]  /*0e60*/  BRA `(.L_x_1616) ;  /* 0x0000000000187947 */ /* 0x000fec0003800000 */
.L_x_1614:
[----:B-----5:R-:W-:Y:S02]  /*0e70*/  PRMT R48, R11, 0x7632, R48 ;  /* 0x000076320b307816 */ /* 0x020fe40000000030 */
[----:B------:R-:W-:Y:S02]  /*0e80*/  @P0 PRMT R49, R7, 0x7632, R49 ;  /* 0x0000763207310816 */ /* 0x000fe40000000031 */
[----:B------:R-:W-:-:S03]  /*0e90*/  SHF.L.U32 R48, R48, 0x10, RZ ;  /* 0x0000001030307819 */ /* 0x000fc600000006ff */
[----:B------:R-:W-:Y:S02]  /*0ea0*/  @P0 IMAD.U32 R50, R49, 0x10000, RZ ;  /* 0x0001000031320824 */ /* 0x000fe400078e00ff */
[----:B------:R-:W-:-:S04]  /*0eb0*/  FADD.FTZ R65, R48, R65 ;  /* 0x0000004130417221 */ /* 0x000fc80000010000 */
[----:B------:R-:W-:-:S07]  /*0ec0*/  @P0 FADD.FTZ R65, R50, R65 ;  /* 0x0000004132410221 */ /* 0x000fce0000010000 */
.L_x_1616:
[----:B------:R-:W-:-:S04]  /*0ed0*/  F2FP.BF16.F32.PACK_AB R48, RZ, R65 ;  /* 0x00000041ff30723e */ /* 0x000fc800000010ff */
[----:B------:R-:W-:-:S07]  /*0ee0*/  PRMT R47, R47, 0x5410, R48 ;  /* 0x000054102f2f7816 */ /* 0x000fce0000000030 */
.L_x_1617:
[----:B------:R-:W-:-:S04]  /*0ef0*/  LOP3.LUT P0, RZ, R52, UR6, RZ, 0xfc, !PT ;  /* 0x0000000634ff7c12 */ /* 0x000fc8000f80fcff */
[----:B------:R-:W-:-:S13]  /*0f00*/  LOP3.LUT P0, RZ, R53, UR7, RZ, 0xfc, P0 ;  /* 0x0000000735ff7c12 */ /* 0x000fda000800fcff */
[----:B------:R-:W0:Y:S02]  /*0f10*/  @P0 LDC.64 R48, c[0x0][0x238] ;  /* 0x00008e00ff300b82 */ /* 0x000e240000000a00 */
[----:B0-----:R-:W-:-:S04]  /*0f20*/  @P0 LEA R48, P1, R62, R48, 0x4 ;  /* 0x000000303e300211 */ /* 0x001fc800078220ff */
[----:B------:R-:W-:-:S05]  /*0f30*/  @P0 LEA.HI.X R49, R62, R49, RZ, 0x4, P1 ;  /* 0x000000313e310211 */ /* 0x000fca00008f24ff */
[----:B------:R1:W-:Y:S04]  /*0f40*/  @P0 STG.E.128 desc[UR4][R48.64], R44 ;  /* 0x0000002c30000986 */ /* 0x0003e8000c101d04 */
.L_x_1585:
[----:B------:R-:W-:Y:S05]  /*0f50*/  BSYNC B0 ;  /* 0x0000000000007941 */ /* 0x000fea0003800000 */
.L_x_1584:
        /* <DEDUP_REMOVED lines=16> */
[----:B------:R-:W1:Y:S02]  /*1060*/  SHFL.BFLY PT, R52, R55, 0x4, 0x1f ;  /* 0x0c801f0037347f89 */ /* 0x000e6400000e0000 */
[----:B-1----:R-:W-:Y:S02]  /*1070*/  FADD.FTZ R60, R55, R52 ;  /* 0x00000034373c7221 */ /* 0x002fe40000010000 */
[----:B------:R-:W1:Y:S03]  /*1080*/  LDC R52, c[0x0][0x290] ;  /* 0x0000a400ff347b82 */ /* 0x000e660000000800 */
[----:B------:R-:W2:Y:S02]  /*1090*/  SHFL.BFLY PT, R53, R60, 0x8, 0x1f ;  /* 0x0d001f003c357f89 */ /* 0x000ea400000e0000 */
[----:B--2---:R-:W-:-:S05]  /*10a0*/  FADD.FTZ R61, R60, R53 ;  /* 0x000000353c3d7221 */ /* 0x004fca0000010000 */
[----:B------:R-:W2:Y:S02]  /*10b0*/  SHFL.BFLY PT, R68, R61, 0x10, 0x1f ;  /* 0x0e001f003d447f89 */ /* 0x000ea400000e0000 */
[----:B--2---:R-:W-:-:S04]  /*10c0*/  FADD.FTZ R53, R61, R68 ;  /* 0x000000443d357221 */ /* 0x004fc80000010000 */
        /* <DEDUP_REMOVED lines=18> */
[----:B------:R-:W1:Y:S02]  /*11f0*/  SHFL.BFLY PT, R55, R48, 0x1, 0x1f ;  /* 0x0c201f0030377f89 */ /* 0x000e6400000e0000 */
[----:B-1----:R-:W-:-:S05]  /*1200*/  FADD.FTZ R55, R48, R55 ;  /* 0x0000003730377221 */ /* 0x002fca0000010000 */
[----:B------:R-:W1:Y:S02]  /*1210*/  SHFL.BFLY PT, R54, R55, 0x2, 0x1f ;  /* 0x0c401f0037367f89 */ /* 0x000e6400000e0000 */
[----:B-1----:R-:W-:-:S05]  /*1220*/  FADD.FTZ R54, R55, R54 ;  /* 0x0000003637367221 */ /* 0x002fca0000010000 */
[----:B------:R-:W1:Y:S02]  /*1230*/  SHFL.BFLY PT, R61, R54, 0x4, 0x1f ;  /* 0x0c801f00363d7f89 */ /* 0x000e6400000e0000 */
[----:B-1----:R-:W-:-:S05]  /*1240*/  FADD.FTZ R61, R54, R61 ;  /* 0x0000003d363d7221 */ /* 0x002fca0000010000 */
[----:B------:R-:W1:Y:S02]  /*1250*/  SHFL.BFLY PT, R60, R61, 0x8, 0x1f ;  /* 0x0d001f003d3c7f89 */ /* 0x000e6400000e0000 */
[----:B-1----:R-:W-:-:S05]  /*1260*/  FADD.FTZ R60, R61, R60 ;  /* 0x0000003c3d3c7221 */ /* 0x002fca0000010000 */
[----:B------:R1:W2:Y:S02]  /*1270*/  SHFL.BFLY PT, R63, R60, 0x10, 0x1f ;  /* 0x0e001f003c3f7f89 */ /* 0x0002a400000e0000 */
.L_x_1633:
[----:B------:R-:W-:Y:S01]  /*1280*/  FMUL.FTZ R54, R53, R53 ;  /* 0x0000003535367220 */ /* 0x000fe20000410000 */
[----:B--2---:R-:W-:Y:S01]  /*1290*/  FADD.FTZ R63, R60, R63 ;  /* 0x0000003f3c3f7221 */ /* 0x004fe20000010000 */
[----:B------:R-:W2:Y:S01]  /*12a0*/  @!P0 LDC.64 R50, c[0x0][0x250] ;  /* 0x00009400ff328b82 */ /* 0x000ea20000000a00 */
[----:B------:R-:W-:Y:S02]  /*12b0*/  BSSY B0, `(.L_x_1619) ;  /* 0x000003c000007945 */ /* 0x000fe40003800000 */
[----:B------:R-:W-:Y:S01]  /*12c0*/  FSEL R55, R54, RZ, P4 ;  /* 0x000000ff36377208 */ /* 0x000fe20002000000 */
[----:B------:R-:W-:-:S04]  /*12d0*/  FFMA.FTZ R52, R63, R52, UR8 ;  /* 0x000000083f347e23 */ /* 0x000fc80008010034 */
[----:B------:R-:W3:Y:S01]  /*12e0*/  @!P0 LDC.64 R48, c[0x0][0x258] ;  /* 0x00009600ff308b82 */ /* 0x000ee20000000a00 */
[----:B------:R-:W-:-:S06]  /*12f0*/  FADD.FTZ R55, R52, R55 ;  /* 0x0000003734377221 */ /* 0x000fcc0000010000 */
[----:B------:R-:W4:Y:S01]  /*1300*/  MUFU.RSQ R55, R55 ;  /* 0x0000003700377308 */ /* 0x000f220000001400 */
[----:B--2---:R-:W-:-:S05]  /*1310*/  @!P0 IMAD.WIDE R50, R0, 0x4, R50 ;  /* 0x0000000400328825 */ /* 0x004fca00078e0232 */
[----:B------:R2:W-:Y:S01]  /*1320*/  @!P0 STG.E desc[UR4][R50.64], R53 ;  /* 0x0000003532008986 */ /* 0x0005e2000c101904 */
[----:B---3--:R-:W-:-:S05]  /*1330*/  @!P0 IMAD.WIDE R48, R0, 0x4, R48 ;  /* 0x0000000400308825 */ /* 0x008fca00078e0230 */
[----:B----4-:R2:W-:Y:S01]  /*1340*/  @!P0 STG.E desc[UR4][R48.64], R55 ;  /* 0x0000003730008986 */ /* 0x0105e2000c101904 */
[----:B------:R-:W-:Y:S05]  /*1350*/  @!P3 BRA `(.L_x_1620) ;  /* 0x0000000000c4b947 */ /* 0x000fea0003800000 */
[----:B--2---:R-:W-:Y:S01]  /*1360*/  FSEL R53, R53, RZ, !P4 ;  /* 0x000000ff35357208 */ /* 0x004fe20006000000 */
[----:B-----5:R0:W-:Y:S04]  /*1370*/  STL.64 [R1], R4 ;  /* 0x0000000401007387 */ /* 0x0201e80000100a00 */
[--C-:B------:R-:W-:Y:S01]  /*1380*/  FADD.FTZ R69, R57, -R53.reuse ;  /* 0x8000003539457221 */ /* 0x100fe20000010000 */
[--C-:B------:R-:W-:Y:S01]  /*1390*/  FADD.FTZ R49, R59, -R53.reuse ;  /* 0x800000353b317221 */ /* 0x100fe20000010000 */
[--C-:B------:R-:W-:Y:S01]  /*13a0*/  FADD.FTZ R50, R3, -R53.reuse ;  /* 0x8000003503327221 */ /* 0x100fe20000010000 */
[--C-:B-1----:R-:W-:Y:S01]  /*13b0*/  FADD.FTZ R60, R56, -R53.reuse ;  /* 0x80000035383c7221 */ /* 0x102fe20000010000 */
        /* <DEDUP_REMOVED lines=10> */
[----:B------:R-:W-:Y:S01]  /*1460*/  F2FP.BF16.F32.PACK_AB R50, R61, R50 ;  /* 0x000000323d32723e */ /* 0x000fe200000010ff */
[----:B0-----:R-:W0:Y:S01]  /*1470*/  LDC.64 R4, c[0x0][0x2c0] ;  /* 0x0000b000ff047b82 */ /* 0x001e220000000a00 */
        /* <DEDUP_REMOVED lines=11> */
[----:B------:R-:W-:Y:S01]  /*1530*/  F2FP.BF16.F32.PACK_AB R51, R51, R48 ;  /* 0x000000303333723e */ /* 0x000fe200000010ff */
[----:B------:R-:W-:Y:S01]  /*1540*/  FFMA.FTZ R48, R24, R52, R40 ;  /* 0x0000003418307223 */ /* 0x000fe20000010028 */
        /* <DEDUP_REMOVED lines=18> */
.L_x_1620:
[----:B------:R-:W-:Y:S05]  /*1670*/  BSYNC B0 ;  /* 0x0000000000007941 */ /* 0x000fea0003800000 */
.L_x_1619:
[----:B--23--:R-:W2:Y:S02]  /*1680*/  LDC.64 R48, c[0x0][0x210] ;  /* 0x00008400ff307b82 */ /* 0x00cea40000000a00 */
[----:B--2---:R-:W-:-:S04]  /*1690*/  LEA R0, R48, R0, 0x2 ;  /* 0x0000000030007211 */ /* 0x004fc800078e10ff */
[----:B------:R-:W-:-:S13]  /*16a0*/  ISETP.GE.AND P0, PT, R0, R49, PT ;  /* 0x000000310000720c */ /* 0x000fda0003f06270 */
[----:B------:R-:W-:Y:S05]  /*16b0*/  @!P0 BRA `(.L_x_1621) ;  /* 0xffffffec00348947 */ /* 0x000fea000383ffff */
[----:B------:R-:W-:Y:S05]  /*16c0*/  EXIT ;  /* 0x000000000000794d */ /* 0x000fea0003800000 */
.L_x_1618:
[----:B------:R-:W-:Y:S01]  /*16d0*/  HFMA2.MMA R51, -RZ, RZ, 0, 5.9604644775390625e-08 ;  /* 0x00000001ff337435 */ /* 0x000fe200000001ff */
[----:B------:R-:W-:Y:S01]  /*16e0*/  BSSY B0, `(.L_x_1622) ;  /* 0x0000007000007945 */ /* 0x000fe20003800000 */
[----:B------:R-:W-:Y:S01]  /*16f0*/  IMAD.MOV.U32 R67, RZ, RZ, R48 ;  /* 0x000000ffff437224 */ /* 0x000fe200078e0030 */
[----:B------:R-:W-:Y:S01]  /*1700*/  MOV R49, 0xffffffff ;  /* 0xffffffff00317802 */ /* 0x000fe20000000f00 */
[----:B------:R-:W-:-:S07]  /*1710*/  IMAD.MOV.U32 R50, RZ, RZ, 0x1f ;  /* 0x0000001fff327424 */ /* 0x000fce00078e00ff */
[----:B0----5:R-:W-:Y:S05]  /*1720*/  WARPSYNC.COLLECTIVE R49, `(.L_x_1623) ;  /* 0x0000000031087348 */ /* 0x021fea0003c00000 */
[----:B------:R1:W2:Y:S02]  /*1730*/  SHFL.BFLY P1, R63, R67, R51, R50 ;  /* 0x0c000033433f7389 */ /* 0x0002a40000020032 */
[----:B012--5:R-:W-:Y:S01]  /*1740*/  ENDCOLLECTIVE ;  /* 0x000000000000791b */ /* 0x027fe20003800000 */
.L_x_1623:
[----:B------:R-:W-:Y:S05]  /*1750*/  BSYNC B0 ;  /* 0x0000000000007941 */ /* 0x000fea0003800000 */
.L_x_1622:
        /* <DEDUP_REMOVED lines=9> */
.L_x_1624:
[----:B------:R-:W-:Y:S01]  /*17f0*/  HFMA2.MMA R51, -RZ, RZ, 0, 2.384185791015625e-07 ;  /* 0x00000004ff337435 */ /* 0x000fe200000001ff */
[----:B------:R-:W-:-:S05]  /*1800*/  MOV R53, R63 ;  /* 0x0000003f00357202 */ /* 0x000fca0000000f00 */
[----:B------:R-:W-:-:S04]  /*1810*/  FADD.FTZ R55, R54, R53 ;  /* 0x0000003536377221 */ /* 0x000fc80000010000 */
[----:B------:R-:W-:-:S07]  /*1820*/  IMAD.MOV.U32 R67, RZ, RZ, R55 ;  /* 0x000000ffff437224 */ /* 0x000fce00078e0037 */
[----:B------:R-:W-:Y:S05]  /*1830*/  WARPSYNC.COLLECTIVE R49, `(.L_x_1625) ;  /* 0x0000000031087348 */ /* 0x000fea0003c00000 */
[----:B------:R0:W1:Y:S02]  /*1840*/  SHFL.BFLY P1, R63, R67, R51, R50 ;  /* 0x0c000033433f7389 */ /* 0x0000640000020032 */
[----:B01----:R-:W-:Y:S01]  /*1850*/  ENDCOLLECTIVE ;  /* 0x000000000000791b */ /* 0x003fe20003800000 */
.L_x_1625:
        /* <DEDUP_REMOVED lines=8> */
.L_x_1626:
[----:B------:R-:W-:Y:S01]  /*18e0*/  HFMA2.MMA R51, -RZ, RZ, 0, 9.5367431640625e-07 ;  /* 0x00000010ff337435 */ /* 0x000fe200000001ff */
[----:B------:R-:W-:-:S05]  /*18f0*/  MOV R53, R63 ;  /* 0x0000003f00357202 */ /* 0x000fca0000000f00 */
[----:B------:R-:W-:-:S04]  /*1900*/  FADD.FTZ R61, R60, R53 ;  /* 0x000000353c3d7221 */ /* 0x000fc80000010000 */
[----:B------:R-:W-:-:S07]  /*1910*/  IMAD.MOV.U32 R67, RZ, RZ, R61 ;  /* 0x000000ffff437224 */ /* 0x000fce00078e003d */
[----:B------:R-:W-:Y:S05]  /*1920*/  WARPSYNC.COLLECTIVE R49, `(.L_x_1627) ;  /* 0x0000000031087348 */ /* 0x000fea0003c00000 */
[----:B------:R0:W1:Y:S02]  /*1930*/  SHFL.BFLY P1, R63, R67, R51, R50 ;  /* 0x0c000033433f7389 */ /* 0x0000640000020032 */
[----:B01----:R-:W-:Y:S01]  /*1940*/  ENDCOLLECTIVE ;  /* 0x000000000000791b */ /* 0x003fe20003800000 */
.L_x_1627:
        /* <DEDUP_REMOVED lines=21> */
[----:B------:R-:W-:-:S05]  /*1aa0*/  FSEL R48, R48, RZ, P3 ;  /* 0x000000ff30307208 */ /* 0x000fca0001800000 */
[----:B------:R-:W-:-:S07]  /*1ab0*/  IMAD.MOV.U32 R67, RZ, RZ, R48 ;  /* 0x000000ffff437224 */ /* 0x000fce00078e0030 */
[----:B------:R-:W-:Y:S05]  /*1ac0*/  WARPSYNC.COLLECTIVE R49, `(.L_x_1628) ;  /* 0x0000000031087348 */ /* 0x000fea0003c00000 */
[----:B------:R0:W1:Y:S02]  /*1ad0*/  SHFL.BFLY P1, R63, R67, R51, R50 ;  /* 0x0c000033433f7389 */ /* 0x0000640000020032 */
[----:B01----:R-:W-:Y:S01]  /*1ae0*/  ENDCOLLECTIVE ;  /* 0x000000000000791b */ /* 0x003fe20003800000 */
.L_x_1628:
[----:B------:R-:W-:Y:S01]  /*1af0*/  HFMA2.MMA R51, -RZ, RZ, 0, 1.1920928955078125e-07 ;  /* 0x00000002ff337435 */ /* 0x000fe200000001ff */
[----:B------:R-:W-:-:S04]  /*1b00*/  IMAD.MOV.U32 R55, RZ, RZ, R63 ;  /* 0x000000ffff377224 */ /* 0x000fc800078e003f */
[----:B------:R-:W-:-:S05]  /*1b10*/  FADD.FTZ R55, R48, R55 ;  /* 0x0000003730377221 */ /* 0x000fca0000010000 */
[----:B------:R-:W-:-:S07]  /*1b20*/  MOV R67, R55 ;  /* 0x0000003700437202 */ /* 0x000fce0000000f00 */
[----:B------:R-:W-:Y:S05]  /*1b30*/  WARPSYNC.COLLECTIVE R49, `(.L_x_1629) ;  /* 0x0000000031087348 */ /* 0x000fea0003c00000 */
[----:B------:R0:W1:Y:S02]  /*1b40*/  SHFL.BFLY P1, R63, R67, R51, R50 ;  /* 0x0c000033433f7389 */ /* 0x0000640000020032 */
[----:B01----:R-:W-:Y:S01]  /*1b50*/  ENDCOLLECTIVE ;  /* 0x000000000000791b */ /* 0x003fe20003800000 */
.L_x_1629:
[----:B------:R-:W-:Y:S01]  /*1b60*/  HFMA2.MMA R51, -RZ, RZ, 0, 2.384185791015625e-07 ;  /* 0x00000004ff337435 */ /* 0x000fe200000001ff */
[----:B------:R-:W-:-:S04]  /*1b70*/  IMAD.MOV.U32 R54, RZ, RZ, R63 ;  /* 0x000000ffff367224 */ /* 0x000fc800078e003f */
[----:B------:R-:W-:-:S05]  /*1b80*/  FADD.FTZ R54, R55, R54 ;  /* 0x0000003637367221 */ /* 0x000fca0000010000 */
[----:B------:R-:W-:-:S07]  /*1b90*/  MOV R67, R54 ;  /* 0x0000003600437202 */ /* 0x000fce0000000f00 */
[----:B------:R-:W-:Y:S05]  /*1ba0*/  WARPSYNC.COLLECTIVE R49, `(.L_x_1630) ;  /* 0x0000000031087348 */ /* 0x000fea0003c00000 */
[----:B------:R0:W1:Y:S02]  /*1bb0*/  SHFL.BFLY P1, R63, R67, R51, R50 ;  /* 0x0c000033433f7389 */ /* 0x0000640000020032 */
[----:B01----:R-:W-:Y:S01]  /*1bc0*/  ENDCOLLECTIVE ;  /* 0x000000000000791b */ /* 0x003fe20003800000 */
.L_x_1630:
[----:B------:R-:W-:Y:S01]  /*1bd0*/  HFMA2.MMA R51, -RZ, RZ, 0, 4.76837158203125e-07 ;  /* 0x00000008ff337435 */ /* 0x000fe200000001ff */
[----:B------:R-:W-:-:S04]  /*1be0*/  IMAD.MOV.U32 R61, RZ, RZ, R63 ;  /* 0x000000ffff3d7224 */ /* 0x000fc800078e003f */
[----:B------:R-:W-:-:S05]  /*1bf0*/  FADD.FTZ R61, R54, R61 ;  /* 0x0000003d363d7221 */ /* 0x000fca0000010000 */
[----:B------:R-:W-:-:S07]  /*1c00*/  MOV R67, R61 ;  /* 0x0000003d00437202 */ /* 0x000fce0000000f00 */
[----:B------:R-:W-:Y:S05]  /*1c10*/  WARPSYNC.COLLECTIVE R49, `(.L_x_1631) ;  /* 0x0000000031087348 */ /* 0x000fea0003c00000 */
[----:B------:R0:W1:Y:S02]  /*1c20*/  SHFL.BFLY P1, R63, R67, R51, R50 ;  /* 0x0c000033433f7389 */ /* 0x0000640000020032 */
[----:B01----:R-:W-:Y:S01]  /*1c30*/  ENDCOLLECTIVE ;  /* 0x000000000000791b */ /* 0x003fe20003800000 */
.L_x_1631:
[----:B------:R-:W-:Y:S01]  /*1c40*/  HFMA2.MMA R51, -RZ, RZ, 0, 9.5367431640625e-07 ;  /* 0x00000010ff337435 */ /* 0x000fe200000001ff */
[----:B------:R-:W-:-:S04]  /*1c50*/  IMAD.MOV.U32 R60, RZ, RZ, R63 ;  /* 0x000000ffff3c7224 */ /* 0x000fc800078e003f */
[----:B------:R-:W-:-:S05]  /*1c60*/  FADD.FTZ R60, R61, R60 ;  /* 0x0000003c3d3c7221 */ /* 0x000fca0000010000 */
[----:B------:R-:W-:-:S07]  /*1c70*/  MOV R67, R60 ;  /* 0x0000003c00437202 */ /* 0x000fce0000000f00 */
[----:B------:R-:W-:Y:S05]  /*1c80*/  WARPSYNC.COLLECTIVE R49, `(.L_x_1632) ;  /* 0x0000000031087348 */ /* 0x000fea0003c00000 */
[----:B------:R0:W1:Y:S02]  /*1c90*/  SHFL.BFLY P1, R63, R67, R51, R50 ;  /* 0x0c000033433f7389 */ /* 0x0000640000020032 */
[----:B01----:R-:W-:Y:S01]  /*1ca0*/  ENDCOLLECTIVE ;  /* 0x000000000000791b */ /* 0x003fe20003800000 */
.L_x_1632:
[----:B------:R-:W-:Y:S05]  /*1cb0*/  BRA `(.L_x_1633) ;  /* 0xfffffff400707947 */ /* 0x000fea000383ffff */
.L_x_1634:
        /* <DEDUP_REMOVED lines=12> */
.L_x_7729:


//--------------------- .text._ZN10layer_norm31ln_parallel_residual_fwd_kernelINS_13Kernel_traitsIf13__nv_bfloat16S2_S2_fjLj256ELj1ELj4ELj1ELj16ENS_18Kernel_traits_baseILj256EfS2_S2_S2_fjLj128EEEEELb0ELb0ELb1EEEvNS_9FwdParamsE --------------------------
	.section	.text._ZN10layer_norm31ln_parallel_residual_fwd_kernelINS_13Kernel_traitsIf13__nv_bfloat16S2_S2_fjLj256ELj1ELj4ELj1ELj16ENS_18Kernel_traits_baseILj256EfS2_S2_S2_fjLj128EEEEELb0ELb0ELb1EEEvNS_9FwdParamsE,"ax",@progbits
	.align	128
        .global         _ZN10layer_norm31ln_parallel_residual_fwd_kernelINS_13Kernel_traitsIf13__nv_bfloat16S2_S2_fjLj256ELj1ELj4ELj1ELj16ENS_18Kernel_traits_baseILj256EfS2_S2_S2_fjLj128EEEEELb0ELb0ELb1EEEvNS_9FwdParamsE
        .type           _ZN10layer_norm31ln_parallel_residual_fwd_kernelINS_13Kernel_traitsIf13__nv_bfloat16S2_S2_fjLj256ELj1ELj4ELj1ELj16ENS_18Kernel_traits_baseILj256EfS2_S2_S2_fjLj128EEEEELb0ELb0ELb1EEEvNS_9FwdParamsE,@function
        .size           _ZN10layer_norm31ln_parallel_residual_fwd_kernelINS_13Kernel_traitsIf13__nv_bfloat16S2_S2_fjLj256ELj1ELj4ELj1ELj16ENS_18Kernel_traits_baseILj256EfS2_S2_S2_fjLj128EEEEELb0ELb0ELb1EEEvNS_9FwdParamsE,(.L_x_7730 - _ZN10layer_norm31ln_parallel_residual_fwd_kernelINS_13Kernel_traitsIf13__nv_bfloat16S2_S2_fjLj256ELj1ELj4ELj1ELj16ENS_18Kernel_traits_baseILj256EfS2_S2_S2_fjLj128EEEEELb0ELb0ELb1EEEvNS_9FwdParamsE)
        .other          _ZN10layer_norm31ln_parallel_residual_fwd_kernelINS_13Kernel_traitsIf13__nv_bfloat16S2_S2_fjLj256ELj1ELj4ELj1ELj16ENS_18Kernel_traits_baseILj256EfS2_S2_S2_fjLj128EEEEELb0ELb0ELb1EEEvNS_9FwdParamsE,@"STO_CUDA_ENTRY STV_DEFAULT"
_ZN10layer_norm31ln_parallel_residual_fwd_kernelINS_13Kernel_traitsIf13__nv_bfloat16S2_S2_fjLj256ELj1ELj4ELj1ELj16ENS_18Kernel_traits_baseILj256EfS2_S2_S2_fjLj128EEEEELb0ELb0ELb1EEEvNS_9FwdParamsE:
.text._ZN10layer_norm31ln_parallel_residual_fwd_kernelINS_13Kernel_traitsIf13__nv_bfloat16S2_S2_fjLj256ELj1ELj4ELj1ELj16ENS_18Kernel_traits_baseILj256EfS2_S2_S2_fjLj128EEEEELb0ELb0ELb1EEEvNS_9FwdParamsE:
[----:B------:R-:W-:Y:S01]  /*0000*/  LDC R1, c[0x0][0x28] ;  /* 0x00000a00ff017b82 */ /* 0x000fe20000000800 */
[----:B------:R-:W0:Y:S01]  /*0010*/  S2R R0, SR_TID.X ;  /* 0x0000000000007919 */ /* 0x000e220000002100 */
[----:B------:R-:W-:-:S06]  /*0020*/  ULDC.64 UR4, c[0x0][0x2c8] ;  /* 0x0000b20000047ab9 */ /* 0x000fcc0000000a00 */
[----:B------:R-:W1:Y:S01]  /*0030*/  LDC.64 R38, c[0x0][0x228] ;  /* 0x00008a00ff267b82 */ /* 0x000e620000000a00 */
[----:B------:R-:W-:Y:S01]  /*0040*/  ISETP.NE.U32.AND P1, PT, RZ, UR4, PT ;  /* 0x00000004ff007c0c */ /* 0x000fe2000bf25070 */
[----:B------:R-:W-:Y:S01]  /*0050*/  ULDC.64 UR10, c[0x0][0x2d0] ;  /* 0x0000b400000a7ab9 */ /* 0x000fe20000000a00 */
[----:B------:R-:W-:Y:S01]  /*0060*/  ULDC.64 UR8, c[0x0][0x268] ;  /* 0x00009a0000087ab9 */ /* 0x000fe20000000a00 */
[----:B------:R-:W-:Y:S02]  /*0070*/  ISETP.NE.U32.AND P2, PT, RZ, UR10, PT ;  /* 0x0000000aff007c0c */ /* 0x000fe4000bf45070 */
[----:B------:R-:W-:Y:S02]  /*0080*/  CS2R R4, SRZ ;  /* 0x0000000000047805 */ /* 0x000fe4000001ff00 */
[----:B------:R-:W-:Y:S02]  /*0090*/  ISETP.NE.AND.EX P1, PT, RZ, UR5, PT, P1 ;  /* 0x00000005ff007c0c */ /* 0x000fe4000bf25310 */
[----:B------:R-:W-:-:S02]  /*00a0*/  CS2R R6, SRZ ;  /* 0x0000000000067805 */ /* 0x000fc4000001ff00 */
[----:B------:R-:W-:Y:S02]  /*00b0*/  ISETP.NE.AND.EX P2, PT, RZ, UR11, PT, P2 ;  /* 0x0000000bff007c0c */ /* 0x000fe4000bf45320 */
[----:B------:R-:W-:Y:S02]  /*00c0*/  CS2R R8, SRZ ;  /* 0x0000000000087805 */ /* 0x000fe4000001ff00 */
[----:B------:R-:W-:Y:S02]  /*00d0*/  CS2R R10, SRZ ;  /* 0x00000000000a7805 */ /* 0x000fe4000001ff00 */
[----:B------:R-:W-:Y:S02]  /*00e0*/  CS2R R14, SRZ ;  /* 0x00000000000e7805 */ /* 0x000fe4000001ff00 */
[----:B------:R-:W-:Y:S02]  /*00f0*/  CS2R R12, SRZ ;  /* 0x00000000000c7805 */ /* 0x000fe4000001ff00 */
[----:B------:R-:W-:-:S02]  /*0100*/  CS2R R16, SRZ ;  /* 0x0000000000107805 */ /* 0x000fc4000001ff00 */
[----:B------:R-:W-:Y:S01]  /*0110*/  CS2R R18, SRZ ;  /* 0x0000000000127805 */ /* 0x000fe2000001ff00 */
[----:B------:R-:W2:Y:S01]  /*0120*/  S2R R3, SR_CTAID.X ;  /* 0x0000000000037919 */ /* 0x000ea20000002500 */
[----:B------:R-:W-:Y:S01]  /*0130*/  ULDC.64 UR6, c[0x0][0x260] ;  /* 0x0000980000067ab9 */ /* 0x000fe20000000a00 */
[C---:B0-----:R-:W-:Y:S02]  /*0140*/  LOP3.LUT R53, R0.reuse, 0x1f, RZ, 0xc0, !PT ;  /* 0x0000001f00357812 */ /* 0x041fe400078ec0ff */
[----:B------:R-:W-:Y:S02]  /*0150*/  SHF.R.U32.HI R52, RZ, 0x5, R0 ;  /* 0x00000005ff347819 */ /* 0x000fe40000011600 */
[C---:B------:R-:W-:Y:S01]  /*0160*/  @P1 LEA R20, P0, R53.reuse, UR4, 0x5 ;  /* 0x0000000435141c11 */ /* 0x040fe2000f8028ff */
[----:B------:R-:W-:Y:S01]  /*0170*/  IMAD.SHL.U32 R22, R53, 0x20, RZ ;  /* 0x0000002035167824 */ /* 0x000fe200078e00ff */
[----:B------:R-:W-:-:S03]  /*0180*/  SHF.L.U32 R0, R0, 0x5, RZ ;  /* 0x0000000500007819 */ /* 0x000fc600000006ff */
[----:B------:R-:W-:Y:S01]  /*0190*/  @P1 IMAD.X R21, RZ, RZ, UR5, P0 ;  /* 0x00000005ff151e24 */ /* 0x000fe200080e06ff */
[C---:B------:R-:W-:Y:S01]  /*01a0*/  IADD3 R36, P4, R22.reuse, UR8, RZ ;  /* 0x0000000816247c10 */ /* 0x040fe2000ff9e0ff */
[----:B------:R-:W-:Y:S01]  /*01b0*/  ULDC.64 UR4, c[0x0][0x230] ;  /* 0x00008c0000047ab9 */ /* 0x000fe20000000a00 */
[----:B------:R-:W-:Y:S02]  /*01c0*/  @P2 IADD3 R22, P5, R22, UR10, RZ ;  /* 0x0000000a16162c10 */ /* 0x000fe4000ffbe0ff */
[----:B-1----:R-:W-:Y:S02]  /*01d0*/  LOP3.LUT P0, RZ, R38, UR4, RZ, 0xfc, !PT ;  /* 0x0000000426ff7c12 */ /* 0x002fe4000f80fcff */
[----:B------:R-:W-:Y:S01]  /*01e0*/  LOP3.LUT R0, R0, 0x3e0, RZ, 0xc0, !PT ;  /* 0x000003e000007812 */ /* 0x000fe200078ec0ff */
[----:B------:R-:W-:Y:S01]  /*01f0*/  @P2 IMAD.X R23, RZ, RZ, UR11, P5 ;  /* 0x0000000bff172e24 */ /* 0x000fe2000a8e06ff */
[----:B------:R-:W-:Y:S01]  /*0200*/  LOP3.LUT P0, RZ, R39, UR5, RZ, 0xfc, P0 ;  /* 0x0000000527ff7c12 */ /* 0x000fe2000800fcff */
[----:B------:R-:W-:Y:S01]  /*0210*/  ULDC.64 UR4, c[0x0][0x208] ;  /* 0x0000820000047ab9 */ /* 0x000fe20000000a00 */
[----:B------:R-:W-:Y:S01]  /*0220*/  IADD3 R2, P3, R0, UR6, RZ ;  /* 0x0000000600027c10 */ /* 0x000fe2000ff7e0ff */
[----:B------:R0:W5:Y:S01]  /*0230*/  @P1 LDG.E.128 R4, desc[UR4][R20.64] ;  /* 0x0000000414041981 */ /* 0x000162000c1e1d00 */
[----:B--2---:R-:W-:Y:S01]  /*0240*/  LEA R52, R3, R52, 0x2 ;  /* 0x0000003403347211 */ /* 0x004fe200078e10ff */
[----:B------:R-:W-:Y:S01]  /*0250*/  ULDC UR6, c[0x0][0x214] ;  /* 0x0000850000067ab9 */ /* 0x000fe20000000800 */
[----:B------:R-:W-:Y:S01]  /*0260*/  IADD3.X R3, RZ, UR7, RZ, P3, !PT ;  /* 0x00000007ff037c10 */ /* 0x000fe20009ffe4ff */
[----:B------:R0:W5:Y:S01]  /*0270*/  @P1 LDG.E.128 R8, desc[UR4][R20.64+0x10] ;  /* 0x0000100414081981 */ /* 0x000162000c1e1d00 */
[----:B------:R-:W-:-:S02]  /*0280*/  ISETP.GE.AND P3, PT, R52, UR6, PT ;  /* 0x0000000634007c0c */ /* 0x000fc4000bf66270 */
[----:B------:R-:W-:Y:S01]  /*0290*/  IADD3.X R37, RZ, UR9, RZ, P4, !PT ;  /* 0x00000009ff257c10 */ /* 0x000fe2000a7fe4ff */
[----:B------:R0:W5:Y:S04]  /*02a0*/  @P2 LDG.E.128 R12, desc[UR4][R22.64] ;  /* 0x00000004160c2981 */ /* 0x000168000c1e1d00 */
[----:B------:R0:W5:Y:S06]  /*02b0*/  @P2 LDG.E.128 R16, desc[UR4][R22.64+0x10] ;  /* 0x0000100416102981 */ /* 0x00016c000c1e1d00 */
[----:B------:R-:W-:Y:S05]  /*02c0*/  @P3 EXIT ;  /* 0x000000000000394d */ /* 0x000fea0003800000 */
[----:B0-----:R0:W5:Y:S04]  /*02d0*/  LDG.E.128 R20, desc[UR4][R2.64] ;  /* 0x0000000402147981 */ /* 0x001168000c1e1d00 */
[----:B------:R0:W5:Y:S04]  /*02e0*/  LDG.E.128 R24, desc[UR4][R2.64+0x10] ;  /* 0x0000100402187981 */ /* 0x000168000c1e1d00 */
[----:B------:R0:W5:Y:S04]  /*02f0*/  LDG.E.128 R28, desc[UR4][R36.64] ;  /* 0x00000004241c7981 */ /* 0x000168000c1e1d00 */
[----:B------:R0:W5:Y:S01]  /*0300*/  LDG.E.128 R32, desc[UR4][R36.64+0x10] ;  /* 0x0000100424207981 */ /* 0x000162000c1e1d00 */
[----:B------:R-:W-:Y:S01]  /*0310*/  ISETP.NE.U32.AND P1, PT, R38, RZ, PT ;  /* 0x000000ff2600720c */ /* 0x000fe20003f25070 */
[----:B------:R-:W-:Y:S01]  /*0320*/  BSSY B0, `(.L_x_1635) ;  /* 0x0000120000007945 */ /* 0x000fe20003800000 */
[----:B------:R-:W-:Y:S01]  /*0330*/  ULDC.U8 UR6, c[0x0][0x2a0] ;  /* 0x0000a80000067ab9 */ /* 0x000fe20000000000 */
[----:B------:R-:W-:Y:S01]  /*0340*/  ULDC UR7, c[0x0][0x2d8] ;  /* 0x0000b60000077ab9 */ /* 0x000fe20000000800 */
[----:B------:R-:W-:Y:S01]  /*0350*/  ISETP.NE.AND.EX P1, PT, R39, RZ, PT, P1 ;  /* 0x000000ff2700720c */ /* 0x000fe20003f25310 */
[----:B------:R-:W-:Y:S01]  /*0360*/  ULDC.64 UR14, c[0x0][0x230] ;  /* 0x00008c00000e7ab9 */ /* 0x000fe20000000a00 */
[----:B------:R-:W-:Y:S01]  /*0370*/  ISETP.NE.AND P5, PT, RZ, UR6, PT ;  /* 0x00000006ff007c0c */ /* 0x000fe2000bfa5270 */
[----:B------:R-:W-:Y:S01]  /*0380*/  ULDC UR6, c[0x0][0x218] ;  /* 0x0000860000067ab9 */ /* 0x000fe20000000800 */
[----:B------:R-:W-:Y:S01]  /*0390*/  ULDC.64 UR12, c[0x0][0x228] ;  /* 0x00008a00000c7ab9 */ /* 0x000fe20000000a00 */
[----:B------:R-:W-:Y:S01]  /*03a0*/  ULDC.64 UR8, c[0x0][0x2b8] ;  /* 0x0000ae0000087ab9 */ /* 0x000fe20000000a00 */
[----:B0-----:R-:W-:-:S09]  /*03b0*/  ULDC.64 UR10, c[0x0][0x2c0] ;  /* 0x0000b000000a7ab9 */ /* 0x001fd20000000a00 */
.L_x_1669:
        /* <DEDUP_REMOVED lines=17> */
[C---:B--2---:R-:W-:Y:S01]  /*04d0*/  IMAD.U32 R2, R48.reuse, 0x10000, RZ ;  /* 0x0001000030027824 */ /* 0x044fe200078e00ff */
[----:B------:R-:W-:-:S11]  /*04e0*/  PRMT R0, R48, 0x7632, R0 ;  /* 0x0000763230007816 */ /* 0x000fd60000000000 */
[----:B0-----:R-:W-:Y:S05]  /*04f0*/  @P3 BRA `(.L_x_1636) ;  /* 0x0000000000203947 */ /* 0x001fea0003800000 */
[----:B------:R-:W-:-:S04]  /*0500*/  ISETP.NE.U32.AND P4, PT, RZ, UR14, PT ;  /* 0x0000000eff007c0c */ /* 0x000fc8000bf85070 */
[----:B------:R-:W-:-:S13]  /*0510*/  ISETP.NE.AND.EX P4, PT, RZ, UR15, PT, P4 ;  /* 0x0000000fff007c0c */ /* 0x000fda000bf85340 */
[----:B------:R-:W-:Y:S05]  /*0520*/  @P4 BRA `(.L_x_1637) ;  /* 0x0000000000084947 */ /* 0x000fea0003800000 */
[----:B------:R-:W-:Y:S05]  /*0530*/  @P0 BRA `(.L_x_1638) ;  /* 0x0000000000200947 */ /* 0x000fea0003800000 */
[----:B------:R-:W-:Y:S05]  /*0540*/  BRA `(.L_x_1639) ;  /* 0x0000000000247947 */ /* 0x000fea0003800000 */
.L_x_1637:
[----:B-----5:R-:W-:-:S05]  /*0550*/  SHF.L.U32 R55, R40, 0x10, RZ ;  /* 0x0000001028377819 */ /* 0x020fca00000006ff */
[----:B------:R-:W-:Y:S01]  /*0560*/  FADD.FTZ R2, R2, R55 ;  /* 0x0000003702027221 */ /* 0x000fe20000010000 */
[----:B------:R-:W-:Y:S06]  /*0570*/  BRA `(.L_x_1638) ;  /* 0x0000000000107947 */ /* 0x000fec0003800000 */
.L_x_1636:
[----:B-----5:R-:W-:Y:S01]  /*0580*/  IMAD.U32 R55, R36, 0x10000, RZ ;  /* 0x0001000024377824 */ /* 0x020fe200078e00ff */
[----:B------:R-:W-:-:S03]  /*0590*/  @P2 SHF.L.U32 R57, R40, 0x10, RZ ;  /* 0x0000001028392819 */ /* 0x000fc600000006ff */
[----:B------:R-:W-:-:S04]  /*05a0*/  FADD.FTZ R2, R2, R55 ;  /* 0x0000003702027221 */ /* 0x000fc80000010000 */
[----:B------:R-:W-:-:S07]  /*05b0*/  @P2 FADD.FTZ R2, R2, R57 ;  /* 0x0000003902022221 */ /* 0x000fce0000010000 */
.L_x_1638:
[----:B------:R-:W-:-:S04]  /*05c0*/  F2FP.BF16.F32.PACK_AB R48, RZ, R2 ;  /* 0x00000002ff30723e */ /* 0x000fc800000010ff */
[----:B------:R-:W-:-:S07]  /*05d0*/  PRMT R44, R48, 0x7610, R44 ;  /* 0x00007610302c7816 */ /* 0x000fce000000002c */
.L_x_1639:
[----:B------:R-:W-:Y:S01]  /*05e0*/  IMAD.U32 R55, R0, 0x10000, RZ ;  /* 0x0001000000377824 */ /* 0x000fe200078e00ff */
[----:B------:R-:W-:Y:S06]  /*05f0*/  @P3 BRA `(.L_x_1640) ;  /* 0x0000000000243947 */ /* 0x000fec0003800000 */
[----:B------:R-:W-:-:S04]  /*0600*/  ISETP.NE.U32.AND P4, PT, RZ, UR14, PT ;  /* 0x0000000eff007c0c */ /* 0x000fc8000bf85070 */
[----:B------:R-:W-:-:S13]  /*0610*/  ISETP.NE.AND.EX P4, PT, RZ, UR15, PT, P4 ;  /* 0x0000000fff007c0c */ /* 0x000fda000bf85340 */
[----:B------:R-:W-:Y:S05]  /*0620*/  @P4 BRA `(.L_x_1641) ;  /* 0x0000000000084947 */ /* 0x000fea0003800000 */
[----:B------:R-:W-:Y:S05]  /*0630*/  @P0 BRA `(.L_x_1642) ;  /* 0x00000000002c0947 */ /* 0x000fea0003800000 */
[----:B------:R-:W-:Y:S05]  /*0640*/  BRA `(.L_x_1643) ;  /* 0x0000000000307947 */ /* 0x000fea0003800000 */
.L_x_1641:
[----:B-----5:R-:W-:-:S04]  /*0650*/  PRMT R0, R40, 0x7632, R0 ;  /* 0x0000763228007816 */ /* 0x020fc80000000000 */
[----:B------:R-:W-:-:S05]  /*0660*/  SHF.L.U32 R0, R0, 0x10, RZ ;  /* 0x0000001000007819 */ /* 0x000fca00000006ff */
[----:B------:R-:W-:Y:S01]  /*0670*/  FADD.FTZ R55, R55, R0 ;  /* 0x0000000037377221 */ /* 0x000fe20000010000 */
[----:B------:R-:W-:Y:S06]  /*0680*/  BRA `(.L_x_1642) ;  /* 0x0000000000187947 */ /* 0x000fec0003800000 */
.L_x_1640:
[----:B-----5:R-:W-:Y:S02]  /*0690*/  PRMT R0, R36, 0x7632, R0 ;  /* 0x0000763224007816 */ /* 0x020fe40000000000 */
[----:B------:R-:W-:-:S03]  /*06a0*/  @P2 PRMT R48, R40, 0x7632, R48 ;  /* 0x0000763228302816 */ /* 0x000fc60000000030 */
[----:B------:R-:W-:Y:S01]  /*06b0*/  IMAD.U32 R0, R0, 0x10000, RZ ;  /* 0x0001000000007824 */ /* 0x000fe200078e00ff */
[----:B------:R-:W-:-:S03]  /*06c0*/  @P2 SHF.L.U32 R48, R48, 0x10, RZ ;  /* 0x0000001030302819 */ /* 0x000fc600000006ff */
[----:B------:R-:W-:-:S04]  /*06d0*/  FADD.FTZ R55, R55, R0 ;  /* 0x0000000037377221 */ /* 0x000fc80000010000 */
[----:B------:R-:W-:-:S07]  /*06e0*/  @P2 FADD.FTZ R55, R55, R48 ;  /* 0x0000003037372221 */ /* 0x000fce0000010000 */
.L_x_1642:
[----:B------:R-:W-:-:S04]  /*06f0*/  F2FP.BF16.F32.PACK_AB R0, RZ, R55 ;  /* 0x00000037ff00723e */ /* 0x000fc800000010ff */
[----:B------:R-:W-:-:S07]  /*0700*/  PRMT R44, R44, 0x5410, R0 ;  /* 0x000054102c2c7816 */ /* 0x000fce0000000000 */
.L_x_1643:
        /* <DEDUP_REMOVED lines=8> */
.L_x_1645:
[----:B-----5:R-:W-:-:S05]  /*0790*/  SHF.L.U32 R57, R41, 0x10, RZ ;  /* 0x0000001029397819 */ /* 0x020fca00000006ff */
[----:B------:R-:W-:Y:S01]  /*07a0*/  FADD.FTZ R54, R54, R57 ;  /* 0x0000003936367221 */ /* 0x000fe20000010000 */
[----:B------:R-:W-:Y:S06]  /*07b0*/  BRA `(.L_x_1646) ;  /* 0x0000000000107947 */ /* 0x000fec0003800000 */
.L_x_1644:
[----:B-----5:R-:W-:Y:S01]  /*07c0*/  SHF.L.U32 R57, R37, 0x10, RZ ;  /* 0x0000001025397819 */ /* 0x020fe200000006ff */
[----:B------:R-:W-:-:S04]  /*07d0*/  @P2 IMAD.U32 R59, R41, 0x10000, RZ ;  /* 0x00010000293b2824 */ /* 0x000fc800078e00ff */
[----:B------:R-:W-:-:S04]  /*07e0*/  FADD.FTZ R54, R54, R57 ;  /* 0x0000003936367221 */ /* 0x000fc80000010000 */
[----:B------:R-:W-:-:S07]  /*07f0*/  @P2 FADD.FTZ R54, R54, R59 ;  /* 0x0000003b36362221 */ /* 0x000fce0000010000 */
.L_x_1646:
[----:B------:R-:W-:-:S04]  /*0800*/  F2FP.BF16.F32.PACK_AB R0, RZ, R54 ;  /* 0x00000036ff00723e */ /* 0x000fc800000010ff */
[----:B------:R-:W-:-:S07]  /*0810*/  PRMT R45, R0, 0x7610, R45 ;  /* 0x00007610002d7816 */ /* 0x000fce000000002d */
.L_x_1647:
[----:B------:R-:W-:Y:S01]  /*0820*/  SHF.L.U32 R57, R49, 0x10, RZ ;  /* 0x0000001031397819 */ /* 0x000fe200000006ff */
[----:B------:R-:W-:Y:S06]  /*0830*/  @P3 BRA `(.L_x_1648) ;  /* 0x0000000000243947 */ /* 0x000fec0003800000 */
[----:B------:R-:W-:-:S04]  /*0840*/  ISETP.NE.U32.AND P4, PT, RZ, UR14, PT ;  /* 0x0000000eff007c0c */ /* 0x000fc8000bf85070 */
[----:B------:R-:W-:-:S13]  /*0850*/  ISETP.NE.AND.EX P4, PT, RZ, UR15, PT, P4 ;  /* 0x0000000fff007c0c */ /* 0x000fda000bf85340 */
[----:B------:R-:W-:Y:S05]  /*0860*/  @P4 BRA `(.L_x_1649) ;  /* 0x0000000000084947 */ /* 0x000fea0003800000 */
[----:B------:R-:W-:Y:S05]  /*0870*/  @P0 BRA `(.L_x_1650) ;  /* 0x00000000002c0947 */ /* 0x000fea0003800000 */
[----:B------:R-:W-:Y:S05]  /*0880*/  BRA `(.L_x_1651) ;  /* 0x0000000000307947 */ /* 0x000fea0003800000 */
.L_x_1649:
[----:B-----5:R-:W-:-:S04]  /*0890*/  PRMT R0, R41, 0x7632, R0 ;  /* 0x0000763229007816 */ /* 0x020fc80000000000 */
[----:B------:R-:W-:-:S05]  /*08a0*/  SHF.L.U32 R0, R0, 0x10, RZ ;  /* 0x0000001000007819 */ /* 0x000fca00000006ff */
[----:B------:R-:W-:Y:S01]  /*08b0*/  FADD.FTZ R57, R57, R0 ;  /* 0x0000000039397221 */ /* 0x000fe20000010000 */
[----:B------:R-:W-:Y:S06]  /*08c0*/  BRA `(.L_x_1650) ;  /* 0x0000000000187947 */ /* 0x000fec0003800000 */
.L_x_1648:
[----:B-----5:R-:W-:Y:S02]  /*08d0*/  PRMT R0, R37, 0x7632, R0 ;  /* 0x0000763225007816 */ /* 0x020fe40000000000 */
[----:B------:R-:W-:-:S03]  /*08e0*/  @P2 PRMT R48, R41, 0x7632, R48 ;  /* 0x0000763229302816 */ /* 0x000fc60000000030 */
[----:B------:R-:W-:Y:S01]  /*08f0*/  IMAD.U32 R0, R0, 0x10000, RZ ;  /* 0x0001000000007824 */ /* 0x000fe200078e00ff */
[----:B------:R-:W-:-:S03]  /*0900*/  @P2 SHF.L.U32 R48, R48, 0x10, RZ ;  /* 0x0000001030302819 */ /* 0x000fc600000006ff */
[----:B------:R-:W-:-:S04]  /*0910*/  FADD.FTZ R57, R57, R0 ;  /* 0x0000000039397221 */ /* 0x000fc80000010000 */
[----:B------:R-:W-:-:S07]  /*0920*/  @P2 FADD.FTZ R57, R57, R48 ;  /* 0x0000003039392221 */ /* 0x000fce0000010000 */
.L_x_1650:
[----:B------:R-:W-:-:S04]  /*0930*/  F2FP.BF16.F32.PACK_AB R0, RZ, R57 ;  /* 0x00000039ff00723e */ /* 0x000fc800000010ff */
[----:B------:R-:W-:-:S07]  /*0940*/  PRMT R45, R45, 0x5410, R0 ;  /* 0x000054102d2d7816 */ /* 0x000fce0000000000 */
.L_x_1651:
        /* <DEDUP_REMOVED lines=8> */
.L_x_1653:
[----:B-----5:R-:W-:-:S04]  /*09d0*/  IMAD.U32 R49, R42, 0x10000, RZ ;  /* 0x000100002a317824 */ /* 0x020fc800078e00ff */
[----:B------:R-:W-:Y:S01]  /*09e0*/  FADD.FTZ R56, R56, R49 ;  /* 0x0000003138387221 */ /* 0x000fe20000010000 */
[----:B------:R-:W-:Y:S06]  /*09f0*/  BRA `(.L_x_1654) ;  /* 0x0000000000107947 */ /* 0x000fec0003800000 */
.L_x_1652:
[----:B-----5:R-:W-:Y:S02]  /*0a00*/  SHF.L.U32 R49, R38, 0x10, RZ ;  /* 0x0000001026317819 */ /* 0x020fe400000006ff */
[----:B------:R-:W-:-:S03]  /*0a10*/  @P2 SHF.L.U32 R59, R42, 0x10, RZ ;  /* 0x000000102a3b2819 */ /* 0x000fc600000006ff */
[----:B------:R-:W-:-:S04]  /*0a20*/  FADD.FTZ R56, R56, R49 ;  /* 0x0000003138387221 */ /* 0x000fc80000010000 */
[----:B------:R-:W-:-:S07]  /*0a30*/  @P2 FADD.FTZ R56, R56, R59 ;  /* 0x0000003b38382221 */ /* 0x000fce0000010000 */
.L_x_1654:
[----:B------:R-:W-:-:S04]  /*0a40*/  F2FP.BF16.F32.PACK_AB R0, RZ, R56 ;  /* 0x00000038ff00723e */ /* 0x000fc800000010ff */
[----:B------:R-:W-:-:S07]  /*0a50*/  PRMT R46, R0, 0x7610, R46 ;  /* 0x00007610002e7816 */ /* 0x000fce000000002e */
.L_x_1655:
[----:B------:R-:W-:Y:S01]  /*0a60*/  IMAD.U32 R59, R50, 0x10000, RZ ;  /* 0x00010000323b7824 */ /* 0x000fe200078e00ff */
[----:B------:R-:W-:Y:S06]  /*0a70*/  @P3 BRA `(.L_x_1656) ;  /* 0x0000000000243947 */ /* 0x000fec0003800000 */
[----:B------:R-:W-:-:S04]  /*0a80*/  ISETP.NE.U32.AND P4, PT, RZ, UR14, PT ;  /* 0x0000000eff007c0c */ /* 0x000fc8000bf85070 */
[----:B------:R-:W-:-:S13]  /*0a90*/  ISETP.NE.AND.EX P4, PT, RZ, UR15, PT, P4 ;  /* 0x0000000fff007c0c */ /* 0x000fda000bf85340 */
[----:B------:R-:W-:Y:S05]  /*0aa0*/  @P4 BRA `(.L_x_1657) ;  /* 0x0000000000084947 */ /* 0x000fea0003800000 */
[----:B------:R-:W-:Y:S05]  /*0ab0*/  @P0 BRA `(.L_x_1658) ;  /* 0x00000000002c0947 */ /* 0x000fea0003800000 */
[----:B------:R-:W-:Y:S05]  /*0ac0*/  BRA `(.L_x_1659) ;  /* 0x0000000000307947 */ /* 0x000fea0003800000 */
.L_x_1657:
[----:B-----5:R-:W-:-:S04]  /*0ad0*/  PRMT R0, R42, 0x7632, R0 ;  /* 0x000076322a007816 */ /* 0x020fc80000000000 */
[----:B------:R-:W-:-:S05]  /*0ae0*/  SHF.L.U32 R0, R0, 0x10, RZ ;  /* 0x0000001000007819 */ /* 0x000fca00000006ff */
[----:B------:R-:W-:Y:S01]  /*0af0*/  FADD.FTZ R59, R59, R0 ;  /* 0x000000003b3b7221 */ /* 0x000fe20000010000 */
[----:B------:R-:W-:Y:S06]  /*0b00*/  BRA `(.L_x_1658) ;  /* 0x0000000000187947 */ /* 0x000fec0003800000 */
.L_x_1656:
[----:B-----5:R-:W-:Y:S02]  /*0b10*/  PRMT R0, R38, 0x7632, R0 ;  /* 0x0000763226007816 */ /* 0x020fe40000000000 */
[----:B------:R-:W-:Y:S02]  /*0b20*/  @P2 PRMT R48, R42, 0x7632, R48 ;  /* 0x000076322a302816 */ /* 0x000fe40000000030 */
[----:B------:R-:W-:-:S03]  /*0b30*/  SHF.L.U32 R0, R0, 0x10, RZ ;  /* 0x0000001000007819 */ /* 0x000fc600000006ff */
[----:B------:R-:W-:Y:S02]  /*0b40*/  @P2 IMAD.U32 R48, R48, 0x10000, RZ ;  /* 0x0001000030302824 */ /* 0x000fe400078e00ff */
[----:B------:R-:W-:-:S04]  /*0b50*/  FADD.FTZ R59, R59, R0 ;  /* 0x000000003b3b7221 */ /* 0x000fc80000010000 */
[----:B------:R-:W-:-:S07]  /*0b60*/  @P2 FADD.FTZ R59, R59, R48 ;  /* 0x000000303b3b2221 */ /* 0x000fce0000010000 */
.L_x_1658:
[----:B------:R-:W-:-:S04]  /*0b70*/  F2FP.BF16.F32.PACK_AB R0, RZ, R59 ;  /* 0x0000003bff00723e */ /* 0x000fc800000010ff */
[----:B------:R-:W-:-:S07]  /*0b80*/  PRMT R46, R46, 0x5410, R0 ;  /* 0x000054102e2e7816 */ /* 0x000fce0000000000 */
.L_x_1659:
        /* <DEDUP_REMOVED lines=8> */
.L_x_1661:
[----:B-----5:R-:W-:-:S05]  /*0c10*/  SHF.L.U32 R49, R43, 0x10, RZ ;  /* 0x000000102b317819 */ /* 0x020fca00000006ff */
[----:B------:R-:W-:Y:S01]  /*0c20*/  FADD.FTZ R58, R58, R49 ;  /* 0x000000313a3a7221 */ /* 0x000fe20000010000 */
[----:B------:R-:W-:Y:S06]  /*0c30*/  BRA `(.L_x_1662) ;  /* 0x0000000000107947 */ /* 0x000fec0003800000 */
.L_x_1660:
[----:B-----5:R-:W-:Y:S01]  /*0c40*/  IMAD.U32 R49, R39, 0x10000, RZ ;  /* 0x0001000027317824 */ /* 0x020fe200078e00ff */
[----:B------:R-:W-:-:S03]  /*0c50*/  @P2 SHF.L.U32 R61, R43, 0x10, RZ ;  /* 0x000000102b3d2819 */ /* 0x000fc600000006ff */
[----:B------:R-:W-:-:S04]  /*0c60*/  FADD.FTZ R58, R58, R49 ;  /* 0x000000313a3a7221 */ /* 0x000fc80000010000 */
[----:B------:R-:W-:-:S07]  /*0c70*/  @P2 FADD.FTZ R58, R58, R61 ;  /* 0x0000003d3a3a2221 */ /* 0x000fce0000010000 */
.L_x_1662:
[----:B------:R-:W-:-:S04]  /*0c80*/  F2FP.BF16.F32.PACK_AB R0, RZ, R58 ;  /* 0x0000003aff00723e */ /* 0x000fc800000010ff */
[----:B------:R-:W-:-:S07]  /*0c90*/  PRMT R47, R0, 0x7610, R47 ;  /* 0x00007610002f7816 */ /* 0x000fce000000002f */
.L_x_1663:
[----:B------:R-:W-:Y:S01]  /*0ca0*/  SHF.L.U32 R60, R51, 0x10, RZ ;  /* 0x00000010333c7819 */ /* 0x000fe200000006ff */
[----:B------:R-:W-:Y:S06]  /*0cb0*/  @P3 BRA `(.L_x_1664) ;  /* 0x0000000000243947 */ /* 0x000fec0003800000 */
[----:B------:R-:W-:-:S04]  /*0cc0*/  ISETP.NE.U32.AND P2, PT, RZ, UR14, PT ;  /* 0x0000000eff007c0c */ /* 0x000fc8000bf45070 */
[----:B------:R-:W-:-:S13]  /*0cd0*/  ISETP.NE.AND.EX P2, PT, RZ, UR15, PT, P2 ;  /* 0x0000000fff007c0c */ /* 0x000fda000bf45320 */
[----:B------:R-:W-:Y:S05]  /*0ce0*/  @P2 BRA `(.L_x_1665) ;  /* 0x0000000000082947 */ /* 0x000fea0003800000 */
[----:B------:R-:W-:Y:S05]  /*0cf0*/  @P0 BRA `(.L_x_1666) ;  /* 0x00000000002c0947 */ /* 0x000fea0003800000 */
[----:B------:R-:W-:Y:S05]  /*0d00*/  BRA `(.L_x_1667) ;  /* 0x0000000000307947 */ /* 0x000fea0003800000 */
.L_x_1665:
[----:B-----5:R-:W-:-:S05]  /*0d10*/  PRMT R0, R43, 0x7632, R0 ;  /* 0x000076322b007816 */ /* 0x020fca0000000000 */
[----:B------:R-:W-:-:S04]  /*0d20*/  IMAD.U32 R49, R0, 0x10000, RZ ;  /* 0x0001000000317824 */ /* 0x000fc800078e00ff */
[----:B------:R-:W-:Y:S01]  /*0d30*/  FADD.FTZ R60, R60, R49 ;  /* 0x000000313c3c7221 */ /* 0x000fe20000010000 */
[----:B------:R-:W-:Y:S06]  /*0d40*/  BRA `(.L_x_1666) ;  /* 0x0000000000187947 */ /* 0x000fec0003800000 */
.L_x_1664:
[----:B-----5:R-:W-:Y:S02]  /*0d50*/  PRMT R0, R39, 0x7632, R0 ;  /* 0x0000763227007816 */ /* 0x020fe40000000000 */
[----:B------:R-:W-:Y:S02]  /*0d60*/  @P2 PRMT R48, R43, 0x7632, R48 ;  /* 0x000076322b302816 */ /* 0x000fe40000000030 */
[----:B------:R-:W-:Y:S02]  /*0d70*/  SHF.L.U32 R49, R0, 0x10, RZ ;  /* 0x0000001000317819 */ /* 0x000fe400000006ff */
[----:B------:R-:W-:-:S03]  /*0d80*/  @P2 SHF.L.U32 R51, R48, 0x10, RZ ;  /* 0x0000001030332819 */ /* 0x000fc600000006ff */
[----:B------:R-:W-:-:S04]  /*0d90*/  FADD.FTZ R60, R60, R49 ;  /* 0x000000313c3c7221 */ /* 0x000fc80000010000 */
[----:B------:R-:W-:-:S07]  /*0da0*/  @P2 FADD.FTZ R60, R60, R51 ;  /* 0x000000333c3c2221 */ /* 0x000fce0000010000 */
.L_x_1666:
[----:B------:R-:W-:-:S04]  /*0db0*/  F2FP.BF16.F32.PACK_AB R0, RZ, R60 ;  /* 0x0000003cff00723e */ /* 0x000fc800000010ff */
[----:B------:R-:W-:-:S07]  /*0dc0*/  PRMT R47, R47, 0x5410, R0 ;  /* 0x000054102f2f7816 */ /* 0x000fce0000000000 */
.L_x_1667:
        /* <DEDUP_REMOVED lines=15> */
[----:B0-----:R-:W0:Y:S02]  /*0ec0*/  SHFL.BFLY PT, R49, R0, 0x1, 0x1f ;  /* 0x0c201f0000317f89 */ /* 0x001e2400000e0000 */
        /* <DEDUP_REMOVED lines=36> */
.L_x_1681:
[----:B------:R-:W-:Y:S01]  /*1110*/  FMUL.FTZ R62, R61, R61 ;  /* 0x0000003d3d3e7220 */ /* 0x000fe20000410000 */
[----:B-1----:R-:W-:Y:S01]  /*1120*/  FADD.FTZ R67, R64, R67 ;  /* 0x0000004340437221 */ /* 0x002fe20000010000 */
[----:B------:R-:W1:Y:S03]  /*1130*/  @!P2 LDC.64 R50, c[0x0][0x250] ;  /* 0x00009400ff32ab82 */ /* 0x000e660000000a00 */
[----:B------:R-:W-:Y:S01]  /*1140*/  FSEL R63, R62, RZ, P5 ;  /* 0x000000ff3e3f7208 */ /* 0x000fe20002800000 */
[----:B------:R-:W-:-:S04]  /*1150*/  FFMA.FTZ R0, R67, R48, UR7 ;  /* 0x0000000743007e23 */ /* 0x000fc80008010030 */
[----:B------:R-:W-:Y:S01]  /*1160*/  FADD.FTZ R0, R0, R63 ;  /* 0x0000003f00007221 */ /* 0x000fe20000010000 */
[----:B------:R-:W2:Y:S01]  /*1170*/  @!P2 LDC.64 R48, c[0x0][0x258] ;  /* 0x00009600ff30ab82 */ /* 0x000ea20000000a00 */
[----:B------:R-:W-:-:S04]  /*1180*/  FSEL R63, R61, RZ, !P5 ;  /* 0x000000ff3d3f7208 */ /* 0x000fc80006800000 */
[----:B------:R-:W3:Y:S01]  /*1190*/  MUFU.RSQ R0, R0 ;  /* 0x0000000000007308 */ /* 0x000ee20000001400 */
        /* <DEDUP_REMOVED lines=10> */
[C---:B---3--:R-:W-:Y:S01]  /*1240*/  FMUL.FTZ R67, R0.reuse, R67 ;  /* 0x0000004300437220 */ /* 0x048fe20000410000 */
[C---:B------:R-:W-:Y:S01]  /*1250*/  FMUL.FTZ R54, R0.reuse, R69 ;  /* 0x0000004500367220 */ /* 0x040fe20000410000 */
[C---:B------:R-:W-:Y:S01]  /*1260*/  FMUL.FTZ R59, R0.reuse, R56 ;  /* 0x00000038003b7220 */ /* 0x040fe20000410000 */
[----:B------:R-:W-:Y:S01]  /*1270*/  FMUL.FTZ R56, R0, R2 ;  /* 0x0000000200387220 */ /* 0x000fe20000410000 */
[----:B--2---:R-:W-:-:S04]  /*1280*/  @!P2 IMAD.WIDE R48, R52, 0x4, R48 ;  /* 0x000000043430a825 */ /* 0x004fc800078e0230 */
[----:B------:R-:W-:Y:S01]  /*1290*/  FMUL.FTZ R2, R0, R55 ;  /* 0x0000003700027220 */ /* 0x000fe20000410000 */
[----:B------:R-:W-:Y:S01]  /*12a0*/  FFMA.FTZ R58, R24, R59, R8 ;  /* 0x0000003b183a7223 */ /* 0x000fe20000010008 */
[----:B------:R-:W-:Y:S01]  /*12b0*/  FFMA.FTZ R63, R25, R56, R9 ;  /* 0x00000038193f7223 */ /* 0x000fe20000010009 */
[----:B------:R-:W-:Y:S01]  /*12c0*/  FMUL.FTZ R55, R0, R57 ;  /* 0x0000003900377220 */ /* 0x000fe20000410000 */
[----:B------:R2:W-:Y:S01]  /*12d0*/  @!P2 STG.E desc[UR4][R48.64], R0 ;  /* 0x000000003000a986 */ /* 0x0005e2000c101904 */
[----:B-1----:R-:W-:Y:S01]  /*12e0*/  FFMA.FTZ R50, R22, R67, R6 ;  /* 0x0000004316327223 */ /* 0x002fe20000010006 */
[----:B------:R-:W-:Y:S01]  /*12f0*/  FFMA.FTZ R51, R23, R54, R7 ;  /* 0x0000003617337223 */ /* 0x000fe20000010007 */
[C---:B------:R-:W-:Y:S01]  /*1300*/  FMUL.FTZ R61, R0.reuse, R65 ;  /* 0x00000041003d7220 */ /* 0x040fe20000410000 */
[----:B------:R-:W-:Y:S01]  /*1310*/  FMUL.FTZ R60, R0, R60 ;  /* 0x0000003c003c7220 */ /* 0x000fe20000410000 */
[----:B------:R-:W-:Y:S01]  /*1320*/  FFMA.FTZ R57, R30, R67, R14 ;  /* 0x000000431e397223 */ /* 0x000fe2000001000e */
[----:B------:R-:W-:-:S05]  /*1330*/  FFMA.FTZ R54, R31, R54, R15 ;  /* 0x000000361f367223 */ /* 0x000fca000001000f */
[----:B------:R-:W-:Y:S01]  /*1340*/  F2FP.BF16.F32.PACK_AB R57, R54, R57 ;  /* 0x000000393639723e */ /* 0x000fe200000010ff */
[----:B--2---:R-:W-:Y:S01]  /*1350*/  FFMA.FTZ R0, R26, R55, R10 ;  /* 0x000000371a007223 */ /* 0x004fe2000001000a */
[----:B------:R-:W-:Y:S01]  /*1360*/  F2FP.BF16.F32.PACK_AB R49, R51, R50 ;  /* 0x000000323331723e */ /* 0x000fe200000010ff */
[----:B------:R-:W-:Y:S01]  /*1370*/  FFMA.FTZ R48, R20, R61, R4 ;  /* 0x0000003d14307223 */ /* 0x000fe20000010004 */
[----:B------:R-:W-:Y:S01]  /*1380*/  F2FP.BF16.F32.PACK_AB R50, R63, R58 ;  /* 0x0000003a3f32723e */ /* 0x000fe200000010ff */
[----:B------:R-:W-:Y:S01]  /*1390*/  FFMA.FTZ R58, R32, R59, R16 ;  /* 0x0000003b203a7223 */ /* 0x000fe20000010010 */
[----:B------:R-:W-:Y:S01]  /*13a0*/  FFMA.FTZ R59, R34, R55, R18 ;  /* 0x00000037223b7223 */ /* 0x000fe20000010012 */
[----:B------:R-:W-:Y:S01]  /*13b0*/  FFMA.FTZ R55, R33, R56, R17 ;  /* 0x0000003821377223 */ /* 0x000fe20000010011 */
[-C--:B------:R-:W-:Y:S01]  /*13c0*/  FFMA.FTZ R63, R27, R60.reuse, R11 ;  /* 0x0000003c1b3f7223 */ /* 0x080fe2000001000b */
[----:B------:R-:W-:Y:S01]  /*13d0*/  FFMA.FTZ R60, R35, R60, R19 ;  /* 0x0000003c233c7223 */ /* 0x000fe20000010013 */
[----:B------:R-:W-:Y:S01]  /*13e0*/  FFMA.FTZ R51, R21, R2, R5 ;  /* 0x0000000215337223 */ /* 0x000fe20000010005 */
[----:B------:R-:W-:Y:S01]  /*13f0*/  FFMA.FTZ R56, R28, R61, R12 ;  /* 0x0000003d1c387223 */ /* 0x000fe2000001000c */
[----:B------:R-:W-:Y:S01]  /*1400*/  F2FP.BF16.F32.PACK_AB R58, R55, R58 ;  /* 0x0000003a373a723e */ /* 0x000fe200000010ff */
[----:B------:R-:W-:Y:S01]  /*1410*/  FFMA.FTZ R61, R29, R2, R13 ;  /* 0x000000021d3d7223 */ /* 0x000fe2000001000d */
[----:B------:R-:W1:Y:S01]  /*1420*/  LDC.64 R54, c[0x0][0x210] ;  /* 0x00008400ff367b82 */ /* 0x000e620000000a00 */
[----:B------:R-:W-:Y:S01]  /*1430*/  F2FP.BF16.F32.PACK_AB R59, R60, R59 ;  /* 0x0000003b3c3b723e */ /* 0x000fe200000010ff */
[----:B------:R-:W-:Y:S01]  /*1440*/  IMAD.SHL.U32 R60, R3, 0x10, RZ ;  /* 0x00000010033c7824 */ /* 0x000fe200078e00ff */
[----:B------:R-:W-:-:S02]  /*1450*/  F2FP.BF16.F32.PACK_AB R48, R51, R48 ;  /* 0x000000303330723e */ /* 0x000fc400000010ff */
[----:B------:R-:W-:Y:S02]  /*1460*/  F2FP.BF16.F32.PACK_AB R51, R63, R0 ;  /* 0x000000003f33723e */ /* 0x000fe400000010ff */
[----:B------:R-:W-:Y:S02]  /*1470*/  SHF.R.U32.HI R0, RZ, 0x1c, R3 ;  /* 0x0000001cff007819 */ /* 0x000fe40000011603 */
[C---:B------:R-:W-:Y:S02]  /*1480*/  IADD3 R2, P2, R60.reuse, UR8, RZ ;  /* 0x000000083c027c10 */ /* 0x040fe4000ff5e0ff */
[----:B------:R-:W-:Y:S02]  /*1490*/  IADD3 R60, P3, R60, UR10, RZ ;  /* 0x0000000a3c3c7c10 */ /* 0x000fe4000ff7e0ff */
[----:B------:R-:W-:Y:S02]  /*14a0*/  F2FP.BF16.F32.PACK_AB R56, R61, R56 ;  /* 0x000000383d38723e */ /* 0x000fe400000010ff */
[----:B------:R-:W-:-:S02]  /*14b0*/  IADD3.X R3, R0, UR9, RZ, P2, !PT ;  /* 0x0000000900037c10 */ /* 0x000fc400097fe4ff */
[----:B------:R-:W-:-:S03]  /*14c0*/  IADD3.X R61, R0, UR11, RZ, P3, !PT ;  /* 0x0000000b003d7c10 */ /* 0x000fc60009ffe4ff */
[----:B------:R2:W-:Y:S04]  /*14d0*/  STG.E.128 desc[UR4][R2.64], R48 ;  /* 0x0000003002007986 */ /* 0x0005e8000c101d04 */
[----:B------:R2:W-:Y:S01]  /*14e0*/  STG.E.128 desc[UR4][R60.64], R56 ;  /* 0x000000383c007986 */ /* 0x0005e2000c101d04 */
[----:B-1----:R-:W-:-:S04]  /*14f0*/  LEA R52, R54, R52, 0x2 ;  /* 0x0000003436347211 */ /* 0x002fc800078e10ff */
[----:B------:R-:W-:-:S13]  /*1500*/  ISETP.GE.AND P2, PT, R52, R55, PT ;  /* 0x000000373400720c */ /* 0x000fda0003f46270 */
[----:B--2---:R-:W-:Y:S05]  /*1510*/  @!P2 BRA `(.L_x_1669) ;  /* 0xffffffec00a8a947 */ /* 0x004fea000383ffff */
[----:B------:R-:W-:Y:S05]  /*1520*/  BSYNC B0 ;  /* 0x0000000000007941 */ /* 0x000fea0003800000 */
.L_x_1635:
[----:B------:R-:W-:Y:S05]  /*1530*/  EXIT ;  /* 0x000000000000794d */ /* 0x000fea0003800000 */
.L_x_1668:
[----:B------:R-:W-:Y:S01]  /*1540*/  HFMA2.MMA R50, -RZ, RZ, 0, 1.847743988037109375e-06 ;  /* 0x0000001fff327435 */ /* 0x000fe200000001ff */
[----:B------:R-:W-:Y:S01]  /*1550*/  BSSY B1, `(.L_x_1670) ;  /* 0x0000007000017945 */ /* 0x000fe20003800000 */
[----:B------:R-:W-:Y:S01]  /*1560*/  MOV R68, R0 ;  /* 0x0000000000447202 */ /* 0x000fe20000000f00 */
[----:B------:R-:W-:Y:S01]  /*1570*/  IMAD.MOV.U32 R51, RZ, RZ, 0x1 ;  /* 0x00000001ff337424 */ /* 0x000fe200078e00ff */
[----:B0-----:R-:W-:-:S07]  /*1580*/  MOV R49, 0xffffffff ;  /* 0xffffffff00317802 */ /* 0x001fce0000000f00 */
[----:B-----5:R-:W-:Y:S05]  /*1590*/  WARPSYNC.COLLECTIVE R49, `(.L_x_1671) ;  /* 0x0000000031087348 */ /* 0x020fea0003c00000 */
[----:B------:R0:W1:Y:S02]  /*15a0*/  SHFL.BFLY P3, R66, R68, R51, R50 ;  /* 0x0c00003344427389 */ /* 0x0000640000060032 */
[----:B01---5:R-:W-:Y:S01]  /*15b0*/  ENDCOLLECTIVE ;  /* 0x000000000000791b */ /* 0x023fe20003800000 */
.L_x_1671:
[----:B------:R-:W-:Y:S05]  /*15c0*/  BSYNC B1 ;  /* 0x0000000000017941 */ /* 0x000fea0003800000 */
.L_x_1670:
[----:B------:R-:W-:Y:S01]  /*15d0*/  IMAD.MOV.U32 R49, RZ, RZ, R66 ;  /* 0x000000ffff317224 */ /* 0x000fe200078e0042 */
[----:B------:R-:W-:Y:S01]  /*15e0*/  HFMA2.MMA R51, -RZ, RZ, 0, 1.1920928955078125e-07 ;  /* 0x00000002ff337435 */ /* 0x000fe200000001ff */
[----:B------:R-:W-:Y:S02]  /*15f0*/  IMAD.MOV.U32 R50, RZ, RZ, 0x1f ;  /* 0x0000001fff327424 */ /* 0x000fe400078e00ff */
[----:B------:R-:W-:Y:S01]  /*1600*/  FADD.FTZ R62, R0, R49 ;  /* 0x00000031003e7221 */ /* 0x000fe20000010000 */
[----:B------:R-:W-:-:S04]  /*1610*/  MOV R49, 0xffffffff ;  /* 0xffffffff00317802 */ /* 0x000fc80000000f00 */
[----:B------:R-:W-:-:S07]  /*1620*/  MOV R68, R62 ;  /* 0x0000003e00447202 */ /* 0x000fce0000000f00 */
[----:B------:R-:W-:Y:S05]  /*1630*/  WARPSYNC.COLLECTIVE R49, `(.L_x_1672) ;  /* 0x0000000031087348 */ /* 0x000fea0003c00000 */
[----:B------:R0:W1:Y:S02]  /*1640*/  SHFL.BFLY P3, R66, R68, R51, R50 ;  /* 0x0c00003344427389 */ /* 0x0000640000060032 */
[----:B01----:R-:W-:Y:S01]  /*1650*/  ENDCOLLECTIVE ;  /* 0x000000000000791b */ /* 0x003fe20003800000 */
.L_x_1672:
[----:B------:R-:W-:Y:S01]  /*1660*/  HFMA2.MMA R51, -RZ, RZ, 0, 2.384185791015625e-07 ;  /* 0x00000004ff337435 */ /* 0x000fe200000001ff */
[----:B------:R-:W-:-:S05]  /*1670*/  MOV R61, R66 ;  /* 0x00000042003d7202 */ /* 0x000fca0000000f00 */
[----:B------:R-:W-:-:S04]  /*1680*/  FADD.FTZ R63, R62, R61 ;  /* 0x0000003d3e3f7221 */ /* 0x000fc80000010000 */
[----:B------:R-:W-:-:S07]  /*1690*/  IMAD.MOV.U32 R68, RZ, RZ, R63 ;  /* 0x000000ffff447224 */ /* 0x000fce00078e003f */
[----:B------:R-:W-:Y:S05]  /*16a0*/  WARPSYNC.COLLECTIVE R49, `(.L_x_1673) ;  /* 0x0000000031087348 */ /* 0x000fea0003c00000 */
[----:B------:R0:W1:Y:S02]  /*16b0*/  SHFL.BFLY P3, R66, R68, R51, R50 ;  /* 0x0c00003344427389 */ /* 0x0000640000060032 */
[----:B01----:R-:W-:Y:S01]  /*16c0*/  ENDCOLLECTIVE ;  /* 0x000000000000791b */ /* 0x003fe20003800000 */
.L_x_1673:
[----:B------:R-:W-:Y:S01]  /*16d0*/  HFMA2.MMA R51, -RZ, RZ, 0, 4.76837158203125e-07 ;  /* 0x00000008ff337435 */ /* 0x000fe200000001ff */
[----:B------:R-:W-:-:S05]  /*16e0*/  MOV R48, R66 ;  /* 0x0000004200307202 */ /* 0x000fca0000000f00 */
[----:B------:R-:W-:Y:S02]  /*16f0*/  FADD.FTZ R64, R63, R48 ;  /* 0x000000303f407221 */ /* 0x000fe40000010000 */
[----:B------:R-:W0:Y:S02]  /*1700*/  LDC R48, c[0x0][0x290] ;  /* 0x0000a400ff307b82 */ /* 0x000e240000000800 */
[----:B------:R-:W-:-:S07]  /*1710*/  IMAD.MOV.U32 R68, RZ, RZ, R64 ;  /* 0x000000ffff447224 */ /* 0x000fce00078e0040 */
[----:B0-----:R-:W-:Y:S05]  /*1720*/  WARPSYNC.COLLECTIVE R49, `(.L_x_1674) ;  /* 0x0000000031087348 */ /* 0x001fea0003c00000 */
[----:B------:R1:W2:Y:S02]  /*1730*/  SHFL.BFLY P3, R66, R68, R51, R50 ;  /* 0x0c00003344427389 */ /* 0x0002a40000060032 */
[----:B012---:R-:W-:Y:S01]  /*1740*/  ENDCOLLECTIVE ;  /* 0x000000000000791b */ /* 0x007fe20003800000 */
.L_x_1674:
[----:B------:R-:W-:Y:S01]  /*1750*/  HFMA2.MMA R51, -RZ, RZ, 0, 9.5367431640625e-07 ;  /* 0x00000010ff337435 */ /* 0x000fe200000001ff */
[----:B------:R-:W-:-:S05]  /*1760*/  MOV R61, R66 ;  /* 0x00000042003d7202 */ /* 0x000fca0000000f00 */
[----:B------:R-:W-:-:S04]  /*1770*/  FADD.FTZ R65, R64, R61 ;  /* 0x0000003d40417221 */ /* 0x000fc80000010000 */
[----:B------:R-:W-:-:S07]  /*1780*/  IMAD.MOV.U32 R68, RZ, RZ, R65 ;  /* 0x000000ffff447224 */ /* 0x000fce00078e0041 */
[----:B------:R-:W-:Y:S05]  /*1790*/  WARPSYNC.COLLECTIVE R49, `(.L_x_1675) ;  /* 0x0000000031087348 */ /* 0x000fea0003c00000 */
[----:B------:R0:W1:Y:S02]  /*17a0*/  SHFL.BFLY P3, R66, R68, R51, R50 ;  /* 0x0c00003344427389 */ /* 0x0000640000060032 */
[----:B01----:R-:W-:Y:S01]  /*17b0*/  ENDCOLLECTIVE ;  /* 0x000000000000791b */ /* 0x003fe20003800000 */
.L_x_1675:
[----:B------:R-:W-:Y:S02]  /*17c0*/  IMAD.MOV.U32 R51, RZ, RZ, 0x1 ;  /* 0x00000001ff337424 */ /* 0x000fe400078e00ff */
        /* <DEDUP_REMOVED lines=23> */
.L_x_1676:
[----:B------:R-:W-:Y:S01]  /*1940*/  HFMA2.MMA R51, -RZ, RZ, 0, 1.1920928955078125e-07 ;  /* 0x00000002ff337435 */ /* 0x000fe200000001ff */
[----:B------:R-:W-:-:S05]  /*1950*/  MOV R63, R66 ;  /* 0x00000042003f7202 */ /* 0x000fca0000000f00 */
[----:B------:R-:W-:-:S04]  /*1960*/  FADD.FTZ R63, R0, R63 ;  /* 0x0000003f003f7221 */ /* 0x000fc80000010000 */
[----:B------:R-:W-:-:S07]  /*1970*/  IMAD.MOV.U32 R68, RZ, RZ, R63 ;  /* 0x000000ffff447224 */ /* 0x000fce00078e003f */
[----:B------:R-:W-:Y:S05]  /*1980*/  WARPSYNC.COLLECTIVE R49, `(.L_x_1677) ;  /* 0x0000000031087348 */ /* 0x000fea0003c00000 */
[----:B------:R0:W1:Y:S02]  /*1990*/  SHFL.BFLY P3, R66, R68, R51, R50 ;  /* 0x0c00003344427389 */ /* 0x0000640000060032 */
[----:B01----:R-:W-:Y:S01]  /*19a0*/  ENDCOLLECTIVE ;  /* 0x000000000000791b */ /* 0x003fe20003800000 */
.L_x_1677:
[----:B------:R-:W-:Y:S01]  /*19b0*/  HFMA2.MMA R51, -RZ, RZ, 0, 2.384185791015625e-07 ;  /* 0x00000004ff337435 */ /* 0x000fe200000001ff */
[----:B------:R-:W-:-:S05]  /*19c0*/  MOV R62, R66 ;  /* 0x00000042003e7202 */ /* 0x000fca0000000f00 */
[----:B------:R-:W-:-:S04]  /*19d0*/  FADD.FTZ R62, R63, R62 ;  /* 0x0000003e3f3e7221 */ /* 0x000fc80000010000 */
[----:B------:R-:W-:-:S07]  /*19e0*/  IMAD.MOV.U32 R68, RZ, RZ, R62 ;  /* 0x000000ffff447224 */ /* 0x000fce00078e003e */
[----:B------:R-:W-:Y:S05]  /*19f0*/  WARPSYNC.COLLECTIVE R49, `(.L_x_1678) ;  /* 0x0000000031087348 */ /* 0x000fea0003c00000 */
[----:B------:R0:W1:Y:S02]  /*1a00*/  SHFL.BFLY P3, R66, R68, R51, R50 ;  /* 0x0c00003344427389 */ /* 0x0000640000060032 */
[----:B01----:R-:W-:Y:S01]  /*1a10*/  ENDCOLLECTIVE ;  /* 0x000000000000791b */ /* 0x003fe20003800000 */
.L_x_1678:
[----:B------:R-:W-:Y:S01]  /*1a20*/  HFMA2.MMA R51, -RZ, RZ, 0, 4.76837158203125e-07 ;  /* 0x00000008ff337435 */ /* 0x000fe200000001ff */
[----:B------:R-:W-:-:S05]  /*1a30*/  MOV R65, R66 ;  /* 0x0000004200417202 */ /* 0x000fca0000000f00 */
[----:B------:R-:W-:-:S04]  /*1a40*/  FADD.FTZ R65, R62, R65 ;  /* 0x000000413e417221 */ /* 0x000fc80000010000 */
[----:B------:R-:W-:-:S07]  /*1a50*/  IMAD.MOV.U32 R68, RZ, RZ, R65 ;  /* 0x000000ffff447224 */ /* 0x000fce00078e0041 */
[----:B------:R-:W-:Y:S05]  /*1a60*/  WARPSYNC.COLLECTIVE R49, `(.L_x_1679) ;  /* 0x0000000031087348 */ /* 0x000fea0003c00000 */
[----:B------:R0:W1:Y:S02]  /*1a70*/  SHFL.BFLY P3, R66, R68, R51, R50 ;  /* 0x0c00003344427389 */ /* 0x0000640000060032 */
[----:B01----:R-:W-:Y:S01]  /*1a80*/  ENDCOLLECTIVE ;  /* 0x000000000000791b */ /* 0x003fe20003800000 */
.L_x_1679:
[----:B------:R-:W-:Y:S01]  /*1a90*/  HFMA2.MMA R51, -RZ, RZ, 0, 9.5367431640625e-07 ;  /* 0x00000010ff337435 */ /* 0x000fe200000001ff */
[----:B------:R-:W-:-:S05]  /*1aa0*/  MOV R64, R66 ;  /* 0x0000004200407202 */ /* 0x000fca0000000f00 */
[----:B------:R-:W-:-:S04]  /*1ab0*/  FADD.FTZ R64, R65, R64 ;  /* 0x0000004041407221 */ /* 0x000fc80000010000 */
[----:B------:R-:W-:-:S07]  /*1ac0*/  IMAD.MOV.U32 R68, RZ, RZ, R64 ;  /* 0x000000ffff447224 */ /* 0x000fce00078e0040 */
[----:B------:R-:W-:Y:S05]  /*1ad0*/  WARPSYNC.COLLECTIVE R49, `(.L_x_1680) ;  /* 0x0000000031087348 */ /* 0x000fea0003c00000 */
[----:B------:R0:W1:Y:S02]  /*1ae0*/  SHFL.BFLY P3, R66, R68, R51, R50 ;  /* 0x0c00003344427389 */ /* 0x0000640000060032 */
[----:B01----:R-:W-:Y:S01]  /*1af0*/  ENDCOLLECTIVE ;  /* 0x000000000000791b */ /* 0x003fe20003800000 */
.L_x_1680:
[----:B------:R-:W-:Y:S01]  /*1b00*/  MOV R67, R66 ;  /* 0x0000004200437202 */ /* 0x000fe20000000f00 */
[----:B------:R-:W-:Y:S06]  /*1b10*/  BRA `(.L_x_1681) ;  /* 0xfffffff4007c7947 */ /* 0x000fec000383ffff */
.L_x_1682:
        /* <DEDUP_REMOVED lines=14> */
.L_x_7730:


//--------------------- .text._ZN10layer_norm31ln_parallel_residual_fwd_kernelINS_13Kernel_traitsIf13__nv_bfloat16S2_S2_fjLj256ELj1ELj4ELj1ELj16ENS_18Kernel_traits_baseILj256EfS2_S2_S2_fjLj128EEEEELb0ELb1ELb0EEEvNS_9FwdParamsE --------------------------
	.section	.text._ZN10layer_norm31ln_parallel_residual_fwd_kernelINS_13Kernel_traitsIf13__nv_bfloat16S2_S2_fjLj256ELj1ELj4ELj1ELj16ENS_18Kernel_traits_baseILj256EfS2_S2_S2_fjLj128EEEEELb0ELb1ELb0EEEvNS_9FwdParamsE,"ax",@progbits
	.align	128
        .global         _ZN10layer_norm31ln_parallel_residual_fwd_kernelINS_13Kernel_traitsIf13__nv_bfloat16S2_S2_fjLj256ELj1ELj4ELj1ELj16ENS_18Kernel_traits_baseILj256EfS2_S2_S2_fjLj128EEEEELb0ELb1ELb0EEEvNS_9FwdParamsE
        .type           _ZN10layer_norm31ln_parallel_residual_fwd_kernelINS_13Kernel_traitsIf13__nv_bfloat16S2_S2_fjLj256ELj1ELj4ELj1ELj16ENS_18Kernel_traits_baseILj256EfS2_S2_S2_fjLj128EEEEELb0ELb1ELb0EEEvNS_9FwdParamsE,@function
        .size           _ZN10layer_norm31ln_parallel_residual_fwd_kernelINS_13Kernel_traitsIf13__nv_bfloat16S2_S2_fjLj256ELj1ELj4ELj1ELj16ENS_18Kernel_traits_baseILj256EfS2_S2_S2_fjLj128EEEEELb0ELb1ELb0EEEvNS_9FwdParamsE,(.L_x_7731 - _ZN10layer_norm31ln_parallel_residual_fwd_kernelINS_13Kernel_traitsIf13__nv_bfloat16S2_S2_fjLj256ELj1ELj4ELj1ELj16ENS_18Kernel_traits_baseILj256EfS2_S2_S2_fjLj128EEEEELb0ELb1ELb0EEEvNS_9FwdParamsE)
        .other          _ZN10layer_norm31ln_parallel_residual_fwd_kernelINS_13Kernel_traitsIf13__nv_bfloat16S2_S2_fjLj256ELj1ELj4ELj1ELj16ENS_18Kernel_traits_baseILj256EfS2_S2_S2_fjLj128EEEEELb0ELb1ELb0EEEvNS_9FwdParamsE,@"STO_CUDA_ENTRY STV_DEFAULT"
_ZN10layer_norm31ln_parallel_residual_fwd_kernelINS_13Kernel_traitsIf13__nv_bfloat16S2_S2_fjLj256ELj1ELj4ELj1ELj16ENS_18Kernel_traits_baseILj256EfS2_S2_S2_fjLj128EEEEELb0ELb1ELb0EEEvNS_9FwdParamsE:
.text._ZN10layer_norm31ln_parallel_residual_fwd_kernelINS_13Kernel_traitsIf13__nv_bfloat16S2_S2_fjLj256ELj1ELj4ELj1ELj16ENS_18Kernel_traits_baseILj256EfS2_S2_S2_fjLj128EEEEELb0ELb1ELb0EEEvNS_9FwdParamsE:
        /* <DEDUP_REMOVED lines=8> */
[----:B0-----:R-:W-:-:S04]  /*0080*/  LOP3.LUT R3, R2, 0x1f, RZ, 0xc, !PT ;  /* 0x0000001f02037812 */ /* 0x001fc800078e0cff */
[----:B------:R-:W-:-:S04]  /*0090*/  LEA.HI.SX32 R0, R0, R3, 0x1d ;  /* 0x0000000300007211 */ /* 0x000fc800078feaff */
[----:B------:R-:W-:Y:S02]  /*00a0*/  LOP3.LUT P3, RZ, R0, 0xffffffe0, RZ, 0xc0, !PT ;  /* 0xffffffe000ff7812 */ /* 0x000fe4000786c0ff */
[----:B------:R-:W-:Y:S02]  /*00b0*/  SHF.R.U32.HI R0, RZ, 0x5, R2 ;  /* 0x00000005ff007819 */ /* 0x000fe40000011602 */
[----:B------:R-:W-:Y:S02]  /*00c0*/  LOP3.LUT R2, R2, 0x1f, RZ, 0xc0, !PT ;  /* 0x0000001f02027812 */ /* 0x000fe400078ec0ff */
[----:B--2---:R-:W-:-:S07]  /*00d0*/  LEA R0, R5, R0, 0x2 ;  /* 0x0000000005007211 */ /* 0x004fce00078e10ff */
[----:B------:R-:W-:Y:S05]  /*00e0*/  @!P3 BRA `(.L_x_1684) ;  /* 0x00000000003cb947 */ /* 0x000fea0003800000 */
[----:B------:R-:W-:Y:S01]  /*00f0*/  ULDC.64 UR6, c[0x0][0x2c8] ;  /* 0x0000b20000067ab9 */ /* 0x000fe20000000a00 */
[----:B------:R-:W0:Y:S01]  /*0100*/  LDC.64 R4, c[0x0][0x260] ;  /* 0x00009800ff047b82 */ /* 0x000e220000000a00 */
[----:B------:R-:W-:Y:S02]  /*0110*/  ISETP.NE.U32.AND P0, PT, RZ, UR6, PT ;  /* 0x00000006ff007c0c */ /* 0x000fe4000bf05070 */
[----:B------:R-:W-:Y:S02]  /*0120*/  CS2R R10, SRZ ;  /* 0x00000000000a7805 */ /* 0x000fe4000001ff00 */
[----:B------:R-:W-:Y:S02]  /*0130*/  CS2R R8, SRZ ;  /* 0x0000000000087805 */ /* 0x000fe4000001ff00 */
[----:B------:R-:W-:Y:S02]  /*0140*/  CS2R R14, SRZ ;  /* 0x00000000000e7805 */ /* 0x000fe4000001ff00 */
[----:B------:R-:W-:-:S02]  /*0150*/  ISETP.NE.AND.EX P0, PT, RZ, UR7, PT, P0 ;  /* 0x00000007ff007c0c */ /* 0x000fc4000bf05300 */
[----:B------:R-:W-:-:S11]  /*0160*/  CS2R R12, SRZ ;  /* 0x00000000000c7805 */ /* 0x000fd6000001ff00 */
[----:B------:R-:W-:-:S05]  /*0170*/  @P0 LEA R6, P1, R2, UR6, 0x5 ;  /* 0x0000000602060c11 */ /* 0x000fca000f8228ff */
[----:B------:R-:W-:Y:S02]  /*0180*/  @P0 IMAD.X R7, RZ, RZ, UR7, P1 ;  /* 0x00000007ff070e24 */ /* 0x000fe400088e06ff */
[----:B0-----:R-:W-:-:S03]  /*0190*/  IMAD.WIDE.U32 R4, R2, 0x20, R4 ;  /* 0x0000002002047825 */ /* 0x001fc600078e0004 */
[----:B------:R0:W5:Y:S04]  /*01a0*/  @P0 LDG.E.128 R8, desc[UR4][R6.64] ;  /* 0x0000000406080981 */ /* 0x000168000c1e1d00 */
[----:B------:R0:W5:Y:S04]  /*01b0*/  LDG.E.128 R16, desc[UR4][R4.64] ;  /* 0x0000000404107981 */ /* 0x000168000c1e1d00 */
[----:B------:R0:W5:Y:S04]  /*01c0*/  @P0 LDG.E.128 R12, desc[UR4][R6.64+0x10] ;  /* 0x00001004060c0981 */ /* 0x000168000c1e1d00 */
[----:B------:R0:W5:Y:S02]  /*01d0*/  LDG.E.128 R20, desc[UR4][R4.64+0x10] ;  /* 0x0000100404147981 */ /* 0x000164000c1e1d00 */
.L_x_1684:
[----:B------:R-:W-:Y:S05]  /*01e0*/  BSYNC B0 ;  /* 0x0000000000007941 */ /* 0x000fea0003800000 */
.L_x_1683:
        /* <DEDUP_REMOVED lines=8> */
.L_x_1722:
[----:B------:R-:W-:Y:S01]  /*0270*/  IMAD R36, R0, UR9, RZ ;  /* 0x0000000900247c24 */ /* 0x000fe2000f8e02ff */
[----:B------:R-:W-:Y:S04]  /*0280*/  BSSY B0, `(.L_x_1685) ;  /* 0x00000bb000007945 */ /* 0x000fe80003800000 */
[----:B------:R-:W-:-:S04]  /*0290*/  SHF.R.S32.HI R37, RZ, 0x1f, R36 ;  /* 0x0000001fff257819 */ /* 0x000fc80000011424 */
[----:B------:R-:W-:-:S04]  /*02a0*/  LEA.HI R37, R37, R36, RZ, 0x3 ;  /* 0x0000002425257211 */ /* 0x000fc800078f18ff */
[----:B------:R-:W-:Y:S01]  /*02b0*/  LEA.HI.SX32 R36, R37, R2, 0x1d ;  /* 0x0000000225247211 */ /* 0x000fe200078feaff */
[----:B-----5:R-:W-:Y:S06]  /*02c0*/  @!P3 BRA `(.L_x_1686) ;  /* 0x0000000800d8b947 */ /* 0x020fec0003800000 */
[----:B------:R-:W1:Y:S01]  /*02d0*/  LDC.64 R38, c[0x0][0x230] ;  /* 0x00008c00ff267b82 */ /* 0x000e620000000a00 */
[----:B------:R-:W-:-:S04]  /*02e0*/  ISETP.NE.U32.AND P1, PT, RZ, UR6, PT ;  /* 0x00000006ff007c0c */ /* 0x000fc8000bf25070 */
[----:B------:R-:W-:-:S03]  /*02f0*/  ISETP.NE.AND.EX P1, PT, RZ, UR7, PT, P1 ;  /* 0x00000007ff007c0c */ /* 0x000fc6000bf25310 */
[----:B0-----:R-:W0:Y:S10]  /*0300*/  LDC.64 R4, c[0x0][0x220] ;  /* 0x00008800ff047b82 */ /* 0x001e340000000a00 */
[----:B------:R-:W-:-:S02]  /*0310*/  @P1 LEA R40, P2, R36, UR6, 0x4 ;  /* 0x0000000624281c11 */ /* 0x000fc4000f8420ff */
[----:B-1----:R-:W-:-:S04]  /*0320*/  ISETP.NE.U32.AND P0, PT, R38, RZ, PT ;  /* 0x000000ff2600720c */ /* 0x002fc80003f05070 */
[----:B------:R-:W-:Y:S01]  /*0330*/  ISETP.NE.AND.EX P0, PT, R39, RZ, PT, P0 ;  /* 0x000000ff2700720c */ /* 0x000fe20003f05300 */
[----:B0-----:R-:W-:-:S06]  /*0340*/  IMAD.WIDE.U32 R4, R36, 0x10, R4 ;  /* 0x0000001024047825 */ /* 0x001fcc00078e0004 */
        /* <DEDUP_REMOVED lines=18> */
.L_x_1688:
[----:B-----5:R-:W-:-:S04]  /*0470*/  IMAD.U32 R4, R28, 0x10000, RZ ;  /* 0x000100001c047824 */ /* 0x020fc800078e00ff */
[----:B------:R-:W-:Y:S01]  /*0480*/  FADD.FTZ R3, R4, R3 ;  /* 0x0000000304037221 */ /* 0x000fe20000010000 */
[----:B------:R-:W-:Y:S06]  /*0490*/  BRA `(.L_x_1689) ;  /* 0x0000000000107947 */ /* 0x000fec0003800000 */
.L_x_1687:
[----:B-----5:R-:W-:Y:S01]  /*04a0*/  SHF.L.U32 R4, R24, 0x10, RZ ;  /* 0x0000001018047819 */ /* 0x020fe200000006ff */
[----:B------:R-:W-:-:S04]  /*04b0*/  @P0 IMAD.U32 R40, R28, 0x10000, RZ ;  /* 0x000100001c280824 */ /* 0x000fc800078e00ff */
[----:B------:R-:W-:-:S04]  /*04c0*/  FADD.FTZ R3, R4, R3 ;  /* 0x0000000304037221 */ /* 0x000fc80000010000 */
[----:B------:R-:W-:-:S07]  /*04d0*/  @P0 FADD.FTZ R3, R40, R3 ;  /* 0x0000000328030221 */ /* 0x000fce0000010000 */
.L_x_1689:
[----:B------:R-:W-:-:S04]  /*04e0*/  F2FP.BF16.F32.PACK_AB R4, RZ, R3 ;  /* 0x00000003ff04723e */ /* 0x000fc800000010ff */
[----:B------:R-:W-:-:S07]  /*04f0*/  PRMT R32, R4, 0x7610, R32 ;  /* 0x0000761004207816 */ /* 0x000fce0000000020 */
.L_x_1690:
        /* <DEDUP_REMOVED lines=9> */
.L_x_1692:
[----:B-----5:R-:W-:-:S05]  /*0590*/  PRMT R4, R28, 0x7632, R4 ;  /* 0x000076321c047816 */ /* 0x020fca0000000004 */
[----:B------:R-:W-:-:S04]  /*05a0*/  IMAD.U32 R37, R4, 0x10000, RZ ;  /* 0x0001000004257824 */ /* 0x000fc800078e00ff */
[----:B------:R-:W-:Y:S01]  /*05b0*/  FADD.FTZ R40, R37, R40 ;  /* 0x0000002825287221 */ /* 0x000fe20000010000 */
[----:B------:R-:W-:Y:S06]  /*05c0*/  BRA `(.L_x_1693) ;  /* 0x0000000000187947 */ /* 0x000fec0003800000 */
.L_x_1691:
[----:B-----5:R-:W-:Y:S02]  /*05d0*/  PRMT R4, R24, 0x7632, R4 ;  /* 0x0000763218047816 */ /* 0x020fe40000000004 */
[----:B------:R-:W-:Y:S02]  /*05e0*/  @P0 PRMT R41, R28, 0x7632, R41 ;  /* 0x000076321c290816 */ /* 0x000fe40000000029 */
[----:B------:R-:W-:-:S03]  /*05f0*/  SHF.L.U32 R37, R4, 0x10, RZ ;  /* 0x0000001004257819 */ /* 0x000fc600000006ff */
[----:B------:R-:W-:Y:S02]  /*0600*/  @P0 IMAD.U32 R41, R41, 0x10000, RZ ;  /* 0x0001000029290824 */ /* 0x000fe400078e00ff */
[----:B------:R-:W-:-:S04]  /*0610*/  FADD.FTZ R40, R37, R40 ;  /* 0x0000002825287221 */ /* 0x000fc80000010000 */
[----:B------:R-:W-:-:S07]  /*0620*/  @P0 FADD.FTZ R40, R41, R40 ;  /* 0x0000002829280221 */ /* 0x000fce0000010000 */
.L_x_1693:
[----:B------:R-:W-:-:S04]  /*0630*/  F2FP.BF16.F32.PACK_AB R4, RZ, R40 ;  /* 0x00000028ff04723e */ /* 0x000fc800000010ff */
[----:B------:R-:W-:-:S07]  /*0640*/  PRMT R32, R32, 0x5410, R4 ;  /* 0x0000541020207816 */ /* 0x000fce0000000004 */
.L_x_1694:
        /* <DEDUP_REMOVED lines=10> */
.L_x_1696:
[----:B-----5:R-:W-:-:S04]  /*06f0*/  IMAD.U32 R37, R29, 0x10000, RZ ;  /* 0x000100001d257824 */ /* 0x020fc800078e00ff */
[----:B------:R-:W-:Y:S01]  /*0700*/  FADD.FTZ R4, R37, R4 ;  /* 0x0000000425047221 */ /* 0x000fe20000010000 */
[----:B------:R-:W-:Y:S06]  /*0710*/  BRA `(.L_x_1697) ;  /* 0x0000000000107947 */ /* 0x000fec0003800000 */
.L_x_1695:
[----:B-----5:R-:W-:Y:S01]  /*0720*/  SHF.L.U32 R37, R25, 0x10, RZ ;  /* 0x0000001019257819 */ /* 0x020fe200000006ff */
[----:B------:R-:W-:-:S04]  /*0730*/  @P0 IMAD.U32 R41, R29, 0x10000, RZ ;  /* 0x000100001d290824 */ /* 0x000fc800078e00ff */
[----:B------:R-:W-:-:S04]  /*0740*/  FADD.FTZ R4, R37, R4 ;  /* 0x0000000425047221 */ /* 0x000fc80000010000 */
[----:B------:R-:W-:-:S07]  /*0750*/  @P0 FADD.FTZ R4, R41, R4 ;  /* 0x0000000429040221 */ /* 0x000fce0000010000 */
.L_x_1697:
[----:B------:R-:W-:-:S04]  /*0760*/  F2FP.BF16.F32.PACK_AB R37, RZ, R4 ;  /* 0x00000004ff25723e */ /* 0x000fc800000010ff */
[----:B------:R-:W-:-:S07]  /*0770*/  PRMT R33, R37, 0x7610, R33 ;  /* 0x0000761025217816 */ /* 0x000fce0000000021 */
.L_x_1698:
        /* <DEDUP_REMOVED lines=9> */
.L_x_1700:
[----:B-----5:R-:W-:-:S05]  /*0810*/  PRMT R37, R29, 0x7632, R37 ;  /* 0x000076321d257816 */ /* 0x020fca0000000025 */
[----:B------:R-:W-:-:S04]  /*0820*/  IMAD.U32 R42, R37, 0x10000, RZ ;  /* 0x00010000252a7824 */ /* 0x000fc800078e00ff */
[----:B------:R-:W-:Y:S01]  /*0830*/  FADD.FTZ R5, R42, R5 ;  /* 0x000000052a057221 */ /* 0x000fe20000010000 */
[----:B------:R-:W-:Y:S06]  /*0840*/  BRA `(.L_x_1701) ;  /* 0x0000000000187947 */ /* 0x000fec0003800000 */
.L_x_1699:
[----:B-----5:R-:W-:Y:S02]  /*0850*/  PRMT R37, R25, 0x7632, R37 ;  /* 0x0000763219257816 */ /* 0x020fe40000000025 */
[----:B------:R-:W-:Y:S02]  /*0860*/  @P0 PRMT R41, R29, 0x7632, R41 ;  /* 0x000076321d290816 */ /* 0x000fe40000000029 */
[----:B------:R-:W-:-:S03]  /*0870*/  SHF.L.U32 R42, R37, 0x10, RZ ;  /* 0x00000010252a7819 */ /* 0x000fc600000006ff */
[----:B------:R-:W-:Y:S02]  /*0880*/  @P0 IMAD.U32 R44, R41, 0x10000, RZ ;  /* 0x00010000292c0824 */ /* 0x000fe400078e00ff */
[----:B------:R-:W-:-:S04]  /*0890*/  FADD.FTZ R5, R42, R5 ;  /* 0x000000052a057221 */ /* 0x000fc80000010000 */
[----:B------:R-:W-:-:S07]  /*08a0*/  @P0 FADD.FTZ R5, R44, R5 ;  /* 0x000000052c050221 */ /* 0x000fce0000010000 */
.L_x_1701:
[----:B------:R-:W-:-:S04]  /*08b0*/  F2FP.BF16.F32.PACK_AB R37, RZ, R5 ;  /* 0x00000005ff25723e */ /* 0x000fc800000010ff */
[----:B------:R-:W-:-:S07]  /*08c0*/  PRMT R33, R33, 0x5410, R37 ;  /* 0x0000541021217816 */ /* 0x000fce0000000025 */
.L_x_1702:
        /* <DEDUP_REMOVED lines=10> */
.L_x_1704:
[----:B-----5:R-:W-:-:S04]  /*0970*/  IMAD.U32 R42, R30, 0x10000, RZ ;  /* 0x000100001e2a7824 */ /* 0x020fc800078e00ff */
[----:B------:R-:W-:Y:S01]  /*0980*/  FADD.FTZ R41, R42, R41 ;  /* 0x000000292a297221 */ /* 0x000fe20000010000 */
[----:B------:R-:W-:Y:S06]  /*0990*/  BRA `(.L_x_1705) ;  /* 0x0000000000107947 */ /* 0x000fec0003800000 */
.L_x_1703:
[----:B-----5:R-:W-:Y:S01]  /*09a0*/  SHF.L.U32 R42, R26, 0x10, RZ ;  /* 0x000000101a2a7819 */ /* 0x020fe200000006ff */
[----:B------:R-:W-:-:S04]  /*09b0*/  @P0 IMAD.U32 R44, R30, 0x10000, RZ ;  /* 0x000100001e2c0824 */ /* 0x000fc800078e00ff */
[----:B------:R-:W-:-:S04]  /*09c0*/  FADD.FTZ R41, R42, R41 ;  /* 0x000000292a297221 */ /* 0x000fc80000010000 */
[----:B------:R-:W-:-:S07]  /*09d0*/  @P0 FADD.FTZ R41, R44, R41 ;  /* 0x000000292c290221 */ /* 0x000fce0000010000 */
.L_x_1705:
[----:B------:R-:W-:-:S04]  /*09e0*/  F2FP.BF16.F32.PACK_AB R37, RZ, R41 ;  /* 0x00000029ff25723e */ /* 0x000fc800000010ff */
[----:B------:R-:W-:-:S07]  /*09f0*/  PRMT R34, R37, 0x7610, R34 ;  /* 0x0000761025227816 */ /* 0x000fce0000000022 */
.L_x_1706:
        /* <DEDUP_REMOVED lines=9> */
.L_x_1708:
[----:B-----5:R-:W-:-:S05]  /*0a90*/  PRMT R37, R30, 0x7632, R37 ;  /* 0x000076321e257816 */ /* 0x020fca0000000025 */
[----:B------:R-:W-:-:S04]  /*0aa0*/  IMAD.U32 R37, R37, 0x10000, RZ ;  /* 0x0001000025257824 */ /* 0x000fc800078e00ff */
[----:B------:R-:W-:Y:S01]  /*0ab0*/  FADD.FTZ R6, R37, R6 ;  /* 0x0000000625067221 */ /* 0x000fe20000010000 */
[----:B------:R-:W-:Y:S06]  /*0ac0*/  BRA `(.L_x_1709) ;  /* 0x0000000000187947 */ /* 0x000fec0003800000 */
.L_x_1707:
[----:B-----5:R-:W-:Y:S02]  /*0ad0*/  PRMT R37, R26, 0x7632, R37 ;  /* 0x000076321a257816 */ /* 0x020fe40000000025 */
[----:B------:R-:W-:Y:S02]  /*0ae0*/  @P0 PRMT R42, R30, 0x7632, R42 ;  /* 0x000076321e2a0816 */ /* 0x000fe4000000002a */
[----:B------:R-:W-:-:S03]  /*0af0*/  SHF.L.U32 R37, R37, 0x10, RZ ;  /* 0x0000001025257819 */ /* 0x000fc600000006ff */
[----:B------:R-:W-:Y:S02]  /*0b00*/  @P0 IMAD.U32 R43, R42, 0x10000, RZ ;  /* 0x000100002a2b0824 */ /* 0x000fe400078e00ff */
[----:B------:R-:W-:-:S04]  /*0b10*/  FADD.FTZ R6, R37, R6 ;  /* 0x0000000625067221 */ /* 0x000fc80000010000 */
[----:B------:R-:W-:-:S07]  /*0b20*/  @P0 FADD.FTZ R6, R43, R6 ;  /* 0x000000062b060221 */ /* 0x000fce0000010000 */
.L_x_1709:
[----:B------:R-:W-:-:S04]  /*0b30*/  F2FP.BF16.F32.PACK_AB R37, RZ, R6 ;  /* 0x00000006ff25723e */ /* 0x000fc800000010ff */
[----:B------:R-:W-:-:S07]  /*0b40*/  PRMT R34, R34, 0x5410, R37 ;  /* 0x0000541022227816 */ /* 0x000fce0000000025 */
.L_x_1710:
        /* <DEDUP_REMOVED lines=10> */
.L_x_1712:
[----:B-----5:R-:W-:-:S04]  /*0bf0*/  IMAD.U32 R37, R31, 0x10000, RZ ;  /* 0x000100001f257824 */ /* 0x020fc800078e00ff */
[----:B------:R-:W-:Y:S01]  /*0c00*/  FADD.FTZ R42, R37, R42 ;  /* 0x0000002a252a7221 */ /* 0x000fe20000010000 */
[----:B------:R-:W-:Y:S06]  /*0c10*/  BRA `(.L_x_1713) ;  /* 0x0000000000107947 */ /* 0x000fec0003800000 */
.L_x_1711:
[----:B-----5:R-:W-:Y:S01]  /*0c20*/  SHF.L.U32 R37, R27, 0x10, RZ ;  /* 0x000000101b257819 */ /* 0x020fe200000006ff */
[----:B------:R-:W-:-:S04]  /*0c30*/  @P0 IMAD.U32 R43, R31, 0x10000, RZ ;  /* 0x000100001f2b0824 */ /* 0x000fc800078e00ff */
[----:B------:R-:W-:-:S04]  /*0c40*/  FADD.FTZ R42, R37, R42 ;  /* 0x0000002a252a7221 */ /* 0x000fc80000010000 */
[----:B------:R-:W-:-:S07]  /*0c50*/  @P0 FADD.FTZ R42, R43, R42 ;  /* 0x0000002a2b2a0221 */ /* 0x000fce0000010000 */
.L_x_1713:
[----:B------:R-:W-:-:S04]  /*0c60*/  F2FP.BF16.F32.PACK_AB R37, RZ, R42 ;  /* 0x0000002aff25723e */ /* 0x000fc800000010ff */
[----:B------:R-:W-:-:S07]  /*0c70*/  PRMT R35, R37, 0x7610, R35 ;  /* 0x0000761025237816 */ /* 0x000fce0000000023 */
.L_x_1714:
        /* <DEDUP_REMOVED lines=9> */
.L_x_1716:
[----:B-----5:R-:W-:-:S05]  /*0d10*/  PRMT R37, R31, 0x7632, R37 ;  /* 0x000076321f257816 */ /* 0x020fca0000000025 */
[----:B------:R-:W-:-:S04]  /*0d20*/  IMAD.U32 R44, R37, 0x10000, RZ ;  /* 0x00010000252c7824 */ /* 0x000fc800078e00ff */
[----:B------:R-:W-:Y:S01]  /*0d30*/  FADD.FTZ R7, R44, R7 ;  /* 0x000000072c077221 */ /* 0x000fe20000010000 */
[----:B------:R-:W-:Y:S06]  /*0d40*/  BRA `(.L_x_1717) ;  /* 0x0000000000187947 */ /* 0x000fec0003800000 */
.L_x_1715:
[----:B-----5:R-:W-:Y:S02]  /*0d50*/  PRMT R37, R27, 0x7632, R37 ;  /* 0x000076321b257816 */ /* 0x020fe40000000025 */
[----:B------:R-:W-:Y:S02]  /*0d60*/  @P0 PRMT R43, R31, 0x7632, R43 ;  /* 0x000076321f2b0816 */ /* 0x000fe4000000002b */
[----:B------:R-:W-:-:S03]  /*0d70*/  SHF.L.U32 R44, R37, 0x10, RZ ;  /* 0x00000010252c7819 */ /* 0x000fc600000006ff */
[----:B------:R-:W-:Y:S02]  /*0d80*/  @P0 IMAD.U32 R46, R43, 0x10000, RZ ;  /* 0x000100002b2e0824 */ /* 0x000fe400078e00ff */
[----:B------:R-:W-:-:S04]  /*0d90*/  FADD.FTZ R7, R44, R7 ;  /* 0x000000072c077221 */ /* 0x000fc80000010000 */
[----:B------:R-:W-:-:S07]  /*0da0*/  @P0 FADD.FTZ R7, R46, R7 ;  /* 0x000000072e070221 */ /* 0x000fce0000010000 */
.L_x_1717:
[----:B------:R-:W-:-:S04]  /*0db0*/  F2FP.BF16.F32.PACK_AB R37, RZ, R7 ;  /* 0x00000007ff25723e */ /* 0x000fc800000010ff */
[----:B------:R-:W-:-:S07]  /*0dc0*/  PRMT R35, R35, 0x5410, R37 ;  /* 0x0000541023237816 */ /* 0x000fce0000000025 */
.L_x_1718:
[----:B------:R-:W-:-:S04]  /*0dd0*/  LOP3.LUT P0, RZ, R38, UR6, RZ, 0xfc, !PT ;  /* 0x0000000626ff7c12 */ /* 0x000fc8000f80fcff */
[----:B------:R-:W-:-:S13]  /*0de0*/  LOP3.LUT P0, RZ, R39, UR7, RZ, 0xfc, P0 ;  /* 0x0000000727ff7c12 */ /* 0x000fda000800fcff */
[----:B------:R-:W0:Y:S02]  /*0df0*/  @P0 LDC.64 R38, c[0x0][0x238] ;  /* 0x00008e00ff260b82 */ /* 0x000e240000000a00 */
[----:B0-----:R-:W-:-:S04]  /*0e00*/  @P0 LEA R38, P1, R36, R38, 0x4 ;  /* 0x0000002624260211 */ /* 0x001fc800078220ff */
[----:B------:R-:W-:-:S05]  /*0e10*/  @P0 LEA.HI.X R39, R36, R39, RZ, 0x4, P1 ;  /* 0x0000002724270211 */ /* 0x000fca00008f24ff */
[----:B------:R1:W-:Y:S04]  /*0e20*/  @P0 STG.E.128 desc[UR4][R38.64], R32 ;  /* 0x0000002026000986 */ /* 0x0003e8000c101d04 */
.L_x_1686:
[----:B------:R-:W-:Y:S05]  /*0e30*/  BSYNC B0 ;  /* 0x0000000000007941 */ /* 0x000fea0003800000 */
.L_x_1685:
[----:B------:R-:W-:Y:S01]  /*0e40*/  FADD.FTZ R37, RZ, R3 ;  /* 0x00000003ff257221 */ /* 0x000fe20000010000 */
[----:B------:R-:W-:Y:S01]  /*0e50*/  UMOV UR10, 0xffffffff ;  /* 0xffffffff000a7882 */ /* 0x000fe20000000000 */
[----:B------:R-:W-:Y:S02]  /*0e60*/  ISETP.NE.AND P0, PT, R2, RZ, PT ;  /* 0x000000ff0200720c */ /* 0x000fe40003f05270 */
[----:B------:R-:W-:-:S04]  /*0e70*/  FADD.FTZ R37, R40, R37 ;  /* 0x0000002528257221 */ /* 0x000fc80000010000 */
[----:B-1----:R-:W-:-:S04]  /*0e80*/  FADD.FTZ R38, R4, R37 ;  /* 0x0000002504267221 */ /* 0x002fc80000010000 */
        /* <DEDUP_REMOVED lines=45> */
.L_x_1734:
[----:B------:R-:W-:Y:S01]  /*1160*/  FMUL.FTZ R37, R43, R43 ;  /* 0x0000002b2b257220 */ /* 0x000fe20000410000 */
[----:B-12---:R-:W-:Y:S01]  /*1170*/  FADD.FTZ R47, R47, R52 ;  /* 0x000000342f2f7221 */ /* 0x006fe20000010000 */
        /* <DEDUP_REMOVED lines=25> */
[----:B-----5:R-:W-:Y:S01]  /*1310*/  FFMA.FTZ R50, R20, R39, R12 ;  /* 0x0000002714327223 */ /* 0x020fe2000001000c */
[----:B------:R-:W-:Y:S01]  /*1320*/  FFMA.FTZ R39, R22, R49, R14 ;  /* 0x0000003116277223 */ /* 0x000fe2000001000e */
        /* <DEDUP_REMOVED lines=14> */
[----:B------:R-:W-:Y:S02]  /*1410*/  F2FP.BF16.F32.PACK_AB R37, R46, R37 ;  /* 0x000000252e25723e */ /* 0x000fe400000010ff */
[----:B------:R-:W-:-:S05]  /*1420*/  F2FP.BF16.F32.PACK_AB R36, R48, R43 ;  /* 0x0000002b3024723e */ /* 0x000fca00000010ff */
[----:B------:R2:W-:Y:S02]  /*1430*/  STG.E.128 desc[UR4][R44.64], R36 ;  /* 0x000000242c007986 */ /* 0x0005e4000c101d04 */
.L_x_1721:
[----:B------:R-:W-:Y:S05]  /*1440*/  BSYNC B0 ;  /* 0x0000000000007941 */ /* 0x000fea0003800000 */
.L_x_1720:
[----:B-12---:R-:W1:Y:S02]  /*1450*/  LDC.64 R36, c[0x0][0x210] ;  /* 0x00008400ff247b82 */ /* 0x006e640000000a00 */
[----:B-1----:R-:W-:-:S04]  /*1460*/  LEA R0, R36, R0, 0x2 ;  /* 0x0000000024007211 */ /* 0x002fc800078e10ff */
[----:B------:R-:W-:-:S13]  /*1470*/  ISETP.GE.AND P0, PT, R0, R37, PT ;  /* 0x000000250000720c */ /* 0x000fda0003f06270 */
[----:B------:R-:W-:Y:S05]  /*1480*/  @!P0 BRA `(.L_x_1722) ;  /* 0xffffffec00788947 */ /* 0x000fea000383ffff */
[----:B------:R-:W-:Y:S05]  /*1490*/  EXIT ;  /* 0x000000000000794d */ /* 0x000fea0003800000 */
.L_x_1719:
        /* <DEDUP_REMOVED lines=8> */
.L_x_1724:
[----:B------:R-:W-:Y:S05]  /*1520*/  BSYNC B0 ;  /* 0x0000000000007941 */ /* 0x000fea0003800000 */
.L_x_1723:
        /* <DEDUP_REMOVED lines=9> */
.L_x_1725:
[----:B------:R-:W-:Y:S01]  /*15c0*/  HFMA2.MMA R44, -RZ, RZ, 0, 2.384185791015625e-07 ;  /* 0x00000004ff2c7435 */ /* 0x000fe200000001ff */
[----:B------:R-:W-:-:S05]  /*15d0*/  MOV R46, R52 ;  /* 0x00000034002e7202 */ /* 0x000fca0000000f00 */
[----:B------:R-:W-:-:S04]  /*15e0*/  FADD.FTZ R47, R45, R46 ;  /* 0x0000002e2d2f7221 */ /* 0x000fc80000010000 */
[----:B------:R-:W-:-:S07]  /*15f0*/  IMAD.MOV.U32 R51, RZ, RZ, R47 ;  /* 0x000000ffff337224 */ /* 0x000fce00078e002f */
[----:B------:R-:W-:Y:S05]  /*1600*/  WARPSYNC.COLLECTIVE R38, `(.L_x_1726) ;  /* 0x0000000026087348 */ /* 0x000fea0003c00000 */
[----:B------:R0:W1:Y:S02]  /*1610*/  SHFL.BFLY P1, R52, R51, R44, R39 ;  /* 0x0c00002c33347389 */ /* 0x0000640000020027 */
[----:B01----:R-:W-:Y:S01]  /*1620*/  ENDCOLLECTIVE ;  /* 0x000000000000791b */ /* 0x003fe20003800000 */
.L_x_1726:
        /* <DEDUP_REMOVED lines=8> */
.L_x_1727:
[----:B------:R-:W-:Y:S01]  /*16b0*/  HFMA2.MMA R44, -RZ, RZ, 0, 9.5367431640625e-07 ;  /* 0x00000010ff2c7435 */ /* 0x000fe200000001ff */
[----:B------:R-:W-:-:S05]  /*16c0*/  MOV R43, R52 ;  /* 0x00000034002b7202 */ /* 0x000fca0000000f00 */
[----:B------:R-:W-:-:S04]  /*16d0*/  FADD.FTZ R49, R48, R43 ;  /* 0x0000002b30317221 */ /* 0x000fc80000010000 */
[----:B------:R-:W-:-:S07]  /*16e0*/  IMAD.MOV.U32 R51, RZ, RZ, R49 ;  /* 0x000000ffff337224 */ /* 0x000fce00078e0031 */
[----:B------:R-:W-:Y:S05]  /*16f0*/  WARPSYNC.COLLECTIVE R38, `(.L_x_1728) ;  /* 0x0000000026087348 */ /* 0x000fea0003c00000 */
[----:B------:R0:W1:Y:S02]  /*1700*/  SHFL.BFLY P1, R52, R51, R44, R39 ;  /* 0x0c00002c33347389 */ /* 0x0000640000020027 */
[----:B01----:R-:W-:Y:S01]  /*1710*/  ENDCOLLECTIVE ;  /* 0x000000000000791b */ /* 0x003fe20003800000 */
.L_x_1728:
        /* <DEDUP_REMOVED lines=26> */
.L_x_1729:
[----:B------:R-:W-:Y:S01]  /*18c0*/  HFMA2.MMA R44, -RZ, RZ, 0, 1.1920928955078125e-07 ;  /* 0x00000002ff2c7435 */ /* 0x000fe200000001ff */
[----:B------:R-:W-:-:S04]  /*18d0*/  IMAD.MOV.U32 R48, RZ, RZ, R52 ;  /* 0x000000ffff307224 */ /* 0x000fc800078e0034 */
[----:B------:R-:W-:-:S05]  /*18e0*/  FADD.FTZ R48, R37, R48 ;  /* 0x0000003025307221 */ /* 0x000fca0000010000 */
[----:B------:R-:W-:-:S07]  /*18f0*/  MOV R51, R48 ;  /* 0x0000003000337202 */ /* 0x000fce0000000f00 */
[----:B------:R-:W-:Y:S05]  /*1900*/  WARPSYNC.COLLECTIVE R38, `(.L_x_1730) ;  /* 0x0000000026087348 */ /* 0x000fea0003c00000 */
[----:B------:R0:W1:Y:S02]  /*1910*/  SHFL.BFLY P1, R52, R51, R44, R39 ;  /* 0x0c00002c33347389 */ /* 0x0000640000020027 */
[----:B01----:R-:W-:Y:S01]  /*1920*/  ENDCOLLECTIVE ;  /* 0x000000000000791b */ /* 0x003fe20003800000 */
.L_x_1730:
[----:B------:R-:W-:Y:S01]  /*1930*/  HFMA2.MMA R44, -RZ, RZ, 0, 2.384185791015625e-07 ;  /* 0x00000004ff2c7435 */ /* 0x000fe200000001ff */
[----:B------:R-:W-:-:S04]  /*1940*/  IMAD.MOV.U32 R45, RZ, RZ, R52 ;  /* 0x000000ffff2d7224 */ /* 0x000fc800078e0034 */
[----:B------:R-:W-:-:S05]  /*1950*/  FADD.FTZ R45, R48, R45 ;  /* 0x0000002d302d7221 */ /* 0x000fca0000010000 */
[----:B------:R-:W-:-:S07]  /*1960*/  MOV R51, R45 ;  /* 0x0000002d00337202 */ /* 0x000fce0000000f00 */
[----:B------:R-:W-:Y:S05]  /*1970*/  WARPSYNC.COLLECTIVE R38, `(.L_x_1731) ;  /* 0x0000000026087348 */ /* 0x000fea0003c00000 */
[----:B------:R0:W1:Y:S02]  /*1980*/  SHFL.BFLY P1, R52, R51, R44, R39 ;  /* 0x0c00002c33347389 */ /* 0x0000640000020027 */
[----:B01----:R-:W-:Y:S01]  /*1990*/  ENDCOLLECTIVE ;  /* 0x000000000000791b */ /* 0x003fe20003800000 */
.L_x_1731:
[----:B------:R-:W-:Y:S01]  /*19a0*/  HFMA2.MMA R44, -RZ, RZ, 0, 4.76837158203125e-07 ;  /* 0x00000008ff2c7435 */ /* 0x000fe200000001ff */
[----:B------:R-:W-:-:S04]  /*19b0*/  IMAD.MOV.U32 R50, RZ, RZ, R52 ;  /* 0x000000ffff327224 */ /* 0x000fc800078e0034 */
[----:B------:R-:W-:-:S05]  /*19c0*/  FADD.FTZ R50, R45, R50 ;  /* 0x000000322d327221 */ /* 0x000fca0000010000 */
[----:B------:R-:W-:-:S07]  /*19d0*/  MOV R51, R50 ;  /* 0x0000003200337202 */ /* 0x000fce0000000f00 */
[----:B------:R-:W-:Y:S05]  /*19e0*/  WARPSYNC.COLLECTIVE R38, `(.L_x_1732) ;  /* 0x0000000026087348 */ /* 0x000fea0003c00000 */
[----:B------:R0:W1:Y:S02]  /*19f0*/  SHFL.BFLY P1, R52, R51, R44, R39 ;  /* 0x0c00002c33347389 */ /* 0x0000640000020027 */
[----:B01----:R-:W-:Y:S01]  /*1a00*/  ENDCOLLECTIVE ;  /* 0x000000000000791b */ /* 0x003fe20003800000 */
.L_x_1732:
[----:B------:R-:W-:Y:S01]  /*1a10*/  HFMA2.MMA R44, -RZ, RZ, 0, 9.5367431640625e-07 ;  /* 0x00000010ff2c7435 */ /* 0x000fe200000001ff */
[----:B------:R-:W-:-:S04]  /*1a20*/  IMAD.MOV.U32 R47, RZ, RZ, R52 ;  /* 0x000000ffff2f7224 */ /* 0x000fc800078e0034 */
[----:B------:R-:W-:-:S05]  /*1a30*/  FADD.FTZ R47, R50, R47 ;  /* 0x0000002f322f7221 */ /* 0x000fca0000010000 */
[----:B------:R-:W-:-:S07]  /*1a40*/  MOV R51, R47 ;  /* 0x0000002f00337202 */ /* 0x000fce0000000f00 */
[----:B------:R-:W-:Y:S05]  /*1a50*/  WARPSYNC.COLLECTIVE R38, `(.L_x_1733) ;  /* 0x0000000026087348 */ /* 0x000fea0003c00000 */
[----:B------:R0:W1:Y:S02]  /*1a60*/  SHFL.BFLY P1, R52, R51, R44, R39 ;  /* 0x0c00002c33347389 */ /* 0x0000640000020027 */
[----:B01----:R-:W-:Y:S01]  /*1a70*/  ENDCOLLECTIVE ;  /* 0x000000000000791b */ /* 0x003fe20003800000 */
.L_x_1733:
[----:B------:R-:W-:Y:S05]  /*1a80*/  BRA `(.L_x_1734) ;  /* 0xfffffff400b47947 */ /* 0x000fea000383ffff */
.L_x_1735:
        /* <DEDUP_REMOVED lines=15> */
.L_x_7731:


//--------------------- .text._ZN10layer_norm31ln_parallel_residual_fwd_kernelINS_13Kernel_traitsIf13__nv_bfloat16S2_S2_fjLj256ELj1ELj4ELj1ELj16ENS_18Kernel_traits_baseILj256EfS2_S2_S2_fjLj128EEEEELb0ELb1ELb1EEEvNS_9FwdParamsE --------------------------
	.section	.text._ZN10layer_norm31ln_parallel_residual_fwd_kernelINS_13Kernel_traitsIf13__nv_bfloat16S2_S2_fjLj256ELj1ELj4ELj1ELj16ENS_18Kernel_traits_baseILj256EfS2_S2_S2_fjLj128EEEEELb0ELb1ELb1EEEvNS_9FwdParamsE,"ax",@progbits
	.align	128
        .global         _ZN10layer_norm31ln_parallel_residual_fwd_kernelINS_13Kernel_traitsIf13__nv_bfloat16S2_S2_fjLj256ELj1ELj4ELj1ELj16ENS_18Kernel_traits_baseILj256EfS2_S2_S2_fjLj128EEEEELb0ELb1ELb1EEEvNS_9FwdParamsE
        .type           _ZN10layer_norm31ln_parallel_residual_fwd_kernelINS_13Kernel_traitsIf13__nv_bfloat16S2_S2_fjLj256ELj1ELj4ELj1ELj16ENS_18Kernel_traits_baseILj256EfS2_S2_S2_fjLj128EEEEELb0ELb1ELb1EEEvNS_9FwdParamsE,@function
        .size           _ZN10layer_norm31ln_parallel_residual_fwd_kernelINS_13Kernel_traitsIf13__nv_bfloat16S2_S2_fjLj256ELj1ELj4ELj1ELj16ENS_18Kernel_traits_baseILj256EfS2_S2_S2_fjLj128EEEEELb0ELb1ELb1EEEvNS_9FwdParamsE,(.L_x_7732 - _ZN10layer_norm31ln_parallel_residual_fwd_kernelINS_13Kernel_traitsIf13__nv_bfloat16S2_S2_fjLj256ELj1ELj4ELj1ELj16ENS_18Kernel_traits_baseILj256EfS2_S2_S2_fjLj128EEEEELb0ELb1ELb1EEEvNS_9FwdParamsE)
        .other          _ZN10layer_norm31ln_parallel_residual_fwd_kernelINS_13Kernel_traitsIf13__nv_bfloat16S2_S2_fjLj256ELj1ELj4ELj1ELj16ENS_18Kernel_traits_baseILj256EfS2_S2_S2_fjLj128EEEEELb0ELb1ELb1EEEvNS_9FwdParamsE,@"STO_CUDA_ENTRY STV_DEFAULT"
_ZN10layer_norm31ln_parallel_residual_fwd_kernelINS_13Kernel_traitsIf13__nv_bfloat16S2_S2_fjLj256ELj1ELj4ELj1ELj16ENS_18Kernel_traits_baseILj256EfS2_S2_S2_fjLj128EEEEELb0ELb1ELb1EEEvNS_9FwdParamsE:
.text._ZN10layer_norm31ln_parallel_residual_fwd_kernelINS_13Kernel_traitsIf13__nv_bfloat16S2_S2_fjLj256ELj1ELj4ELj1ELj16ENS_18Kernel_traits_baseILj256EfS2_S2_S2_fjLj128EEEEELb0ELb1ELb1EEEvNS_9FwdParamsE:
[----:B------:R-:W-:Y:S01]  /*0000*/  LDC R1, c[0x0][0x28] ;  /* 0x00000a00ff017b82 */ /* 0x000fe20000000800 */
[----:B------:R-:W0:Y:S07]  /*0010*/  S2R R2, SR_TID.X ;  /* 0x0000000000027919 */ /* 0x000e2e0000002100 */
[----:B------:R-:W1:Y:S01]  /*0020*/  LDC.64 R22, c[0x0][0x228] ;  /* 0x00008a00ff167b82 */ /* 0x000e620000000a00 */
[----:B------:R-:W-:Y:S01]  /*0030*/  ULDC.64 UR6, c[0x0][0x2c8] ;  /* 0x0000b20000067ab9 */ /* 0x000fe20000000a00 */
[----:B------:R-:W-:Y:S01]  /*0040*/  ULDC.64 UR4, c[0x0][0x260] ;  /* 0x0000980000047ab9 */ /* 0x000fe20000000a00 */
[----:B------:R-:W2:Y:S01]  /*0050*/  S2R R5, SR_CTAID.X ;  /* 0x0000000000057919 */ /* 0x000ea20000002500 */
[----:B------:R-:W-:-:S02]  /*0060*/  ISETP.NE.U32.AND P1, PT, RZ, UR6, PT ;  /* 0x00000006ff007c0c */ /* 0x000fc4000bf25070 */
[----:B------:R-:W-:Y:S02]  /*0070*/  CS2R R6, SRZ ;  /* 0x0000000000067805 */ /* 0x000fe4000001ff00 */
[----:B------:R-:W-:Y:S02]  /*0080*/  CS2R R8, SRZ ;  /* 0x0000000000087805 */ /* 0x000fe4000001ff00 */
[----:B------:R-:W-:Y:S02]  /*0090*/  CS2R R10, SRZ ;  /* 0x00000000000a7805 */ /* 0x000fe4000001ff00 */
[----:B------:R-:W-:Y:S02]  /*00a0*/  ISETP.NE.AND.EX P1, PT, RZ, UR7, PT, P1 ;  /* 0x00000007ff007c0c */ /* 0x000fe4000bf25310 */
[C---:B0-----:R-:W-:Y:S02]  /*00b0*/  SHF.L.U32 R0, R2.reuse, 0x5, RZ ;  /* 0x0000000502007819 */ /* 0x041fe400000006ff */
[----:B------:R-:W-:-:S02]  /*00c0*/  LOP3.LUT R3, R2, 0x1f, RZ, 0xc0, !PT ;  /* 0x0000001f02037812 */ /* 0x000fc400078ec0ff */
[----:B------:R-:W-:Y:S02]  /*00d0*/  LOP3.LUT R0, R0, 0x3e0, RZ, 0xc0, !PT ;  /* 0x000003e000007812 */ /* 0x000fe400078ec0ff */
[----:B------:R-:W-:Y:S02]  /*00e0*/  SHF.R.U32.HI R2, RZ, 0x5, R2 ;  /* 0x00000005ff027819 */ /* 0x000fe40000011602 */
[----:B------:R-:W-:-:S03]  /*00f0*/  IADD3 R20, P0, R0, UR4, RZ ;  /* 0x0000000400147c10 */ /* 0x000fc6000ff1e0ff */
[----:B------:R-:W-:Y:S01]  /*0100*/  @P1 LEA R12, P2, R3, UR6, 0x5 ;  /* 0x00000006030c1c11 */ /* 0x000fe2000f8428ff */
[----:B------:R-:W-:Y:S01]  /*0110*/  ULDC UR6, c[0x0][0x214] ;  /* 0x0000850000067ab9 */ /* 0x000fe20000000800 */
[----:B------:R-:W-:Y:S01]  /*0120*/  IADD3.X R21, RZ, UR5, RZ, P0, !PT ;  /* 0x00000005ff157c10 */ /* 0x000fe200087fe4ff */
[----:B------:R-:W-:Y:S01]  /*0130*/  ULDC.64 UR4, c[0x0][0x230] ;  /* 0x00008c0000047ab9 */ /* 0x000fe20000000a00 */
[----:B--2---:R-:W-:Y:S02]  /*0140*/  LEA R2, R5, R2, 0x2 ;  /* 0x0000000205027211 */ /* 0x004fe400078e10ff */
[----:B------:R-:W-:Y:S02]  /*0150*/  CS2R R4, SRZ ;  /* 0x0000000000047805 */ /* 0x000fe4000001ff00 */
[----:B-1----:R-:W-:Y:S01]  /*0160*/  LOP3.LUT P0, RZ, R22, UR4, RZ, 0xfc, !PT ;  /* 0x0000000416ff7c12 */ /* 0x002fe2000f80fcff */
[----:B------:R-:W-:Y:S01]  /*0170*/  @P1 IMAD.X R13, RZ, RZ, UR7, P2 ;  /* 0x00000007ff0d1e24 */ /* 0x000fe200090e06ff */
[----:B------:R-:W-:-:S02]  /*0180*/  ISETP.GE.AND P2, PT, R2, UR6, PT ;  /* 0x0000000602007c0c */ /* 0x000fc4000bf46270 */
[----:B------:R-:W-:Y:S01]  /*0190*/  LOP3.LUT P0, RZ, R23, UR5, RZ, 0xfc, P0 ;  /* 0x0000000517ff7c12 */ /* 0x000fe2000800fcff */
[----:B------:R-:W-:Y:S02]  /*01a0*/  ULDC.64 UR4, c[0x0][0x208] ;  /* 0x0000820000047ab9 */ /* 0x000fe40000000a00 */
[----:B------:R0:W5:Y:S04]  /*01b0*/  @P1 LDG.E.128 R4, desc[UR4][R12.64] ;  /* 0x000000040c041981 */ /* 0x000168000c1e1d00 */
[----:B------:R0:W5:Y:S04]  /*01c0*/  @P1 LDG.E.128 R8, desc[UR4][R12.64+0x10] ;  /* 0x000010040c081981 */ /* 0x000168000c1e1d00 */
[----:B------:R-:W-:Y:S05]  /*01d0*/  @P2 EXIT ;  /* 0x000000000000294d */ /* 0x000fea0003800000 */
[----:B0-----:R0:W5:Y:S04]  /*01e0*/  LDG.E.128 R12, desc[UR4][R20.64] ;  /* 0x00000004140c7981 */ /* 0x001168000c1e1d00 */
[----:B------:R0:W5:Y:S01]  /*01f0*/  LDG.E.128 R16, desc[UR4][R20.64+0x10] ;  /* 0x0000100414107981 */ /* 0x000162000c1e1d00 */
[----:B------:R-:W-:Y:S01]  /*0200*/  ISETP.NE.U32.AND P1, PT, R22, RZ, PT ;  /* 0x000000ff1600720c */ /* 0x000fe20003f25070 */
[----:B------:R-:W-:Y:S01]  /*0210*/  ULDC.U8 UR6, c[0x0][0x2a0] ;  /* 0x0000a80000067ab9 */ /* 0x000fe20000000000 */
[----:B------:R-:W-:Y:S01]  /*0220*/  ULDC UR7, c[0x0][0x2d8] ;  /* 0x0000b60000077ab9 */ /* 0x000fe20000000800 */
[----:B------:R-:W-:Y:S01]  /*0230*/  ISETP.NE.AND P5, PT, RZ, UR6, PT ;  /* 0x00000006ff007c0c */ /* 0x000fe2000bfa5270 */
[----:B------:R-:W-:Y:S01]  /*0240*/  ULDC UR6, c[0x0][0x218] ;  /* 0x0000860000067ab9 */ /* 0x000fe20000000800 */
[----:B------:R-:W-:Y:S01]  /*0250*/  ISETP.NE.AND.EX P1, PT, R23, RZ, PT, P1 ;  /* 0x000000ff1700720c */ /* 0x000fe20003f25310 */
[----:B------:R-:W-:Y:S01]  /*0260*/  ULDC.64 UR12, c[0x0][0x230] ;  /* 0x00008c00000c7ab9 */ /* 0x000fe20000000a00 */
[----:B------:R-:W-:Y:S01]  /*0270*/  ULDC.64 UR10, c[0x0][0x228] ;  /* 0x00008a00000a7ab9 */ /* 0x000fe20000000a00 */
[----:B------:R-:W-:-:S10]  /*0280*/  ULDC.64 UR8, c[0x0][0x2b8] ;  /* 0x0000ae0000087ab9 */ /* 0x000fd40000000a00 */
.L_x_1769:
[----:B-1----:R-:W1:Y:S01]  /*0290*/  LDC.64 R32, c[0x0][0x220] ;  /* 0x00008800ff207b82 */ /* 0x002e620000000a00 */
        /* <DEDUP_REMOVED lines=9> */
[C---:B-1----:R-:W-:Y:S01]  /*0330*/  IMAD.WIDE.U32 R32, R36.reuse, 0x10, R32 ;  /* 0x0000001024207825 */ /* 0x042fe200078e0020 */
[----:B------:R-:W-:-:S03]  /*0340*/  @P2 LEA.HI.X R41, R36, UR13, RZ, 0x4, P4 ;  /* 0x0000000d24292c11 */ /* 0x000fc6000a0f24ff */
[----:B0----5:R0:W5:Y:S04]  /*0350*/  @P1 LDG.E.128 R20, desc[UR4][R38.64] ;  /* 0x0000000426141981 */ /* 0x021168000c1e1d00 */
        /* <DEDUP_REMOVED lines=12> */
.L_x_1737:
[----:B-----5:R-:W-:-:S04]  /*0420*/  IMAD.U32 R0, R24, 0x10000, RZ ;  /* 0x0001000018007824 */ /* 0x020fc800078e00ff */
[----:B------:R-:W-:Y:S01]  /*0430*/  FADD.FTZ R37, R37, R0 ;  /* 0x0000000025257221 */ /* 0x000fe20000010000 */
[----:B------:R-:W-:Y:S06]  /*0440*/  BRA `(.L_x_1738) ;  /* 0x0000000000107947 */ /* 0x000fec0003800000 */
.L_x_1736:
[----:B-----5:R-:W-:Y:S02]  /*0450*/  SHF.L.U32 R0, R20, 0x10, RZ ;  /* 0x0000001014007819 */ /* 0x020fe400000006ff */
[----:B------:R-:W-:-:S03]  /*0460*/  @P2 SHF.L.U32 R32, R24, 0x10, RZ ;  /* 0x0000001018202819 */ /* 0x000fc600000006ff */
[----:B------:R-:W-:-:S04]  /*0470*/  FADD.FTZ R37, R37, R0 ;  /* 0x0000000025257221 */ /* 0x000fc80000010000 */
[----:B------:R-:W-:-:S07]  /*0480*/  @P2 FADD.FTZ R37, R37, R32 ;  /* 0x0000002025252221 */ /* 0x000fce0000010000 */
.L_x_1738:
[----:B------:R-:W-:-:S04]  /*0490*/  F2FP.BF16.F32.PACK_AB R0, RZ, R37 ;  /* 0x00000025ff00723e */ /* 0x000fc800000010ff */
[----:B------:R-:W-:-:S07]  /*04a0*/  PRMT R28, R0, 0x7610, R28 ;  /* 0x00007610001c7816 */ /* 0x000fce000000001c */
.L_x_1739:
[----:B------:R-:W-:Y:S01]  /*04b0*/  IMAD.U32 R45, R45, 0x10000, RZ ;  /* 0x000100002d2d7824 */ /* 0x000fe200078e00ff */
[----:B------:R-:W-:Y:S06]  /*04c0*/  @P3 BRA `(.L_x_1740) ;  /* 0x0000000000243947 */ /* 0x000fec0003800000 */
[----:B------:R-:W-:-:S04]  /*04d0*/  ISETP.NE.U32.AND P4, PT, RZ, UR12, PT ;  /* 0x0000000cff007c0c */ /* 0x000fc8000bf85070 */
[----:B------:R-:W-:-:S13]  /*04e0*/  ISETP.NE.AND.EX P4, PT, RZ, UR13, PT, P4 ;  /* 0x0000000dff007c0c */ /* 0x000fda000bf85340 */
[----:B------:R-:W-:Y:S05]  /*04f0*/  @P4 BRA `(.L_x_1741) ;  /* 0x0000000000084947 */ /* 0x000fea0003800000 */
[----:B------:R-:W-:Y:S05]  /*0500*/  @P0 BRA `(.L_x_1742) ;  /* 0x00000000002c0947 */ /* 0x000fea0003800000 */
[----:B------:R-:W-:Y:S05]  /*0510*/  BRA `(.L_x_1743) ;  /* 0x0000000000307947 */ /* 0x000fea0003800000 */
.L_x_1741:
[----:B-----5:R-:W-:-:S04]  /*0520*/  PRMT R0, R24, 0x7632, R0 ;  /* 0x0000763218007816 */ /* 0x020fc80000000000 */
[----:B------:R-:W-:-:S05]  /*0530*/  SHF.L.U32 R0, R0, 0x10, RZ ;  /* 0x0000001000007819 */ /* 0x000fca00000006ff */
[----:B------:R-:W-:Y:S01]  /*0540*/  FADD.FTZ R45, R45, R0 ;  /* 0x000000002d2d7221 */ /* 0x000fe20000010000 */
[----:B------:R-:W-:Y:S06]  /*0550*/  BRA `(.L_x_1742) ;  /* 0x0000000000187947 */ /* 0x000fec0003800000 */
.L_x_1740:
[----:B-----5:R-:W-:Y:S02]  /*0560*/  PRMT R0, R20, 0x7632, R0 ;  /* 0x0000763214007816 */ /* 0x020fe40000000000 */
[----:B------:R-:W-:Y:S02]  /*0570*/  @P2 PRMT R32, R24, 0x7632, R32 ;  /* 0x0000763218202816 */ /* 0x000fe40000000020 */
[----:B------:R-:W-:-:S03]  /*0580*/  SHF.L.U32 R0, R0, 0x10, RZ ;  /* 0x0000001000007819 */ /* 0x000fc600000006ff */
[----:B------:R-:W-:Y:S02]  /*0590*/  @P2 IMAD.U32 R32, R32, 0x10000, RZ ;  /* 0x0001000020202824 */ /* 0x000fe400078e00ff */
[----:B------:R-:W-:-:S04]  /*05a0*/  FADD.FTZ R45, R45, R0 ;  /* 0x000000002d2d7221 */ /* 0x000fc80000010000 */
[----:B------:R-:W-:-:S07]  /*05b0*/  @P2 FADD.FTZ R45, R45, R32 ;  /* 0x000000202d2d2221 */ /* 0x000fce0000010000 */
.L_x_1742:
[----:B------:R-:W-:-:S04]  /*05c0*/  F2FP.BF16.F32.PACK_AB R0, RZ, R45 ;  /* 0x0000002dff00723e */ /* 0x000fc800000010ff */
[----:B------:R-:W-:-:S07]  /*05d0*/  PRMT R28, R28, 0x5410, R0 ;  /* 0x000054101c1c7816 */ /* 0x000fce0000000000 */
.L_x_1743:
        /* <DEDUP_REMOVED lines=8> */
.L_x_1745:
[----:B-----5:R-:W-:-:S05]  /*0660*/  SHF.L.U32 R0, R25, 0x10, RZ ;  /* 0x0000001019007819 */ /* 0x020fca00000006ff */
[----:B------:R-:W-:Y:S01]  /*0670*/  FADD.FTZ R43, R43, R0 ;  /* 0x000000002b2b7221 */ /* 0x000fe20000010000 */
[----:B------:R-:W-:Y:S06]  /*0680*/  BRA `(.L_x_1746) ;  /* 0x0000000000107947 */ /* 0x000fec0003800000 */
.L_x_1744:
[----:B-----5:R-:W-:Y:S01]  /*0690*/  IMAD.U32 R0, R21, 0x10000, RZ ;  /* 0x0001000015007824 */ /* 0x020fe200078e00ff */
[----:B------:R-:W-:-:S03]  /*06a0*/  @P2 SHF.L.U32 R32, R25, 0x10, RZ ;  /* 0x0000001019202819 */ /* 0x000fc600000006ff */
[----:B------:R-:W-:-:S04]  /*06b0*/  FADD.FTZ R43, R43, R0 ;  /* 0x000000002b2b7221 */ /* 0x000fc80000010000 */
[----:B------:R-:W-:-:S07]  /*06c0*/  @P2 FADD.FTZ R43, R43, R32 ;  /* 0x000000202b2b2221 */ /* 0x000fce0000010000 */
.L_x_1746:
[----:B------:R-:W-:-:S04]  /*06d0*/  F2FP.BF16.F32.PACK_AB R0, RZ, R43 ;  /* 0x0000002bff00723e */ /* 0x000fc800000010ff */
[----:B------:R-:W-:-:S07]  /*06e0*/  PRMT R29, R0, 0x7610, R29 ;  /* 0x00007610001d7816 */ /* 0x000fce000000001d */
.L_x_1747:
[----:B------:R-:W-:Y:S01]  /*06f0*/  SHF.L.U32 R49, R33, 0x10, RZ ;  /* 0x0000001021317819 */ /* 0x000fe200000006ff */
[----:B------:R-:W-:Y:S06]  /*0700*/  @P3 BRA `(.L_x_1748) ;  /* 0x0000000000243947 */ /* 0x000fec0003800000 */
[----:B------:R-:W-:-:S04]  /*0710*/  ISETP.NE.U32.AND P4, PT, RZ, UR12, PT ;  /* 0x0000000cff007c0c */ /* 0x000fc8000bf85070 */
[----:B------:R-:W-:-:S13]  /*0720*/  ISETP.NE.AND.EX P4, PT, RZ, UR13, PT, P4 ;  /* 0x0000000dff007c0c */ /* 0x000fda000bf85340 */
[----:B------:R-:W-:Y:S05]  /*0730*/  @P4 BRA `(.L_x_1749) ;  /* 0x0000000000084947 */ /* 0x000fea0003800000 */
[----:B------:R-:W-:Y:S05]  /*0740*/  @P0 BRA `(.L_x_1750) ;  /* 0x00000000002c0947 */ /* 0x000fea0003800000 */
[----:B------:R-:W-:Y:S05]  /*0750*/  BRA `(.L_x_1751) ;  /* 0x0000000000307947 */ /* 0x000fea0003800000 */
.L_x_1749:
[----:B-----5:R-:W-:-:S05]  /*0760*/  PRMT R0, R25, 0x7632, R0 ;  /* 0x0000763219007816 */ /* 0x020fca0000000000 */
[----:B------:R-:W-:-:S04]  /*0770*/  IMAD.U32 R0, R0, 0x10000, RZ ;  /* 0x0001000000007824 */ /* 0x000fc800078e00ff */
[----:B------:R-:W-:Y:S01]  /*0780*/  FADD.FTZ R49, R49, R0 ;  /* 0x0000000031317221 */ /* 0x000fe20000010000 */
[----:B------:R-:W-:Y:S06]  /*0790*/  BRA `(.L_x_1750) ;  /* 0x0000000000187947 */ /* 0x000fec0003800000 */
.L_x_1748:
[----:B-----5:R-:W-:Y:S02]  /*07a0*/  PRMT R0, R21, 0x7632, R0 ;  /* 0x0000763215007816 */ /* 0x020fe40000000000 */
[----:B------:R-:W-:Y:S02]  /*07b0*/  @P2 PRMT R32, R25, 0x7632, R32 ;  /* 0x0000763219202816 */ /* 0x000fe40000000020 */
[----:B------:R-:W-:Y:S02]  /*07c0*/  SHF.L.U32 R0, R0, 0x10, RZ ;  /* 0x0000001000007819 */ /* 0x000fe400000006ff */
[----:B------:R-:W-:-:S03]  /*07d0*/  @P2 SHF.L.U32 R32, R32, 0x10, RZ ;  /* 0x0000001020202819 */ /* 0x000fc600000006ff */
[----:B------:R-:W-:-:S04]  /*07e0*/  FADD.FTZ R49, R49, R0 ;  /* 0x0000000031317221 */ /* 0x000fc80000010000 */
[----:B------:R-:W-:-:S07]  /*07f0*/  @P2 FADD.FTZ R49, R49, R32 ;  /* 0x0000002031312221 */ /* 0x000fce0000010000 */
.L_x_1750:
[----:B------:R-:W-:-:S04]  /*0800*/  F2FP.BF16.F32.PACK_AB R0, RZ, R49 ;  /* 0x00000031ff00723e */ /* 0x000fc800000010ff */
[----:B------:R-:W-:-:S07]  /*0810*/  PRMT R29, R29, 0x5410, R0 ;  /* 0x000054101d1d7816 */ /* 0x000fce0000000000 */
.L_x_1751:
        /* <DEDUP_REMOVED lines=8> */
.L_x_1753:
[----:B-----5:R-:W-:-:S05]  /*08a0*/  SHF.L.U32 R0, R26, 0x10, RZ ;  /* 0x000000101a007819 */ /* 0x020fca00000006ff */
[----:B------:R-:W-:Y:S01]  /*08b0*/  FADD.FTZ R47, R47, R0 ;  /* 0x000000002f2f7221 */ /* 0x000fe20000010000 */
[----:B------:R-:W-:Y:S06]  /*08c0*/  BRA `(.L_x_1754) ;  /* 0x0000000000107947 */ /* 0x000fec0003800000 */
.L_x_1752:
[----:B-----5:R-:W-:Y:S01]  /*08d0*/  SHF.L.U32 R0, R22, 0x10, RZ ;  /* 0x0000001016007819 */ /* 0x020fe200000006ff */
[----:B------:R-:W-:-:S04]  /*08e0*/  @P2 IMAD.U32 R32, R26, 0x10000, RZ ;  /* 0x000100001a202824 */ /* 0x000fc800078e00ff */
[----:B------:R-:W-:-:S04]  /*08f0*/  FADD.FTZ R47, R47, R0 ;  /* 0x000000002f2f7221 */ /* 0x000fc80000010000 */
[----:B------:R-:W-:-:S07]  /*0900*/  @P2 FADD.FTZ R47, R47, R32 ;  /* 0x000000202f2f2221 */ /* 0x000fce0000010000 */
.L_x_1754:
[----:B------:R-:W-:-:S04]  /*0910*/  F2FP.BF16.F32.PACK_AB R0, RZ, R47 ;  /* 0x0000002fff00723e */ /* 0x000fc800000010ff */
[----:B------:R-:W-:-:S07]  /*0920*/  PRMT R30, R0, 0x7610, R30 ;  /* 0x00007610001e7816 */ /* 0x000fce000000001e */
.L_x_1755:
[----:B------:R-:W-:Y:S01]  /*0930*/  SHF.L.U32 R51, R34, 0x10, RZ ;  /* 0x0000001022337819 */ /* 0x000fe200000006ff */
[----:B------:R-:W-:Y:S06]  /*0940*/  @P3 BRA `(.L_x_1756) ;  /* 0x0000000000243947 */ /* 0x000fec0003800000 */
[----:B------:R-:W-:-:S04]  /*0950*/  ISETP.NE.U32.AND P4, PT, RZ, UR12, PT ;  /* 0x0000000cff007c0c */ /* 0x000fc8000bf85070 */
[----:B------:R-:W-:-:S13]  /*0960*/  ISETP.NE.AND.EX P4, PT, RZ, UR13, PT, P4 ;  /* 0x0000000dff007c0c */ /* 0x000fda000bf85340 */
[----:B------:R-:W-:Y:S05]  /*0970*/  @P4 BRA `(.L_x_1757) ;  /* 0x0000000000084947 */ /* 0x000fea0003800000 */
[----:B------:R-:W-:Y:S05]  /*0980*/  @P0 BRA `(.L_x_1758) ;  /* 0x00000000002c0947 */ /* 0x000fea0003800000 */
[----:B------:R-:W-:Y:S05]  /*0990*/  BRA `(.L_x_1759) ;  /* 0x0000000000307947 */ /* 0x000fea0003800000 */
.L_x_1757:
[----:B-----5:R-:W-:-:S04]  /*09a0*/  PRMT R0, R26, 0x7632, R0 ;  /* 0x000076321a007816 */ /* 0x020fc80000000000 */
[----:B------:R-:W-:-:S05]  /*09b0*/  SHF.L.U32 R0, R0, 0x10, RZ ;  /* 0x0000001000007819 */ /* 0x000fca00000006ff */
[----:B------:R-:W-:Y:S01]  /*09c0*/  FADD.FTZ R51, R51, R0 ;  /* 0x0000000033337221 */ /* 0x000fe20000010000 */
[----:B------:R-:W-:Y:S06]  /*09d0*/  BRA `(.L_x_1758) ;  /* 0x0000000000187947 */ /* 0x000fec0003800000 */
.L_x_1756:
[----:B-----5:R-:W-:Y:S02]  /*09e0*/  PRMT R0, R22, 0x7632, R0 ;  /* 0x0000763216007816 */ /* 0x020fe40000000000 */
[----:B------:R-:W-:-:S03]  /*09f0*/  @P2 PRMT R32, R26, 0x7632, R32 ;  /* 0x000076321a202816 */ /* 0x000fc60000000020 */
[----:B------:R-:W-:Y:S01]  /*0a00*/  IMAD.U32 R0, R0, 0x10000, RZ ;  /* 0x0001000000007824 */ /* 0x000fe200078e00ff */
[----:B------:R-:W-:-:S03]  /*0a10*/  @P2 SHF.L.U32 R32, R32, 0x10, RZ ;  /* 0x0000001020202819 */ /* 0x000fc600000006ff */
[----:B------:R-:W-:-:S04]  /*0a20*/  FADD.FTZ R51, R51, R0 ;  /* 0x0000000033337221 */ /* 0x000fc80000010000 */
[----:B------:R-:W-:-:S07]  /*0a30*/  @P2 FADD.FTZ R51, R51, R32 ;  /* 0x0000002033332221 */ /* 0x000fce0000010000 */
.L_x_1758:
[----:B------:R-:W-:-:S04]  /*0a40*/  F2FP.BF16.F32.PACK_AB R0, RZ, R51 ;  /* 0x00000033ff00723e */ /* 0x000fc800000010ff */
[----:B------:R-:W-:-:S07]  /*0a50*/  PRMT R30, R30, 0x5410, R0 ;  /* 0x000054101e1e7816 */ /* 0x000fce0000000000 */
.L_x_1759:
        /* <DEDUP_REMOVED lines=8> */
.L_x_1761:
[----:B-----5:R-:W-:-:S04]  /*0ae0*/  IMAD.U32 R0, R27, 0x10000, RZ ;  /* 0x000100001b007824 */ /* 0x020fc800078e00ff */
[----:B------:R-:W-:Y:S01]  /*0af0*/  FADD.FTZ R39, R39, R0 ;  /* 0x0000000027277221 */ /* 0x000fe20000010000 */
[----:B------:R-:W-:Y:S06]  /*0b00*/  BRA `(.L_x_1762) ;  /* 0x0000000000107947 */ /* 0x000fec0003800000 */
.L_x_1760:
[----:B-----5:R-:W-:Y:S02]  /*0b10*/  SHF.L.U32 R0, R23, 0x10, RZ ;  /* 0x0000001017007819 */ /* 0x020fe400000006ff */
[----:B------:R-:W-:-:S03]  /*0b20*/  @P2 SHF.L.U32 R32, R27, 0x10, RZ ;  /* 0x000000101b202819 */ /* 0x000fc600000006ff */
[----:B------:R-:W-:-:S04]  /*0b30*/  FADD.FTZ R39, R39, R0 ;  /* 0x0000000027277221 */ /* 0x000fc80000010000 */
[----:B------:R-:W-:-:S07]  /*0b40*/  @P2 FADD.FTZ R39, R39, R32 ;  /* 0x0000002027272221 */ /* 0x000fce0000010000 */
.L_x_1762:
[----:B------:R-:W-:-:S04]  /*0b50*/  F2FP.BF16.F32.PACK_AB R0, RZ, R39 ;  /* 0x00000027ff00723e */ /* 0x000fc800000010ff */
[----:B------:R-:W-:-:S07]  /*0b60*/  PRMT R31, R0, 0x7610, R31 ;  /* 0x00007610001f7816 */ /* 0x000fce000000001f */
.L_x_1763:
[----:B------:R-:W-:Y:S01]  /*0b70*/  IMAD.U32 R35, R35, 0x10000, RZ ;  /* 0x0001000023237824 */ /* 0x000fe200078e00ff */
[----:B------:R-:W-:Y:S06]  /*0b80*/  @P3 BRA `(.L_x_1764) ;  /* 0x0000000000243947 */ /* 0x000fec0003800000 */
[----:B------:R-:W-:-:S04]  /*0b90*/  ISETP.NE.U32.AND P2, PT, RZ, UR12, PT ;  /* 0x0000000cff007c0c */ /* 0x000fc8000bf45070 */
[----:B------:R-:W-:-:S13]  /*0ba0*/  ISETP.NE.AND.EX P2, PT, RZ, UR13, PT, P2 ;  /* 0x0000000dff007c0c */ /* 0x000fda000bf45320 */
[----:B------:R-:W-:Y:S05]  /*0bb0*/  @P2 BRA `(.L_x_1765) ;  /* 0x0000000000082947 */ /* 0x000fea0003800000 */
[----:B------:R-:W-:Y:S05]  /*0bc0*/  @P0 BRA `(.L_x_1766) ;  /* 0x00000000002c0947 */ /* 0x000fea0003800000 */
[----:B------:R-:W-:Y:S05]  /*0bd0*/  BRA `(.L_x_1767) ;  /* 0x0000000000307947 */ /* 0x000fea0003800000 */
.L_x_1765:
[----:B-----5:R-:W-:-:S04]  /*0be0*/  PRMT R0, R27, 0x7632, R0 ;  /* 0x000076321b007816 */ /* 0x020fc80000000000 */
[----:B------:R-:W-:-:S05]  /*0bf0*/  SHF.L.U32 R0, R0, 0x10, RZ ;  /* 0x0000001000007819 */ /* 0x000fca00000006ff */
[----:B------:R-:W-:Y:S01]  /*0c00*/  FADD.FTZ R35, R35, R0 ;  /* 0x0000000023237221 */ /* 0x000fe20000010000 */
[----:B------:R-:W-:Y:S06]  /*0c10*/  BRA `(.L_x_1766) ;  /* 0x0000000000187947 */ /* 0x000fec0003800000 */
.L_x_1764:
[----:B-----5:R-:W-:Y:S02]  /*0c20*/  PRMT R0, R23, 0x7632, R0 ;  /* 0x0000763217007816 */ /* 0x020fe40000000000 */
[----:B------:R-:W-:Y:S02]  /*0c30*/  @P2 PRMT R32, R27, 0x7632, R32 ;  /* 0x000076321b202816 */ /* 0x000fe40000000020 */
[----:B------:R-:W-:-:S03]  /*0c40*/  SHF.L.U32 R0, R0, 0x10, RZ ;  /* 0x0000001000007819 */ /* 0x000fc600000006ff */
[----:B------:R-:W-:Y:S02]  /*0c50*/  @P2 IMAD.U32 R32, R32, 0x10000, RZ ;  /* 0x0001000020202824 */ /* 0x000fe400078e00ff */
[----:B------:R-:W-:-:S04]  /*0c60*/  FADD.FTZ R35, R35, R0 ;  /* 0x0000000023237221 */ /* 0x000fc80000010000 */
[----:B------:R-:W-:-:S07]  /*0c70*/  @P2 FADD.FTZ R35, R35, R32 ;  /* 0x0000002023232221 */ /* 0x000fce0000010000 */
.L_x_1766:
[----:B------:R-:W-:-:S04]  /*0c80*/  F2FP.BF16.F32.PACK_AB R0, RZ, R35 ;  /* 0x00000023ff00723e */ /* 0x000fc800000010ff */
[----:B------:R-:W-:-:S07]  /*0c90*/  PRMT R31, R31, 0x5410, R0 ;  /* 0x000054101f1f7816 */ /* 0x000fce0000000000 */
.L_x_1767:
        /* <DEDUP_REMOVED lines=52> */
.L_x_1781:
[----:B------:R-:W-:Y:S01]  /*0fe0*/  FMUL.FTZ R0, R42, R42 ;  /* 0x0000002a2a007220 */ /* 0x000fe20000410000 */
[----:B-1----:R-:W-:-:S04]  /*0ff0*/  FADD.FTZ R41, R44, R46 ;  /* 0x0000002e2c297221 */ /* 0x002fc80000010000 */
[----:B------:R-:W-:Y:S01]  /*1000*/  FSEL R33, R0, RZ, P5 ;  /* 0x000000ff00217208 */ /* 0x000fe20002800000 */
[----:B------:R-:W-:Y:S02]  /*1010*/  FFMA.FTZ R32, R41, R32, UR7 ;  /* 0x0000000729207e23 */ /* 0x000fe40008010020 */
[----:B------:R-:W1:Y:S02]  /*1020*/  @!P2 LDC.64 R40, c[0x0][0x258] ;  /* 0x00009600ff28ab82 */ /* 0x000e640000000a00 */
[----:B------:R-:W-:Y:S01]  /*1030*/  FADD.FTZ R0, R32, R33 ;  /* 0x0000002120007221 */ /* 0x000fe20000010000 */
[----:B------:R-:W-:-:S05]  /*1040*/  FSEL R32, R42, RZ, !P5 ;  /* 0x000000ff2a207208 */ /* 0x000fca0006800000 */
[----:B------:R-:W2:Y:S01]  /*1050*/  MUFU.RSQ R0, R0 ;  /* 0x0000000000007308 */ /* 0x000ea20000001400 */
[C---:B------:R-:W-:Y:S01]  /*1060*/  FADD.FTZ R33, -R32.reuse, R39 ;  /* 0x0000002720217221 */ /* 0x040fe20000010100 */
[C---:B------:R-:W-:Y:S01]  /*1070*/  FADD.FTZ R35, -R32.reuse, R35 ;  /* 0x0000002320237221 */ /* 0x040fe20000010100 */
[----:B------:R-:W3:Y:S01]  /*1080*/  @!P2 LDC.64 R38, c[0x0][0x250] ;  /* 0x00009400ff26ab82 */ /* 0x000ee20000000a00 */
[C---:B------:R-:W-:Y:S01]  /*1090*/  FADD.FTZ R49, -R32.reuse, R49 ;  /* 0x0000003120317221 */ /* 0x040fe20000010100 */
[C---:B------:R-:W-:Y:S01]  /*10a0*/  FADD.FTZ R37, -R32.reuse, R37 ;  /* 0x0000002520257221 */ /* 0x040fe20000010100 */
[C---:B------:R-:W-:Y:S01]  /*10b0*/  FADD.FTZ R45, -R32.reuse, R45 ;  /* 0x0000002d202d7221 */ /* 0x040fe20000010100 */
[C---:B------:R-:W-:Y:S01]  /*10c0*/  FADD.FTZ R43, -R32.reuse, R43 ;  /* 0x0000002b202b7221 */ /* 0x040fe20000010100 */
[----:B------:R-:W-:Y:S01]  /*10d0*/  FADD.FTZ R51, -R32, R51 ;  /* 0x0000003320337221 */ /* 0x000fe20000010100 */
[----:B-1----:R-:W-:-:S04]  /*10e0*/  @!P2 IMAD.WIDE R40, R2, 0x4, R40 ;  /* 0x000000040228a825 */ /* 0x002fc800078e0228 */
[C---:B--2---:R-:W-:Y:S01]  /*10f0*/  FMUL.FTZ R33, R0.reuse, R33 ;  /* 0x0000002100217220 */ /* 0x044fe20000410000 */
[C---:B------:R-:W-:Y:S01]  /*1100*/  FMUL.FTZ R34, R0.reuse, R35 ;  /* 0x0000002300227220 */ /* 0x040fe20000410000 */
[C---:B------:R-:W-:Y:S01]  /*1110*/  FMUL.FTZ R37, R0.reuse, R37 ;  /* 0x0000002500257220 */ /* 0x040fe20000410000 */
[----:B0-----:R-:W-:Y:S01]  /*1120*/  FMUL.FTZ R44, R0, R51 ;  /* 0x00000033002c7220 */ /* 0x001fe20000410000 */
[----:B------:R-:W-:Y:S01]  /*1130*/  FFMA.FTZ R35, R18, R33, R10 ;  /* 0x0000002112237223 */ /* 0x000fe2000001000a */
[----:B------:R-:W-:Y:S01]  /*1140*/  FADD.FTZ R33, -R32, R47 ;  /* 0x0000002f20217221 */ /* 0x000fe20000010100 */
[----:B------:R-:W-:Y:S01]  /*1150*/  FFMA.FTZ R34, R19, R34, R11 ;  /* 0x0000002213227223 */ /* 0x000fe2000001000b */
[----:B------:R-:W0:Y:S01]  /*1160*/  LDC.64 R46, c[0x0][0x210] ;  /* 0x00008400ff2e7b82 */ /* 0x000e220000000a00 */
        /* <DEDUP_REMOVED lines=12> */
[----:B---3--:R-:W-:Y:S01]  /*1230*/  @!P2 IMAD.WIDE R38, R2, 0x4, R38 ;  /* 0x000000040226a825 */ /* 0x008fe200078e0226 */
[----:B------:R-:W-:-:S02]  /*1240*/  F2FP.BF16.F32.PACK_AB R34, R49, R34 ;  /* 0x000000223122723e */ /* 0x000fc400000010ff */
[----:B------:R-:W-:Y:S02]  /*1250*/  F2FP.BF16.F32.PACK_AB R33, R50, R33 ;  /* 0x000000213221723e */ /* 0x000fe400000010ff */
[----:B------:R-:W-:Y:S01]  /*1260*/  LEA.HI.X R45, R36, UR9, RZ, 0x4, P3 ;  /* 0x00000009242d7c11 */ /* 0x000fe200098f24ff */
[----:B------:R1:W-:Y:S01]  /*1270*/  @!P2 STG.E desc[UR4][R38.64], R42 ;  /* 0x0000002a2600a986 */ /* 0x0003e2000c101904 */
[----:B------:R-:W-:-:S03]  /*1280*/  F2FP.BF16.F32.PACK_AB R32, R37, R32 ;  /* 0x000000202520723e */ /* 0x000fc600000010ff */
[----:B------:R1:W-:Y:S01]  /*1290*/  @!P2 STG.E desc[UR4][R40.64], R0 ;  /* 0x000000002800a986 */ /* 0x0003e2000c101904 */
[----:B0-----:R-:W-:-:S03]  /*12a0*/  LEA R2, R46, R2, 0x2 ;  /* 0x000000022e027211 */ /* 0x001fc600078e10ff */
[----:B------:R1:W-:Y:S01]  /*12b0*/  STG.E.128 desc[UR4][R44.64], R32 ;  /* 0x000000202c007986 */ /* 0x0003e2000c101d04 */
[----:B------:R-:W-:-:S13]  /*12c0*/  ISETP.GE.AND P2, PT, R2, R47, PT ;  /* 0x0000002f0200720c */ /* 0x000fda0003f46270 */
[----:B------:R-:W-:Y:S05]  /*12d0*/  @!P2 BRA `(.L_x_1769) ;  /* 0xffffffec00eca947 */ /* 0x000fea000383ffff */
[----:B------:R-:W-:Y:S05]  /*12e0*/  EXIT ;  /* 0x000000000000794d */ /* 0x000fea0003800000 */
.L_x_1768:
        /* <DEDUP_REMOVED lines=8> */
.L_x_1771:
[----:B------:R-:W-:Y:S05]  /*1370*/  BSYNC B0 ;  /* 0x0000000000007941 */ /* 0x000fea0003800000 */
.L_x_1770:
        /* <DEDUP_REMOVED lines=9> */
.L_x_1772:
[----:B------:R-:W-:Y:S01]  /*1410*/  HFMA2.MMA R38, -RZ, RZ, 0, 2.384185791015625e-07 ;  /* 0x00000004ff267435 */ /* 0x000fe200000001ff */
[----:B------:R-:W-:-:S05]  /*1420*/  MOV R41, R46 ;  /* 0x0000002e00297202 */ /* 0x000fca0000000f00 */
[----:B------:R-:W-:-:S04]  /*1430*/  FADD.FTZ R41, R40, R41 ;  /* 0x0000002928297221 */ /* 0x000fc80000010000 */
[----:B------:R-:W-:-:S07]  /*1440*/  IMAD.MOV.U32 R48, RZ, RZ, R41 ;  /* 0x000000ffff307224 */ /* 0x000fce00078e0029 */
[----:B------:R-:W-:Y:S05]  /*1450*/  WARPSYNC.COLLECTIVE R33, `(.L_x_1773) ;  /* 0x0000000021087348 */ /* 0x000fea0003c00000 */
[----:B------:R0:W1:Y:S02]  /*1460*/  SHFL.BFLY P3, R46, R48, R38, R34 ;  /* 0x0c000026302e7389 */ /* 0x0000640000060022 */
[----:B01----:R-:W-:Y:S01]  /*1470*/  ENDCOLLECTIVE ;  /* 0x000000000000791b */ /* 0x003fe20003800000 */
.L_x_1773:
[----:B------:R-:W-:Y:S01]  /*1480*/  IMAD.MOV.U32 R38, RZ, RZ, 0x8 ;  /* 0x00000008ff267424 */ /* 0x000fe200078e00ff */
[----:B------:R-:W-:-:S05]  /*1490*/  MOV R32, R46 ;  /* 0x0000002e00207202 */ /* 0x000fca0000000f00 */
[----:B------:R-:W-:Y:S02]  /*14a0*/  FADD.FTZ R44, R41, R32 ;  /* 0x00000020292c7221 */ /* 0x000fe40000010000 */
[----:B------:R-:W0:Y:S03]  /*14b0*/  LDC R32, c[0x0][0x290] ;  /* 0x0000a400ff207b82 */ /* 0x000e260000000800 */
[----:B------:R-:W-:-:S07]  /*14c0*/  MOV R48, R44 ;  /* 0x0000002c00307202 */ /* 0x000fce0000000f00 */
[----:B0-----:R-:W-:Y:S05]  /*14d0*/  WARPSYNC.COLLECTIVE R33, `(.L_x_1774) ;  /* 0x0000000021087348 */ /* 0x001fea0003c00000 */
[----:B------:R1:W2:Y:S02]  /*14e0*/  SHFL.BFLY P3, R46, R48, R38, R34 ;  /* 0x0c000026302e7389 */ /* 0x0002a40000060022 */
[----:B012---:R-:W-:Y:S01]  /*14f0*/  ENDCOLLECTIVE ;  /* 0x000000000000791b */ /* 0x007fe20003800000 */
.L_x_1774:
[----:B------:R-:W-:Y:S01]  /*1500*/  HFMA2.MMA R38, -RZ, RZ, 0, 9.5367431640625e-07 ;  /* 0x00000010ff267435 */ /* 0x000fe200000001ff */
[----:B------:R-:W-:-:S05]  /*1510*/  MOV R53, R46 ;  /* 0x0000002e00357202 */ /* 0x000fca0000000f00 */
[----:B------:R-:W-:-:S05]  /*1520*/  FADD.FTZ R53, R44, R53 ;  /* 0x000000352c357221 */ /* 0x000fca0000010000 */
[----:B------:R-:W-:-:S07]  /*1530*/  MOV R48, R53 ;  /* 0x0000003500307202 */ /* 0x000fce0000000f00 */
[----:B------:R-:W-:Y:S05]  /*1540*/  WARPSYNC.COLLECTIVE R33, `(.L_x_1775) ;  /* 0x0000000021087348 */ /* 0x000fea0003c00000 */
[----:B------:R0:W1:Y:S02]  /*1550*/  SHFL.BFLY P3, R46, R48, R38, R34 ;  /* 0x0c000026302e7389 */ /* 0x0000640000060022 */
[----:B01----:R-:W-:Y:S01]  /*1560*/  ENDCOLLECTIVE ;  /* 0x000000000000791b */ /* 0x003fe20003800000 */
.L_x_1775:
        /* <DEDUP_REMOVED lines=25> */
.L_x_1776:
[----:B------:R-:W-:Y:S01]  /*1700*/  HFMA2.MMA R38, -RZ, RZ, 0, 1.1920928955078125e-07 ;  /* 0x00000002ff267435 */ /* 0x000fe200000001ff */
[----:B------:R-:W-:-:S04]  /*1710*/  IMAD.MOV.U32 R41, RZ, RZ, R46 ;  /* 0x000000ffff297224 */ /* 0x000fc800078e002e */
[----:B------:R-:W-:-:S05]  /*1720*/  FADD.FTZ R41, R0, R41 ;  /* 0x0000002900297221 */ /* 0x000fca0000010000 */
[----:B------:R-:W-:-:S07]  /*1730*/  MOV R48, R41 ;  /* 0x0000002900307202 */ /* 0x000fce0000000f00 */
[----:B------:R-:W-:Y:S05]  /*1740*/  WARPSYNC.COLLECTIVE R33, `(.L_x_1777) ;  /* 0x0000000021087348 */ /* 0x000fea0003c00000 */
[----:B------:R0:W1:Y:S02]  /*1750*/  SHFL.BFLY P3, R46, R48, R38, R34 ;  /* 0x0c000026302e7389 */ /* 0x0000640000060022 */
[----:B01----:R-:W-:Y:S01]  /*1760*/  ENDCOLLECTIVE ;  /* 0x000000000000791b */ /* 0x003fe20003800000 */
.L_x_1777:
[----:B------:R-:W-:Y:S01]  /*1770*/  HFMA2.MMA R38, -RZ, RZ, 0, 2.384185791015625e-07 ;  /* 0x00000004ff267435 */ /* 0x000fe200000001ff */
[----:B------:R-:W-:-:S05]  /*1780*/  MOV R40, R46 ;  /* 0x0000002e00287202 */ /* 0x000fca0000000f00 */
[----:B------:R-:W-:-:S04]  /*1790*/  FADD.FTZ R40, R41, R40 ;  /* 0x0000002829287221 */ /* 0x000fc80000010000 */
[----:B------:R-:W-:-:S07]  /*17a0*/  IMAD.MOV.U32 R48, RZ, RZ, R40 ;  /* 0x000000ffff307224 */ /* 0x000fce00078e0028 */
[----:B------:R-:W-:Y:S05]  /*17b0*/  WARPSYNC.COLLECTIVE R33, `(.L_x_1778) ;  /* 0x0000000021087348 */ /* 0x000fea0003c00000 */
[----:B------:R0:W1:Y:S02]  /*17c0*/  SHFL.BFLY P3, R46, R48, R38, R34 ;  /* 0x0c000026302e7389 */ /* 0x0000640000060022 */
[----:B01----:R-:W-:Y:S01]  /*17d0*/  ENDCOLLECTIVE ;  /* 0x000000000000791b */ /* 0x003fe20003800000 */
.L_x_1778:
[----:B------:R-:W-:Y:S01]  /*17e0*/  IMAD.MOV.U32 R38, RZ, RZ, 0x8 ;  /* 0x00000008ff267424 */ /* 0x000fe200078e00ff */
[----:B------:R-:W-:-:S05]  /*17f0*/  MOV R53, R46 ;  /* 0x0000002e00357202 */ /* 0x000fca0000000f00 */
[----:B------:R-:W-:-:S05]  /*1800*/  FADD.FTZ R53, R40, R53 ;  /* 0x0000003528357221 */ /* 0x000fca0000010000 */
[----:B------:R-:W-:-:S07]  /*1810*/  MOV R48, R53 ;  /* 0x0000003500307202 */ /* 0x000fce0000000f00 */
[----:B------:R-:W-:Y:S05]  /*1820*/  WARPSYNC.COLLECTIVE R33, `(.L_x_1779) ;  /* 0x0000000021087348 */ /* 0x000fea0003c00000 */
[----:B------:R0:W1:Y:S02]  /*1830*/  SHFL.BFLY P3, R46, R48, R38, R34 ;  /* 0x0c000026302e7389 */ /* 0x0000640000060022 */
[----:B01----:R-:W-:Y:S01]  /*1840*/  ENDCOLLECTIVE ;  /* 0x000000000000791b */ /* 0x003fe20003800000 */
.L_x_1779:
[----:B------:R-:W-:Y:S01]  /*1850*/  HFMA2.MMA R38, -RZ, RZ, 0, 9.5367431640625e-07 ;  /* 0x00000010ff267435 */ /* 0x000fe200000001ff */
[----:B------:R-:W-:-:S05]  /*1860*/  MOV R44, R46 ;  /* 0x0000002e002c7202 */ /* 0x000fca0000000f00 */
[----:B------:R-:W-:-:S05]  /*1870*/  FADD.FTZ R44, R53, R44 ;  /* 0x0000002c352c7221 */ /* 0x000fca0000010000 */
[----:B------:R-:W-:-:S07]  /*1880*/  MOV R48, R44 ;  /* 0x0000002c00307202 */ /* 0x000fce0000000f00 */
[----:B------:R-:W-:Y:S05]  /*1890*/  WARPSYNC.COLLECTIVE R33, `(.L_x_1780) ;  /* 0x0000000021087348 */ /* 0x000fea0003c00000 */
[----:B------:R0:W1:Y:S02]  /*18a0*/  SHFL.BFLY P3, R46, R48, R38, R34 ;  /* 0x0c000026302e7389 */ /* 0x0000640000060022 */
[----:B01----:R-:W-:Y:S01]  /*18b0*/  ENDCOLLECTIVE ;  /* 0x000000000000791b */ /* 0x003fe20003800000 */
.L_x_1780:
[----:B------:R-:W-:Y:S05]  /*18c0*/  BRA `(.L_x_1781) ;  /* 0xfffffff400c47947 */ /* 0x000fea000383ffff */
.L_x_1782:
        /* <DEDUP_REMOVED lines=11> */
.L_x_7732:


//--------------------- .text._ZN10layer_norm31ln_parallel_residual_fwd_kernelINS_13Kernel_traitsIf13__nv_bfloat16S2_S2_fjLj256ELj1ELj4ELj1ELj16ENS_18Kernel_traits_baseILj256EfS2_S2_S2_fjLj128EEEEELb1ELb0ELb0EEEvNS_9FwdParamsE --------------------------
	.section	.text._ZN10layer_norm31ln_parallel_residual_fwd_kernelINS_13Kernel_traitsIf13__nv_bfloat16S2_S2_fjLj256ELj1ELj4ELj1ELj16ENS_18Kernel_traits_baseILj256EfS2_S2_S2_fjLj128EEEEELb1ELb0ELb0EEEvNS_9FwdParamsE,"ax",@progbits
	.align	128
        .global         _ZN10layer_norm31ln_parallel_residual_fwd_kernelINS_13Kernel_traitsIf13__nv_bfloat16S2_S2_fjLj256ELj1ELj4ELj1ELj16ENS_18Kernel_traits_baseILj256EfS2_S2_S2_fjLj128EEEEELb1ELb0ELb0EEEvNS_9FwdParamsE
        .type           _ZN10layer_norm31ln_parallel_residual_fwd_kernelINS_13Kernel_traitsIf13__nv_bfloat16S2_S2_fjLj256ELj1ELj4ELj1ELj16ENS_18Kernel_traits_baseILj256EfS2_S2_S2_fjLj128EEEEELb1ELb0ELb0EEEvNS_9FwdParamsE,@function
        .size           _ZN10layer_norm31ln_parallel_residual_fwd_kernelINS_13Kernel_traitsIf13__nv_bfloat16S2_S2_fjLj256ELj1ELj4ELj1ELj16ENS_18Kernel_traits_baseILj256EfS2_S2_S2_fjLj128EEEEELb1ELb0ELb0EEEvNS_9FwdParamsE,(.L_x_7733 - _ZN10layer_norm31ln_parallel_residual_fwd_kernelINS_13Kernel_traitsIf13__nv_bfloat16S2_S2_fjLj256ELj1ELj4ELj1ELj16ENS_18Kernel_traits_baseILj256EfS2_S2_S2_fjLj128EEEEELb1ELb0ELb0EEEvNS_9FwdParamsE)
        .other          _ZN10layer_norm31ln_parallel_residual_fwd_kernelINS_13Kernel_traitsIf13__nv_bfloat16S2_S2_fjLj256ELj1ELj4ELj1ELj16ENS_18Kernel_traits_baseILj256EfS2_S2_S2_fjLj128EEEEELb1ELb0ELb0EEEvNS_9FwdParamsE,@"STO_CUDA_ENTRY STV_DEFAULT"
_ZN10layer_norm31ln_parallel_residual_fwd_kernelINS_13Kernel_traitsIf13__nv_bfloat16S2_S2_fjLj256ELj1ELj4ELj1ELj16ENS_18Kernel_traits_baseILj256EfS2_S2_S2_fjLj128EEEEELb1ELb0ELb0EEEvNS_9FwdParamsE:
.text._ZN10layer_norm31ln_parallel_residual_fwd_kernelINS_13Kernel_traitsIf13__nv_bfloat16S2_S2_fjLj256ELj1ELj4ELj1ELj16ENS_18Kernel_traits_baseILj256EfS2_S2_S2_fjLj128EEEEELb1ELb0ELb0EEEvNS_9FwdParamsE:
        /* <DEDUP_REMOVED lines=23> */
[----:B------:R-:W-:Y:S02]  /*0170*/  LEA.HI.SX32 R0, R0, R3, 0x1d ;  /* 0x0000000300007211 */ /* 0x000fe400078feaff */
[----:B------:R-:W-:-:S02]  /*0180*/  LOP3.LUT R3, R8, 0x1f, RZ, 0xc0, !PT ;  /* 0x0000001f08037812 */ /* 0x000fc400078ec0ff */
[----:B------:R-:W-:Y:S02]  /*0190*/  LOP3.LUT P0, RZ, R0, 0xffffffe0, RZ, 0xc0, !PT ;  /* 0xffffffe000ff7812 */ /* 0x000fe4000780c0ff */
[----:B------:R-:W-:Y:S01]  /*01a0*/  SHF.R.U32.HI R0, RZ, 0x5, R8 ;  /* 0x00000005ff007819 */ /* 0x000fe20000011608 */
[----:B------:R-:W-:Y:S02]  /*01b0*/  UIADD3 UR15, UR5, -0x4498517b, URZ ;  /* 0xbb67ae85050f7890 */ /* 0x000fe4000fffe03f */
        /* <DEDUP_REMOVED lines=23> */
[----:B------:R-:W0:Y:S01]  /*0330*/  LDC.64 R4, c[0x0][0x260] ;  /* 0x00009800ff047b82 */ /* 0x000e220000000a00 */
[----:B------:R-:W-:Y:S01]  /*0340*/  ISETP.NE.U32.AND P1, PT, RZ, UR8, PT ;  /* 0x00000008ff007c0c */ /* 0x000fe2000bf25070 */
[----:B------:R-:W-:Y:S01]  /*0350*/  IMAD.SHL.U32 R12, R3, 0x20, RZ ;  /* 0x00000020030c7824 */ /* 0x000fe200078e00ff */
[----:B------:R-:W-:Y:S01]  /*0360*/  ISETP.NE.U32.AND P2, PT, RZ, UR12, PT ;  /* 0x0000000cff007c0c */ /* 0x000fe2000bf45070 */
[----:B------:R-:W-:Y:S01]  /*0370*/  ULDC.64 UR10, c[0x0][0x268] ;  /* 0x00009a00000a7ab9 */ /* 0x000fe20000000a00 */
[----:B------:R-:W-:Y:S02]  /*0380*/  ISETP.NE.AND.EX P1, PT, RZ, UR9, PT, P1 ;  /* 0x00000009ff007c0c */ /* 0x000fe4000bf25310 */
[----:B------:R-:W-:Y:S02]  /*0390*/  CS2R R50, SRZ ;  /* 0x0000000000327805 */ /* 0x000fe4000001ff00 */
[----:B------:R-:W-:-:S02]  /*03a0*/  ISETP.NE.AND.EX P2, PT, RZ, UR13, PT, P2 ;  /* 0x0000000dff007c0c */ /* 0x000fc4000bf45320 */
[----:B------:R-:W-:Y:S02]  /*03b0*/  CS2R R48, SRZ ;  /* 0x0000000000307805 */ /* 0x000fe4000001ff00 */
[----:B------:R-:W-:Y:S02]  /*03c0*/  IADD3 R10, P4, R12, UR10, RZ ;  /* 0x0000000a0c0a7c10 */ /* 0x000fe4000ff9e0ff */
[----:B------:R-:W-:Y:S02]  /*03d0*/  CS2R R44, SRZ ;  /* 0x00000000002c7805 */ /* 0x000fe4000001ff00 */
[----:B------:R-:W-:Y:S02]  /*03e0*/  CS2R R46, SRZ ;  /* 0x00000000002e7805 */ /* 0x000fe4000001ff00 */
[----:B------:R-:W-:Y:S02]  /*03f0*/  CS2R R42, SRZ ;  /* 0x00000000002a7805 */ /* 0x000fe4000001ff00 */
[----:B------:R-:W-:-:S02]  /*0400*/  CS2R R40, SRZ ;  /* 0x0000000000287805 */ /* 0x000fc4000001ff00 */
[----:B------:R-:W-:Y:S02]  /*0410*/  CS2R R38, SRZ ;  /* 0x0000000000267805 */ /* 0x000fe4000001ff00 */
[----:B------:R-:W-:Y:S02]  /*0420*/  CS2R R36, SRZ ;  /* 0x0000000000247805 */ /* 0x000fe4000001ff00 */
[----:B------:R-:W-:Y:S02]  /*0430*/  IADD3.X R11, RZ, UR11, RZ, P4, !PT ;  /* 0x0000000bff0b7c10 */ /* 0x000fe4000a7fe4ff */
[----:B------:R-:W-:Y:S02]  /*0440*/  @P1 LEA R8, P3, R3, UR8, 0x5 ;  /* 0x0000000803081c11 */ /* 0x000fe4000f8628ff */
[----:B------:R-:W-:Y:S01]  /*0450*/  @P2 IADD3 R12, P5, R12, UR12, RZ ;  /* 0x0000000c0c0c2c10 */ /* 0x000fe2000ffbe0ff */
[----:B------:R1:W5:Y:S02]  /*0460*/  LDG.E.128 R24, desc[UR6][R10.64] ;  /* 0x000000060a187981 */ /* 0x000364000c1e1d00 */
[----:B------:R-:W-:-:S02]  /*0470*/  @P1 IMAD.X R9, RZ, RZ, UR9, P3 ;  /* 0x00000009ff091e24 */ /* 0x000fc400098e06ff */
[----:B------:R-:W-:Y:S01]  /*0480*/  @P2 IMAD.X R13, RZ, RZ, UR13, P5 ;  /* 0x0000000dff0d2e24 */ /* 0x000fe2000a8e06ff */
[----:B------:R1:W5:Y:S01]  /*0490*/  LDG.E.128 R20, desc[UR6][R10.64+0x10] ;  /* 0x000010060a147981 */ /* 0x000362000c1e1d00 */
[----:B0-----:R-:W-:-:S03]  /*04a0*/  IMAD.WIDE.U32 R4, R3, 0x20, R4 ;  /* 0x0000002003047825 */ /* 0x001fc600078e0004 */
[----:B------:R1:W5:Y:S04]  /*04b0*/  @P1 LDG.E.128 R48, desc[UR6][R8.64] ;  /* 0x0000000608301981 */ /* 0x000368000c1e1d00 */
[----:B------:R1:W5:Y:S04]  /*04c0*/  @P1 LDG.E.128 R44, desc[UR6][R8.64+0x10] ;  /* 0x00001006082c1981 */ /* 0x000368000c1e1d00 */
[----:B------:R1:W5:Y:S04]  /*04d0*/  @P2 LDG.E.128 R40, desc[UR6][R12.64] ;  /* 0x000000060c282981 */ /* 0x000368000c1e1d00 */
[----:B------:R1:W5:Y:S04]  /*04e0*/  @P2 LDG.E.128 R36, desc[UR6][R12.64+0x10] ;  /* 0x000010060c242981 */ /* 0x000368000c1e1d00 */
[----:B------:R1:W5:Y:S04]  /*04f0*/  LDG.E.128 R32, desc[UR6][R4.64] ;  /* 0x0000000604207981 */ /* 0x000368000c1e1d00 */
[----:B------:R1:W5:Y:S02]  /*0500*/  LDG.E.128 R28, desc[UR6][R4.64+0x10] ;  /* 0x00001006041c7981 */ /* 0x000364000c1e1d00 */
.L_x_1784:
[----:B------:R-:W-:Y:S05]  /*0510*/  BSYNC B0 ;  /* 0x0000000000007941 */ /* 0x000fea0003800000 */
.L_x_1783:
[----:B------:R-:W-:Y:S01]  /*0520*/  ULDC UR8, c[0x0][0x214] ;  /* 0x0000850000087ab9 */ /* 0x000fe20000000800 */
[----:B-1----:R-:W-:Y:S02]  /*0530*/  SHF.R.U64 R4, R6, 0x2, R7 ;  /* 0x0000000206047819 */ /* 0x002fe40000001207 */
[----:B------:R-:W-:-:S13]  /*0540*/  ISETP.GE.AND P1, PT, R0, UR8, PT ;  /* 0x0000000800007c0c */ /* 0x000fda000bf26270 */
[----:B------:R-:W-:Y:S05]  /*0550*/  @P1 EXIT ;  /* 0x000000000000194d */ /* 0x000fea0003800000 */
[----:B------:R-:W-:Y:S01]  /*0560*/  SHF.R.U32.HI R5, RZ, 0x2, R7 ;  /* 0x00000002ff057819 */ /* 0x000fe20000011607 */
[----:B------:R-:W-:Y:S01]  /*0570*/  IMAD.HI.U32 R8, R2, -0x326172a9, RZ ;  /* 0xcd9e8d5702087827 */ /* 0x000fe200078e00ff */
[----:B------:R-:W-:Y:S01]  /*0580*/  LOP3.LUT R73, R6, 0x3, RZ, 0xc0, !PT ;  /* 0x0000000306497812 */ /* 0x000fe200078ec0ff */
[----:B------:R-:W-:Y:S01]  /*0590*/  HFMA2.MMA R6, -RZ, RZ, 0, 0 ;  /* 0x00000000ff067435 */ /* 0x000fe200000001ff */
[----:B------:R-:W-:Y:S01]  /*05a0*/  BSSY B1, `(.L_x_1785) ;  /* 0x000068c000017945 */ /* 0x000fe20003800000 */
[----:B------:R-:W-:Y:S01]  /*05b0*/  IMAD.HI.U32 R7, R4, -0x2daee0ad, RZ ;  /* 0xd2511f5304077827 */ /* 0x000fe200078e00ff */
[----:B------:R-:W-:Y:S01]  /*05c0*/  LOP3.LUT R8, R8, UR4, R5, 0x96, !PT ;  /* 0x0000000408087c12 */ /* 0x000fe2000f8e9605 */
[----:B------:R-:W-:Y:S01]  /*05d0*/  ULDC.U8 UR8, c[0x0][0x2a0] ;  /* 0x0000a80000087ab9 */ /* 0x000fe20000000000 */
[----:B------:R-:W-:Y:S01]  /*05e0*/  ULDC UR11, c[0x0][0x218] ;  /* 0x00008600000b7ab9 */ /* 0x000fe20000000800 */
[----:B------:R-:W-:Y:S01]  /*05f0*/  IMAD R12, R4, -0x2daee0ad, RZ ;  /* 0xd2511f53040c7824 */ /* 0x000fe200078e02ff */
[----:B------:R-:W-:Y:S01]  /*0600*/  LOP3.LUT R7, R7, UR5, RZ, 0x3c, !PT ;  /* 0x0000000507077c12 */ /* 0x000fe2000f8e3cff */
[----:B------:R-:W-:Y:S01]  /*0610*/  IMAD.HI.U32 R11, R8, -0x2daee0ad, RZ ;  /* 0xd2511f53080b7827 */ /* 0x000fe200078e00ff */
[----:B------:R-:W-:Y:S01]  /*0620*/  UISETP.NE.AND UP0, UPT, UR8, URZ, UPT ;  /* 0x0000003f0800728c */ /* 0x000fe2000bf05270 */
[----:B------:R-:W-:-:S02]  /*0630*/  ULDC UR10, c[0x0][0x2d8] ;  /* 0x0000b600000a7ab9 */ /* 0x000fc40000000800 */
[----:B------:R-:W-:Y:S01]  /*0640*/  IMAD R10, R2, -0x326172a9, RZ ;  /* 0xcd9e8d57020a7824 */ /* 0x000fe200078e02ff */
[----:B------:R-:W-:Y:S01]  /*0650*/  LOP3.LUT R11, R11, UR15, R12, 0x96, !PT ;  /* 0x0000000f0b0b7c12 */ /* 0x000fe2000f8e960c */
[----:B------:R-:W-:Y:S01]  /*0660*/  IMAD.HI.U32 R9, R7, -0x326172a9, RZ ;  /* 0xcd9e8d5707097827 */ /* 0x000fe200078e00ff */
[----:B------:R-:W-:-:S03]  /*0670*/  ULDC.64 UR8, c[0x0][0x230] ;  /* 0x00008c0000087ab9 */ /* 0x000fc60000000a00 */
        /* <DEDUP_REMOVED lines=48> */
[----:B------:R-:W-:Y:S01]  /*0980*/  IMAD R78, R8, -0x2daee0ad, RZ ;  /* 0xd2511f53084e7824 */ /* 0x000fe200078e02ff */
[----:B------:R-:W-:-:S07]  /*0990*/  LOP3.LUT R63, R65, UR30, R11, 0x96, !PT ;  /* 0x0000001e413f7c12 */ /* 0x000fce000f8e960b */
.L_x_1919:
[----:B------:R-:W-:Y:S01]  /*09a0*/  IMAD R52, R0, UR11, RZ ;  /* 0x0000000b00347c24 */ /* 0x000fe2000f8e02ff */
[----:B------:R-:W-:Y:S04]  /*09b0*/  BSSY B0, `(.L_x_1786) ;  /* 0x00005d4000007945 */ /* 0x000fe80003800000 */
[----:B------:R-:W-:-:S04]  /*09c0*/  SHF.R.S32.HI R53, RZ, 0x1f, R52 ;  /* 0x0000001fff357819 */ /* 0x000fc80000011434 */
[----:B------:R-:W-:-:S04]  /*09d0*/  LEA.HI R56, R53, R52, RZ, 0x3 ;  /* 0x0000003435387211 */ /* 0x000fc800078f18ff */
[----:B------:R-:W-:Y:S01]  /*09e0*/  LEA.HI.SX32 R56, R56, R3, 0x1d ;  /* 0x0000000338387211 */ /* 0x000fe200078feaff */
[----:B0-----:R-:W-:Y:S06]  /*09f0*/  @!P0 BRA `(.L_x_1787) ;  /* 0x0000005c003c8947 */ /* 0x001fec0003800000 */
        /* <DEDUP_REMOVED lines=26> */
.L_x_1789:
[----:B------:R-:W-:-:S07]  /*0ba0*/  IMAD.MOV.U32 R57, RZ, RZ, R64 ;  /* 0x000000ffff397224 */ /* 0x000fce00078e0040 */
.L_x_1790:
[----:B------:R-:W-:Y:S05]  /*0bb0*/  BSYNC B2 ;  /* 0x0000000000027941 */ /* 0x000fea0003800000 */
.L_x_1788:
        /* <DEDUP_REMOVED lines=16> */
.L_x_1794:
[----:B------:R-:W-:Y:S05]  /*0cc0*/  BSYNC B3 ;  /* 0x0000000000037941 */ /* 0x000fea0003800000 */
.L_x_1793:
        /* <DEDUP_REMOVED lines=43> */
.L_x_1792:
[----:B------:R-:W-:Y:S05]  /*0f80*/  BSYNC B2 ;  /* 0x0000000000027941 */ /* 0x000fea0003800000 */
.L_x_1791:
[----:B------:R-:W0:Y:S01]  /*0f90*/  LDC R74, c[0x0][0x298] ;  /* 0x0000a600ff4a7b82 */ /* 0x000e220000000800 */
[----:B------:R-:W-:Y:S01]  /*0fa0*/  I2FP.F32.U32 R66, R57 ;  /* 0x0000003900427245 */ /* 0x000fe20000201000 */
[----:B------:R-:W-:Y:S01]  /*0fb0*/  HFMA2.MMA R57, -RZ, RZ, 0.1171875, 0 ;  /* 0x2f800000ff397435 */ /* 0x000fe200000001ff */
[----:B------:R-:W-:Y:S01]  /*0fc0*/  ISETP.NE.U32.AND P3, PT, R58, RZ, PT ;  /* 0x000000ff3a00720c */ /* 0x000fe20003f65070 */
[C---:B-----5:R-:W-:Y:S01]  /*0fd0*/  IMAD.U32 R65, R52.reuse, 0x10000, RZ ;  /* 0x0001000034417824 */ /* 0x060fe200078e00ff */
[----:B------:R-:W-:Y:S02]  /*0fe0*/  PRMT R52, R52, 0x7632, R52 ;  /* 0x0000763234347816 */ /* 0x000fe40000000034 */
[----:B------:R-:W-:Y:S01]  /*0ff0*/  ISETP.NE.AND.EX P3, PT, R59, RZ, PT, P3 ;  /* 0x000000ff3b00720c */ /* 0x000fe20003f65330 */
[----:B------:R-:W1:Y:S04]  /*1000*/  LDC R75, c[0x0][0x294] ;  /* 0x0000a500ff4b7b82 */ /* 0x000e680000000800 */
        /* <DEDUP_REMOVED lines=12> */
.L_x_1795:
        /* <DEDUP_REMOVED lines=12> */
.L_x_1798:
[----:B------:R-:W-:-:S07]  /*1190*/  MOV R7, R64 ;  /* 0x0000004000077202 */ /* 0x000fce0000000f00 */
.L_x_1799:
[----:B------:R-:W-:Y:S05]  /*11a0*/  BSYNC B2 ;  /* 0x0000000000027941 */ /* 0x000fea0003800000 */
.L_x_1797:
        /* <DEDUP_REMOVED lines=16> */
.L_x_1803:
[----:B------:R-:W-:Y:S05]  /*12b0*/  BSYNC B3 ;  /* 0x0000000000037941 */ /* 0x000fea0003800000 */
.L_x_1802:
        /* <DEDUP_REMOVED lines=43> */
.L_x_1801:
[----:B------:R-:W-:Y:S05]  /*1570*/  BSYNC B2 ;  /* 0x0000000000027941 */ /* 0x000fea0003800000 */
.L_x_1800:
        /* <DEDUP_REMOVED lines=10> */
.L_x_1796:
        /* <DEDUP_REMOVED lines=12> */
.L_x_1805:
[----:B------:R-:W-:-:S07]  /*16e0*/  IMAD.MOV.U32 R76, RZ, RZ, R64 ;  /* 0x000000ffff4c7224 */ /* 0x000fce00078e0040 */
.L_x_1806:
[----:B------:R-:W-:Y:S05]  /*16f0*/  BSYNC B2 ;  /* 0x0000000000027941 */ /* 0x000fea0003800000 */
.L_x_1804:
        /* <DEDUP_REMOVED lines=16> */
.L_x_1810:
[----:B------:R-:W-:Y:S05]  /*1800*/  BSYNC B3 ;  /* 0x0000000000037941 */ /* 0x000fea0003800000 */
.L_x_1809:
        /* <DEDUP_REMOVED lines=43> */
.L_x_1808:
[----:B------:R-:W-:Y:S05]  /*1ac0*/  BSYNC B2 ;  /* 0x0000000000027941 */ /* 0x000fea0003800000 */
.L_x_1807:
        /* <DEDUP_REMOVED lines=15> */
.L_x_1811:
        /* <DEDUP_REMOVED lines=12> */
.L_x_1814:
[----:B------:R-:W-:-:S07]  /*1c80*/  IMAD.MOV.U32 R8, RZ, RZ, R64 ;  /* 0x000000ffff087224 */ /* 0x000fce00078e0040 */
.L_x_1815:
[----:B------:R-:W-:Y:S05]  /*1c90*/  BSYNC B2 ;  /* 0x0000000000027941 */ /* 0x000fea0003800000 */
.L_x_1813:
        /* <DEDUP_REMOVED lines=16> */
.L_x_1819:
[----:B------:R-:W-:Y:S05]  /*1da0*/  BSYNC B3 ;  /* 0x0000000000037941 */ /* 0x000fea0003800000 */
.L_x_1818:
        /* <DEDUP_REMOVED lines=43> */
.L_x_1817:
[----:B------:R-:W-:Y:S05]  /*2060*/  BSYNC B2 ;  /* 0x0000000000027941 */ /* 0x000fea0003800000 */
.L_x_1816:
        /* <DEDUP_REMOVED lines=12> */
.L_x_1812:
        /* <DEDUP_REMOVED lines=12> */
.L_x_1821:
[----:B------:R-:W-:-:S07]  /*21f0*/  IMAD.MOV.U32 R52, RZ, RZ, R64 ;  /* 0x000000ffff347224 */ /* 0x000fce00078e0040 */
.L_x_1822:
[----:B------:R-:W-:Y:S05]  /*2200*/  BSYNC B2 ;  /* 0x0000000000027941 */ /* 0x000fea0003800000 */
.L_x_1820:
        /* <DEDUP_REMOVED lines=16> */
.L_x_1826:
[----:B------:R-:W-:Y:S05]  /*2310*/  BSYNC B3 ;  /* 0x0000000000037941 */ /* 0x000fea0003800000 */
.L_x_1825:
        /* <DEDUP_REMOVED lines=43> */
.L_x_1824:
[----:B------:R-:W-:Y:S05]  /*25d0*/  BSYNC B2 ;  /* 0x0000000000027941 */ /* 0x000fea0003800000 */
.L_x_1823:
        /* <DEDUP_REMOVED lines=15> */
.L_x_1827:
        /* <DEDUP_REMOVED lines=12> */
.L_x_1830:
[----:B------:R-:W-:-:S07]  /*2790*/  IMAD.MOV.U32 R9, RZ, RZ, R64 ;  /* 0x000000ffff097224 */ /* 0x000fce00078e0040 */
.L_x_1831:
[----:B------:R-:W-:Y:S05]  /*27a0*/  BSYNC B2 ;  /* 0x0000000000027941 */ /* 0x000fea0003800000 */
.L_x_1829:
        /* <DEDUP_REMOVED lines=16> */
.L_x_1835:
[----:B------:R-:W-:Y:S05]  /*28b0*/  BSYNC B3 ;  /* 0x0000000000037941 */ /* 0x000fea0003800000 */
.L_x_1834:
        /* <DEDUP_REMOVED lines=42> */
[----:B------:R-:W-:Y:S01]  /*2b60*/  IMAD.MOV.U32 R64, RZ, RZ, R58 ;  /* 0x000000ffff407224 */ /* 0x000fe200078e003a */
[----:B------:R-:W-:-:S09]  /*2b70*/  LOP3.LUT R72, R53, UR31, R72, 0x96, !PT ;  /* 0x0000001f35487c12 */ /* 0x000fd2000f8e9648 */
.L_x_1833:
[----:B------:R-:W-:Y:S05]  /*2b80*/  BSYNC B2 ;  /* 0x0000000000027941 */ /* 0x000fea0003800000 */
.L_x_1832:
        /* <DEDUP_REMOVED lines=10> */
.L_x_1828:
        /* <DEDUP_REMOVED lines=12> */
.L_x_1837:
[----:B------:R-:W-:-:S07]  /*2cf0*/  IMAD.MOV.U32 R81, RZ, RZ, R64 ;  /* 0x000000ffff517224 */ /* 0x000fce00078e0040 */
.L_x_1838:
[----:B------:R-:W-:Y:S05]  /*2d00*/  BSYNC B2 ;  /* 0x0000000000027941 */ /* 0x000fea0003800000 */
.L_x_1836:
        /* <DEDUP_REMOVED lines=16> */
.L_x_1842:
[----:B------:R-:W-:Y:S05]  /*2e10*/  BSYNC B3 ;  /* 0x0000000000037941 */ /* 0x000fea0003800000 */
.L_x_1841:
        /* <DEDUP_REMOVED lines=44> */
.L_x_1840:
[----:B------:R-:W-:Y:S05]  /*30e0*/  BSYNC B2 ;  /* 0x0000000000027941 */ /* 0x000fea0003800000 */
.L_x_1839:
        /* <DEDUP_REMOVED lines=10> */
[----:B------:R-:W-:-:S05]  /*3190*/  PRMT R52, R17, 0x7632, R52 ;  /* 0x0000763211347816 */ /* 0x000fca0000000034 */
[----:B------:R-:W-:Y:S01]  /*31a0*/  IMAD.U32 R59, R52, 0x10000, RZ ;  /* 0x00010000343b7824 */ /* 0x000fe200078e00ff */
[----:B------:R-:W-:-:S03]  /*31b0*/  MOV R52, R53 ;  /* 0x0000003500347202 */ /* 0x000fc60000000f00 */
[----:B------:R-:W-:Y:S01]  /*31c0*/  FADD.FTZ R68, R59, R68 ;  /* 0x000000443b447221 */ /* 0x000fe20000010000 */
[----:B------:R-:W-:Y:S06]  /*31d0*/  BRA `(.L_x_1844) ;  /* 0x0000000400607947 */ /* 0x000fec0003800000 */
.L_x_1843:
        /* <DEDUP_REMOVED lines=12> */
.L_x_1846:
[----:B------:R-:W-:-:S07]  /*32a0*/  IMAD.MOV.U32 R10, RZ, RZ, R64 ;  /* 0x000000ffff0a7224 */ /* 0x000fce00078e0040 */
.L_x_1847:
[----:B------:R-:W-:Y:S05]  /*32b0*/  BSYNC B2 ;  /* 0x0000000000027941 */ /* 0x000fea0003800000 */
.L_x_1845:
        /* <DEDUP_REMOVED lines=16> */
.L_x_1851:
[----:B------:R-:W-:Y:S05]  /*33c0*/  BSYNC B3 ;  /* 0x0000000000037941 */ /* 0x000fea0003800000 */
.L_x_1850:
        /* <DEDUP_REMOVED lines=44> */
.L_x_1849:
[----:B------:R-:W-:Y:S05]  /*3690*/  BSYNC B2 ;  /* 0x0000000000027941 */ /* 0x000fea0003800000 */
.L_x_1848:
        /* <DEDUP_REMOVED lines=12> */
.L_x_1844:
        /* <DEDUP_REMOVED lines=12> */
.L_x_1853:
[----:B------:R-:W-:-:S07]  /*3820*/  IMAD.MOV.U32 R69, RZ, RZ, R64 ;  /* 0x000000ffff457224 */ /* 0x000fce00078e0040 */
.L_x_1854:
[----:B------:R-:W-:Y:S05]  /*3830*/  BSYNC B2 ;  /* 0x0000000000027941 */ /* 0x000fea0003800000 */
.L_x_1852:
        /* <DEDUP_REMOVED lines=16> */
.L_x_1858:
[----:B------:R-:W-:Y:S05]  /*3940*/  BSYNC B3 ;  /* 0x0000000000037941 */ /* 0x000fea0003800000 */
.L_x_1857:
        /* <DEDUP_REMOVED lines=44> */
.L_x_1856:
[----:B------:R-:W-:Y:S05]  /*3c10*/  BSYNC B2 ;  /* 0x0000000000027941 */ /* 0x000fea0003800000 */
.L_x_1855:
        /* <DEDUP_REMOVED lines=11> */
[----:B------:R-:W-:Y:S01]  /*3cd0*/  IMAD.U32 R58, R18, 0x10000, RZ ;  /* 0x00010000123a7824 */ /* 0x000fe200078e00ff */
[----:B------:R-:W-:-:S03]  /*3ce0*/  MOV R52, R53 ;  /* 0x0000003500347202 */ /* 0x000fc60000000f00 */
[----:B------:R-:W-:Y:S01]  /*3cf0*/  FADD.FTZ R69, R58, R69 ;  /* 0x000000453a457221 */ /* 0x000fe20000010000 */
[----:B------:R-:W-:Y:S06]  /*3d00*/  BRA `(.L_x_1860) ;  /* 0x0000000400587947 */ /* 0x000fec0003800000 */
.L_x_1859:
        /* <DEDUP_REMOVED lines=12> */
.L_x_1862:
[----:B------:R-:W-:-:S07]  /*3dd0*/  IMAD.MOV.U32 R11, RZ, RZ, R64 ;  /* 0x000000ffff0b7224 */ /* 0x000fce00078e0040 */
.L_x_1863:
[----:B------:R-:W-:Y:S05]  /*3de0*/  BSYNC B2 ;  /* 0x0000000000027941 */ /* 0x000fea0003800000 */
.L_x_1861:
        /* <DEDUP_REMOVED lines=16> */
.L_x_1867:
[----:B------:R-:W-:Y:S05]  /*3ef0*/  BSYNC B3 ;  /* 0x0000000000037941 */ /* 0x000fea0003800000 */
.L_x_1866:
        /* <DEDUP_REMOVED lines=44> */
.L_x_1865:
[----:B------:R-:W-:Y:S05]  /*41c0*/  BSYNC B2 ;  /* 0x0000000000027941 */ /* 0x000fea0003800000 */
.L_x_1864:
        /* <DEDUP_REMOVED lines=10> */
.L_x_1860:
        /* <DEDUP_REMOVED lines=12> */
.L_x_1869:
[----:B------:R-:W-:-:S07]  /*4330*/  MOV R81, R64 ;  /* 0x0000004000517202 */ /* 0x000fce0000000f00 */
.L_x_1870:
[----:B------:R-:W-:Y:S05]  /*4340*/  BSYNC B2 ;  /* 0x0000000000027941 */ /* 0x000fea0003800000 */
.L_x_1868:
        /* <DEDUP_REMOVED lines=16> */
.L_x_1874:
[----:B------:R-:W-:Y:S05]  /*4450*/  BSYNC B3 ;  /* 0x0000000000037941 */ /* 0x000fea0003800000 */
.L_x_1873:
        /* <DEDUP_REMOVED lines=44> */
.L_x_1872:
[----:B------:R-:W-:Y:S05]  /*4720*/  BSYNC B2 ;  /* 0x0000000000027941 */ /* 0x000fea0003800000 */
.L_x_1871:
        /* <DEDUP_REMOVED lines=15> */
.L_x_1875:
        /* <DEDUP_REMOVED lines=12> */
.L_x_1878:
[----:B------:R-:W-:-:S07]  /*48e0*/  IMAD.MOV.U32 R54, RZ, RZ, R64 ;  /* 0x000000ffff367224 */ /* 0x000fce00078e0040 */
.L_x_1879:
[----:B------:R-:W-:Y:S05]  /*48f0*/  BSYNC B2 ;  /* 0x0000000000027941 */ /* 0x000fea0003800000 */
.L_x_1877:
        /* <DEDUP_REMOVED lines=16> */
.L_x_1883:
[----:B------:R-:W-:Y:S05]  /*4a00*/  BSYNC B3 ;  /* 0x0000000000037941 */ /* 0x000fea0003800000 */
.L_x_1882:
        /* <DEDUP_REMOVED lines=44> */
.L_x_1881:
[----:B------:R-:W-:Y:S05]  /*4cd0*/  BSYNC B2 ;  /* 0x0000000000027941 */ /* 0x000fea0003800000 */
.L_x_1880:
        /* <DEDUP_REMOVED lines=12> */
.L_x_1876:
        /* <DEDUP_REMOVED lines=12> */
.L_x_1885:
[----:B------:R-:W-:-:S07]  /*4e60*/  MOV R54, R64 ;  /* 0x0000004000367202 */ /* 0x000fce0000000f00 */
.L_x_1886:
[----:B------:R-:W-:Y:S05]  /*4e70*/  BSYNC B2 ;  /* 0x0000000000027941 */ /* 0x000fea0003800000 */
.L_x_1884:
        /* <DEDUP_REMOVED lines=16> */
.L_x_1890:
[----:B------:R-:W-:Y:S05]  /*4f80*/  BSYNC B3 ;  /* 0x0000000000037941 */ /* 0x000fea0003800000 */
.L_x_1889:
        /* <DEDUP_REMOVED lines=44> */
.L_x_1888:
[----:B------:R-:W-:Y:S05]  /*5250*/  BSYNC B2 ;  /* 0x0000000000027941 */ /* 0x000fea0003800000 */
.L_x_1887:
        /* <DEDUP_REMOVED lines=10> */
[----:B------:R-:W-:Y:S01]  /*5300*/  IMAD.U32 R54, R19, 0x10000, RZ ;  /* 0x0001000013367824 */ /* 0x000fe200078e00ff */
[----:B------:R-:W-:-:S03]  /*5310*/  MOV R52, R53 ;  /* 0x0000003500347202 */ /* 0x000fc60000000f00 */
[----:B------:R-:W-:Y:S01]  /*5320*/  FADD.FTZ R71, R54, R71 ;  /* 0x0000004736477221 */ /* 0x000fe20000010000 */
[----:B------:R-:W-:Y:S06]  /*5330*/  BRA `(.L_x_1892) ;  /* 0x0000000400587947 */ /* 0x000fec0003800000 */
.L_x_1891:
        /* <DEDUP_REMOVED lines=12> */
.L_x_1894:
[----:B------:R-:W-:-:S07]  /*5400*/  IMAD.MOV.U32 R61, RZ, RZ, R64 ;  /* 0x000000ffff3d7224 */ /* 0x000fce00078e0040 */
.L_x_1895:
[----:B------:R-:W-:Y:S05]  /*5410*/  BSYNC B2 ;  /* 0x0000000000027941 */ /* 0x000fea0003800000 */
.L_x_1893:
        /* <DEDUP_REMOVED lines=16> */
.L_x_1899:
[----:B------:R-:W-:Y:S05]  /*5520*/  BSYNC B3 ;  /* 0x0000000000037941 */ /* 0x000fea0003800000 */
.L_x_1898:
        /* <DEDUP_REMOVED lines=44> */
.L_x_1897:
[----:B------:R-:W-:Y:S05]  /*57f0*/  BSYNC B2 ;  /* 0x0000000000027941 */ /* 0x000fea0003800000 */
.L_x_1896:
        /* <DEDUP_REMOVED lines=10> */
.L_x_1892:
        /* <DEDUP_REMOVED lines=12> */
.L_x_1901:
[----:B------:R-:W-:-:S07]  /*5960*/  MOV R84, R64 ;  /* 0x0000004000547202 */ /* 0x000fce0000000f00 */
.L_x_1902:
[----:B------:R-:W-:Y:S05]  /*5970*/  BSYNC B2 ;  /* 0x0000000000027941 */ /* 0x000fea0003800000 */
.L_x_1900:
        /* <DEDUP_REMOVED lines=16> */
.L_x_1906:
[----:B------:R-:W-:Y:S05]  /*5a80*/  BSYNC B3 ;  /* 0x0000000000037941 */ /* 0x000fea0003800000 */
.L_x_1905:
        /* <DEDUP_REMOVED lines=44> */
.L_x_1904:
[----:B------:R-:W-:Y:S05]  /*5d50*/  BSYNC B2 ;  /* 0x0000000000027941 */ /* 0x000fea0003800000 */
.L_x_1903:
        /* <DEDUP_REMOVED lines=14> */
.L_x_1907:
        /* <DEDUP_REMOVED lines=12> */
.L_x_1910:
[----:B------:R-:W-:-:S07]  /*5f00*/  IMAD.MOV.U32 R83, RZ, RZ, R64 ;  /* 0x000000ffff537224 */ /* 0x000fce00078e0040 */
.L_x_1911:
[----:B------:R-:W-:Y:S05]  /*5f10*/  BSYNC B2 ;  /* 0x0000000000027941 */ /* 0x000fea0003800000 */
.L_x_1909:
        /* <DEDUP_REMOVED lines=16> */
.L_x_1915:
[----:B------:R-:W-:Y:S05]  /*6020*/  BSYNC B3 ;  /* 0x0000000000037941 */ /* 0x000fea0003800000 */
.L_x_1914:
        /* <DEDUP_REMOVED lines=44> */
.L_x_1913:
[----:B------:R-:W-:Y:S05]  /*62f0*/  BSYNC B2 ;  /* 0x0000000000027941 */ /* 0x000fea0003800000 */
.L_x_1912:
        /* <DEDUP_REMOVED lines=12> */
.L_x_1908:
        /* <DEDUP_REMOVED lines=51> */
.L_x_1787:
[----:B------:R-:W-:Y:S05]  /*66f0*/  BSYNC B0 ;  /* 0x0000000000007941 */ /* 0x000fea0003800000 */
.L_x_1786:
        /* <DEDUP_REMOVED lines=50> */
.L_x_1931:
[----:B-1----:R-:W-:Y:S01]  /*6a20*/  FADD.FTZ R75, R74, R59 ;  /* 0x0000003b4a4b7221 */ /* 0x002fe20000010000 */
[----:B------:R-:W-:Y:S01]  /*6a30*/  FMUL.FTZ R59, R57, R57 ;  /* 0x00000039393b7220 */ /* 0x000fe20000410000 */
[----:B------:R-:W-:Y:S01]  /*6a40*/  PLOP3.LUT P2, PT, PT, PT, UP0, 0x40, 0x0 ;  /* 0x000000000000781c */ /* 0x000fe20003f4e808 */
[----:B------:R-:W1:Y:S01]  /*6a50*/  @!P1 LDC.64 R54, c[0x0][0x250] ;  /* 0x00009400ff369b82 */ /* 0x000e620000000a00 */
[----:B------:R-:W-:Y:S01]  /*6a60*/  FFMA.FTZ R58, R75, R58, UR10 ;  /* 0x0000000a4b3a7e23 */ /* 0x000fe2000801003a */
[----:B------:R-:W-:Y:S01]  /*6a70*/  BSSY B0, `(.L_x_1917) ;  /* 0x000003a000007945 */ /* 0x000fe20003800000 */
[----:B------:R-:W-:-:S05]  /*6a80*/  FSEL R59, R59, RZ, !P2 ;  /* 0x000000ff3b3b7208 */ /* 0x000fca0005000000 */
[----:B------:R-:W2:Y:S01]  /*6a90*/  @!P1 LDC.64 R52, c[0x0][0x258] ;  /* 0x00009600ff349b82 */ /* 0x000ea20000000a00 */
[----:B------:R-:W-:-:S04]  /*6aa0*/  FADD.FTZ R58, R58, R59 ;  /* 0x0000003b3a3a7221 */ /* 0x000fc80000010000 */
[----:B------:R-:W3:Y:S01]  /*6ab0*/  MUFU.RSQ R77, R58 ;  /* 0x0000003a004d7308 */ /* 0x000ee20000001400 */
[----:B-1----:R-:W-:-:S05]  /*6ac0*/  @!P1 IMAD.WIDE R54, R0, 0x4, R54 ;  /* 0x0000000400369825 */ /* 0x002fca00078e0236 */
[----:B------:R1:W-:Y:S01]  /*6ad0*/  @!P1 STG.E desc[UR6][R54.64], R57 ;  /* 0x0000003936009986 */ /* 0x0003e2000c101906 */
[----:B--2---:R-:W-:-:S05]  /*6ae0*/  @!P1 IMAD.WIDE R52, R0, 0x4, R52 ;  /* 0x0000000400349825 */ /* 0x004fca00078e0234 */
[----:B---3--:R1:W-:Y:S01]  /*6af0*/  @!P1 STG.E desc[UR6][R52.64], R77 ;  /* 0x0000004d34009986 */ /* 0x0083e2000c101906 */
[----:B------:R-:W-:Y:S05]  /*6b00*/  @!P0 BRA `(.L_x_1918) ;  /* 0x0000000000c08947 */ /* 0x000fea0003800000 */
[----:B------:R-:W-:Y:S01]  /*6b10*/  PLOP3.LUT P1, PT, PT, PT, UP0, 0x40, 0x0 ;  /* 0x000000000000781c */ /* 0x000fe20003f2e808 */
[----:B0-----:R-:W0:Y:S03]  /*6b20*/  LDC.64 R74, c[0x0][0x2b8] ;  /* 0x0000ae00ff4a7b82 */ /* 0x001e260000000a00 */
[----:B-1----:R-:W-:-:S05]  /*6b30*/  FSEL R57, R57, RZ, P1 ;  /* 0x000000ff39397208 */ /* 0x002fca0000800000 */
        /* <DEDUP_REMOVED lines=12> */
[C---:B------:R-:W-:Y:S01]  /*6c00*/  FMUL.FTZ R80, R77.reuse, R80 ;  /* 0x000000504d507220 */ /* 0x040fe20000410000 */
[C---:B------:R-:W-:Y:S01]  /*6c10*/  FMUL.FTZ R79, R77.reuse, R76 ;  /* 0x0000004c4d4f7220 */ /* 0x040fe20000410000 */
[C---:B------:R-:W-:Y:S01]  /*6c20*/  FMUL.FTZ R82, R77.reuse, R82 ;  /* 0x000000524d527220 */ /* 0x040fe20000410000 */
[----:B------:R-:W-:Y:S01]  /*6c30*/  FMUL.FTZ R86, R77, R88 ;  /* 0x000000584d567220 */ /* 0x000fe20000410000 */
[----:B-----5:R-:W-:Y:S01]  /*6c40*/  FFMA.FTZ R52, R32, R57, R48 ;  /* 0x0000003920347223 */ /* 0x020fe20000010030 */
[----:B------:R-:W1:Y:S01]  /*6c50*/  LDC.64 R76, c[0x0][0x2c0] ;  /* 0x0000b000ff4c7b82 */ /* 0x000e620000000a00 */
[----:B------:R-:W-:Y:S01]  /*6c60*/  FFMA.FTZ R53, R33, R58, R49 ;  /* 0x0000003a21357223 */ /* 0x000fe20000010031 */
[----:B------:R-:W-:Y:S01]  /*6c70*/  FFMA.FTZ R54, R34, R59, R50 ;  /* 0x0000003b22367223 */ /* 0x000fe20000010032 */
[----:B------:R-:W-:Y:S01]  /*6c80*/  FFMA.FTZ R55, R35, R80, R51 ;  /* 0x0000005023377223 */ /* 0x000fe20000010033 */
[----:B------:R-:W-:Y:S01]  /*6c90*/  FFMA.FTZ R83, R30, R81, R46 ;  /* 0x000000511e537223 */ /* 0x000fe2000001002e */
[----:B------:R-:W-:Y:S01]  /*6ca0*/  FFMA.FTZ R88, R31, R86, R47 ;  /* 0x000000561f587223 */ /* 0x000fe2000001002f */
[----:B------:R-:W-:Y:S01]  /*6cb0*/  F2FP.BF16.F32.PACK_AB R52, R53, R52 ;  /* 0x000000343534723e */ /* 0x000fe200000010ff */
[----:B0-----:R-:W-:Y:S01]  /*6cc0*/  IMAD.WIDE.U32 R74, R56, 0x10, R74 ;  /* 0x00000010384a7825 */ /* 0x001fe200078e004a */
[----:B------:R-:W-:-:S03]  /*6cd0*/  F2FP.BF16.F32.PACK_AB R53, R55, R54 ;  /* 0x000000363735723e */ /* 0x000fc600000010ff */
[-C--:B------:R-:W-:Y:S01]  /*6ce0*/  FFMA.FTZ R54, R28, R79.reuse, R44 ;  /* 0x0000004f1c367223 */ /* 0x080fe2000001002c */
[----:B------:R-:W-:Y:S01]  /*6cf0*/  FFMA.FTZ R55, R29, R82, R45 ;  /* 0x000000521d377223 */ /* 0x000fe2000001002d */
[----:B------:R-:W-:-:S04]  /*6d00*/  FFMA.FTZ R79, R20, R79, R36 ;  /* 0x0000004f144f7223 */ /* 0x000fc80000010024 */
[----:B------:R-:W-:Y:S02]  /*6d10*/  F2FP.BF16.F32.PACK_AB R54, R55, R54 ;  /* 0x000000363736723e */ /* 0x000fe400000010ff */
[----:B------:R-:W-:Y:S01]  /*6d20*/  F2FP.BF16.F32.PACK_AB R55, R88, R83 ;  /* 0x000000535837723e */ /* 0x000fe200000010ff */
[----:B------:R-:W-:Y:S01]  /*6d30*/  FFMA.FTZ R88, R23, R86, R39 ;  /* 0x0000005617587223 */ /* 0x000fe20000010027 */
[----:B------:R-:W-:Y:S01]  /*6d40*/  FFMA.FTZ R83, R24, R57, R40 ;  /* 0x0000003918537223 */ /* 0x000fe20000010028 */
[----:B------:R-:W-:Y:S01]  /*6d50*/  FFMA.FTZ R86, R21, R82, R37 ;  /* 0x0000005215567223 */ /* 0x000fe20000010025 */
[----:B------:R-:W-:Y:S01]  /*6d60*/  FFMA.FTZ R57, R26, R59, R42 ;  /* 0x0000003b1a397223 */ /* 0x000fe2000001002a */
[----:B------:R-:W-:Y:S01]  /*6d70*/  FFMA.FTZ R82, R27, R80, R43 ;  /* 0x000000501b527223 */ /* 0x000fe2000001002b */
[----:B------:R-:W-:Y:S01]  /*6d80*/  FFMA.FTZ R59, R22, R81, R38 ;  /* 0x00000051163b7223 */ /* 0x000fe20000010026 */
[----:B------:R-:W-:Y:S01]  /*6d90*/  FFMA.FTZ R80, R25, R58, R41 ;  /* 0x0000003a19507223 */ /* 0x000fe20000010029 */
[----:B-1----:R-:W-:Y:S01]  /*6da0*/  IMAD.WIDE.U32 R76, R56, 0x10, R76 ;  /* 0x00000010384c7825 */ /* 0x002fe200078e004c */
[----:B------:R-:W-:Y:S01]  /*6db0*/  F2FP.BF16.F32.PACK_AB R58, R86, R79 ;  /* 0x0000004f563a723e */ /* 0x000fe200000010ff */
[----:B------:R2:W-:Y:S01]  /*6dc0*/  STG.E.128 desc[UR6][R74.64], R52 ;  /* 0x000000344a007986 */ /* 0x0005e2000c101d06 */
[----:B------:R-:W-:-:S02]  /*6dd0*/  F2FP.BF16.F32.PACK_AB R59, R88, R59 ;  /* 0x0000003b583b723e */ /* 0x000fc400000010ff */
[----:B------:R-:W-:Y:S02]  /*6de0*/  F2FP.BF16.F32.PACK_AB R57, R82, R57 ;  /* 0x000000395239723e */ /* 0x000fe400000010ff */
[----:B------:R-:W-:-:S05]  /*6df0*/  F2FP.BF16.F32.PACK_AB R56, R80, R83 ;  /* 0x000000535038723e */ /* 0x000fca00000010ff */
[----:B------:R2:W-:Y:S02]  /*6e00*/  STG.E.128 desc[UR6][R76.64], R56 ;  /* 0x000000384c007986 */ /* 0x0005e4000c101d06 */
.L_x_1918:
[----:B------:R-:W-:Y:S05]  /*6e10*/  BSYNC B0 ;  /* 0x0000000000007941 */ /* 0x000fea0003800000 */
.L_x_1917:
[----:B-12---:R-:W1:Y:S02]  /*6e20*/  LDC.64 R52, c[0x0][0x210] ;  /* 0x00008400ff347b82 */ /* 0x006e640000000a00 */
[----:B-1----:R-:W-:-:S04]  /*6e30*/  LEA R0, R52, R0, 0x2 ;  /* 0x0000000034007211 */ /* 0x002fc800078e10ff */
[----:B------:R-:W-:-:S13]  /*6e40*/  ISETP.GE.AND P1, PT, R0, R53, PT ;  /* 0x000000350000720c */ /* 0x000fda0003f26270 */
[----:B------:R-:W-:Y:S05]  /*6e50*/  @!P1 BRA `(.L_x_1919) ;  /* 0xffffff9800d09947 */ /* 0x000fea000383ffff */
[----:B------:R-:W-:Y:S05]  /*6e60*/  BSYNC B1 ;  /* 0x0000000000017941 */ /* 0x000fea0003800000 */
.L_x_1785:
[----:B------:R-:W-:Y:S05]  /*6e70*/  EXIT ;  /* 0x000000000000794d */ /* 0x000fea0003800000 */
.L_x_1916:
        /* <DEDUP_REMOVED lines=8> */
.L_x_1921:
[----:B------:R-:W-:Y:S05]  /*6f00*/  BSYNC B0 ;  /* 0x0000000000007941 */ /* 0x000fea0003800000 */
.L_x_1920:
        /* <DEDUP_REMOVED lines=10> */
.L_x_1922:
[----:B------:R-:W-:Y:S01]  /*6fb0*/  HFMA2.MMA R77, -RZ, RZ, 0, 2.384185791015625e-07 ;  /* 0x00000004ff4d7435 */ /* 0x000fe200000001ff */
[----:B------:R-:W-:-:S05]  /*6fc0*/  MOV R55, R76 ;  /* 0x0000004c00377202 */ /* 0x000fca0000000f00 */
[----:B------:R-:W-:-:S04]  /*6fd0*/  FADD.FTZ R55, R54, R55 ;  /* 0x0000003736377221 */ /* 0x000fc80000010000 */
[----:B------:R-:W-:-:S07]  /*6fe0*/  IMAD.MOV.U32 R80, RZ, RZ, R55 ;  /* 0x000000ffff507224 */ /* 0x000fce00078e0037 */
[----:B------:R-:W-:Y:S05]  /*6ff0*/  WARPSYNC.COLLECTIVE R75, `(.L_x_1923) ;  /* 0x000000004b087348 */ /* 0x000fea0003c00000 */
[----:B------:R0:W1:Y:S02]  /*7000*/  SHFL.BFLY P2, R76, R80, R77, R82 ;  /* 0x0c00004d504c7389 */ /* 0x0000640000040052 */
[----:B01----:R-:W-:Y:S01]  /*7010*/  ENDCOLLECTIVE ;  /* 0x000000000000791b */ /* 0x003fe20003800000 */
.L_x_1923:
[----:B------:R-:W-:Y:S02]  /*7020*/  IMAD.MOV.U32 R77, RZ, RZ, 0x8 ;  /* 0x00000008ff4d7424 */ /* 0x000fe400078e00ff */
[----:B------:R-:W-:-:S04]  /*7030*/  IMAD.MOV.U32 R52, RZ, RZ, R76 ;  /* 0x000000ffff347224 */ /* 0x000fc800078e004c */
[----:B------:R-:W-:-:S05]  /*7040*/  FADD.FTZ R59, R55, R52 ;  /* 0x00000034373b7221 */ /* 0x000fca0000010000 */
[----:B------:R-:W-:-:S07]  /*7050*/  MOV R80, R59 ;  /* 0x0000003b00507202 */ /* 0x000fce0000000f00 */
[----:B------:R-:W-:Y:S05]  /*7060*/  WARPSYNC.COLLECTIVE R75, `(.L_x_1924) ;  /* 0x000000004b087348 */ /* 0x000fea0003c00000 */
[----:B------:R0:W1:Y:S02]  /*7070*/  SHFL.BFLY P2, R76, R80, R77, R82 ;  /* 0x0c00004d504c7389 */ /* 0x0000640000040052 */
[----:B01----:R-:W-:Y:S01]  /*7080*/  ENDCOLLECTIVE ;  /* 0x000000000000791b */ /* 0x003fe20003800000 */
.L_x_1924:
[----:B------:R-:W-:Y:S01]  /*7090*/  HFMA2.MMA R77, -RZ, RZ, 0, 9.5367431640625e-07 ;  /* 0x00000010ff4d7435 */ /* 0x000fe200000001ff */
[----:B------:R-:W-:-:S05]  /*70a0*/  MOV R52, R76 ;  /* 0x0000004c00347202 */ /* 0x000fca0000000f00 */
[----:B------:R-:W-:-:S04]  /*70b0*/  FADD.FTZ R74, R59, R52 ;  /* 0x000000343b4a7221 */ /* 0x000fc80000010000 */
[----:B------:R-:W-:-:S07]  /*70c0*/  IMAD.MOV.U32 R80, RZ, RZ, R74 ;  /* 0x000000ffff507224 */ /* 0x000fce00078e004a */
[----:B------:R-:W-:Y:S05]  /*70d0*/  WARPSYNC.COLLECTIVE R75, `(.L_x_1925) ;  /* 0x000000004b087348 */ /* 0x000fea0003c00000 */
[----:B------:R0:W1:Y:S02]  /*70e0*/  SHFL.BFLY P2, R76, R80, R77, R82 ;  /* 0x0c00004d504c7389 */ /* 0x0000640000040052 */
[----:B01----:R-:W-:Y:S01]  /*70f0*/  ENDCOLLECTIVE ;  /* 0x000000000000791b */ /* 0x003fe20003800000 */
.L_x_1925:
[----:B------:R-:W-:Y:S02]  /*7100*/  IMAD.MOV.U32 R77, RZ, RZ, 0x1 ;  /* 0x00000001ff4d7424 */ /* 0x000fe400078e00ff */
        /* <DEDUP_REMOVED lines=24> */
.L_x_1926:
[----:B------:R-:W-:Y:S01]  /*7290*/  HFMA2.MMA R77, -RZ, RZ, 0, 1.1920928955078125e-07 ;  /* 0x00000002ff4d7435 */ /* 0x000fe200000001ff */
[----:B------:R-:W-:-:S05]  /*72a0*/  MOV R53, R76 ;  /* 0x0000004c00357202 */ /* 0x000fca0000000f00 */
[----:B------:R-:W-:-:S04]  /*72b0*/  FADD.FTZ R53, R52, R53 ;  /* 0x0000003534357221 */ /* 0x000fc80000010000 */
[----:B------:R-:W-:-:S07]  /*72c0*/  IMAD.MOV.U32 R80, RZ, RZ, R53 ;  /* 0x000000ffff507224 */ /* 0x000fce00078e0035 */
[----:B------:R-:W-:Y:S05]  /*72d0*/  WARPSYNC.COLLECTIVE R75, `(.L_x_1927) ;  /* 0x000000004b087348 */ /* 0x000fea0003c00000 */
[----:B------:R0:W1:Y:S02]  /*72e0*/  SHFL.BFLY P2, R76, R80, R77, R82 ;  /* 0x0c00004d504c7389 */ /* 0x0000640000040052 */
[----:B01----:R-:W-:Y:S01]  /*72f0*/  ENDCOLLECTIVE ;  /* 0x000000000000791b */ /* 0x003fe20003800000 */
.L_x_1927:
[----:B------:R-:W-:Y:S02]  /*7300*/  IMAD.MOV.U32 R77, RZ, RZ, 0x4 ;  /* 0x00000004ff4d7424 */ /* 0x000fe400078e00ff */
[----:B------:R-:W-:-:S04]  /*7310*/  IMAD.MOV.U32 R54, RZ, RZ, R76 ;  /* 0x000000ffff367224 */ /* 0x000fc800078e004c */
[----:B------:R-:W-:-:S05]  /*7320*/  FADD.FTZ R54, R53, R54 ;  /* 0x0000003635367221 */ /* 0x000fca0000010000 */
[----:B------:R-:W-:-:S07]  /*7330*/  MOV R80, R54 ;  /* 0x0000003600507202 */ /* 0x000fce0000000f00 */
[----:B------:R-:W-:Y:S05]  /*7340*/  WARPSYNC.COLLECTIVE R75, `(.L_x_1928) ;  /* 0x000000004b087348 */ /* 0x000fea0003c00000 */
[----:B------:R0:W1:Y:S02]  /*7350*/  SHFL.BFLY P2, R76, R80, R77, R82 ;  /* 0x0c00004d504c7389 */ /* 0x0000640000040052 */
[----:B01----:R-:W-:Y:S01]  /*7360*/  ENDCOLLECTIVE ;  /* 0x000000000000791b */ /* 0x003fe20003800000 */
.L_x_1928:
[----:B------:R-:W-:Y:S01]  /*7370*/  HFMA2.MMA R77, -RZ, RZ, 0, 4.76837158203125e-07 ;  /* 0x00000008ff4d7435 */ /* 0x000fe200000001ff */
[----:B------:R-:W-:-:S05]  /*7380*/  MOV R55, R76 ;  /* 0x0000004c00377202 */ /* 0x000fca0000000f00 */
[----:B------:R-:W-:-:S04]  /*7390*/  FADD.FTZ R55, R54, R55 ;  /* 0x0000003736377221 */ /* 0x000fc80000010000 */
[----:B------:R-:W-:-:S07]  /*73a0*/  IMAD.MOV.U32 R80, RZ, RZ, R55 ;  /* 0x000000ffff507224 */ /* 0x000fce00078e0037 */
[----:B------:R-:W-:Y:S05]  /*73b0*/  WARPSYNC.COLLECTIVE R75, `(.L_x_1929) ;  /* 0x000000004b087348 */ /* 0x000fea0003c00000 */
[----:B------:R0:W1:Y:S02]  /*73c0*/  SHFL.BFLY P2, R76, R80, R77, R82 ;  /* 0x0c00004d504c7389 */ /* 0x0000640000040052 */
[----:B01----:R-:W-:Y:S01]  /*73d0*/  ENDCOLLECTIVE ;  /* 0x000000000000791b */ /* 0x003fe20003800000 */
.L_x_1929:
[----:B------:R-:W-:Y:S02]  /*73e0*/  IMAD.MOV.U32 R77, RZ, RZ, 0x10 ;  /* 0x00000010ff4d7424 */ /* 0x000fe400078e00ff */
[----:B------:R-:W-:-:S04]  /*73f0*/  IMAD.MOV.U32 R74, RZ, RZ, R76 ;  /* 0x000000ffff4a7224 */ /* 0x000fc800078e004c */
[----:B------:R-:W-:-:S05]  /*7400*/  FADD.FTZ R74, R55, R74 ;  /* 0x0000004a374a7221 */ /* 0x000fca0000010000 */
[----:B------:R-:W-:-:S07]  /*7410*/  MOV R80, R74 ;  /* 0x0000004a00507202 */ /* 0x000fce0000000f00 */
[----:B------:R-:W-:Y:S05]  /*7420*/  WARPSYNC.COLLECTIVE R75, `(.L_x_1930) ;  /* 0x000000004b087348 */ /* 0x000fea0003c00000 */
[----:B------:R0:W1:Y:S02]  /*7430*/  SHFL.BFLY P2, R76, R80, R77, R82 ;  /* 0x0c00004d504c7389 */ /* 0x0000640000040052 */
[----:B01----:R-:W-:Y:S01]  /*7440*/  ENDCOLLECTIVE ;  /* 0x000000000000791b */ /* 0x003fe20003800000 */
.L_x_1930:
[----:B------:R-:W-:Y:S01]  /*7450*/  MOV R59, R76 ;  /* 0x0000004c003b7202 */ /* 0x000fe20000000f00 */
[----:B------:R-:W-:Y:S06]  /*7460*/  BRA `(.L_x_1931) ;  /* 0xfffffff4006c7947 */ /* 0x000fec000383ffff */
.L_x_1932:
        /* <DEDUP_REMOVED lines=9> */
.L_x_7733:


//--------------------- .text._ZN10layer_norm31ln_parallel_residual_fwd_kernelINS_13Kernel_traitsIf13__nv_bfloat16S2_S2_fjLj256ELj1ELj4ELj1ELj16ENS_18Kernel_traits_baseILj256EfS2_S2_S2_fjLj128EEEEELb1ELb0ELb1EEEvNS_9FwdParamsE --------------------------
	.section	.text._ZN10layer_norm31ln_parallel_residual_fwd_kernelINS_13Kernel_traitsIf13__nv_bfloat16S2_S2_fjLj256ELj1ELj4ELj1ELj16ENS_18Kernel_traits_baseILj256EfS2_S2_S2_fjLj128EEEEELb1ELb0ELb1EEEvNS_9FwdParamsE,"ax",@progbits
	.align	128
        .global         _ZN10layer_norm31ln_parallel_residual_fwd_kernelINS_13Kernel_traitsIf13__nv_bfloat16S2_S2_fjLj256ELj1ELj4ELj1ELj16ENS_18Kernel_traits_baseILj256EfS2_S2_S2_fjLj128EEEEELb1ELb0ELb1EEEvNS_9FwdParamsE
        .type           _ZN10layer_norm31ln_parallel_residual_fwd_kernelINS_13Kernel_traitsIf13__nv_bfloat16S2_S2_fjLj256ELj1ELj4ELj1ELj16ENS_18Kernel_traits_baseILj256EfS2_S2_S2_fjLj128EEEEELb1ELb0ELb1EEEvNS_9FwdParamsE,@function
        .size           _ZN10layer_norm31ln_parallel_residual_fwd_kernelINS_13Kernel_traitsIf13__nv_bfloat16S2_S2_fjLj256ELj1ELj4ELj1ELj16ENS_18Kernel_traits_baseILj256EfS2_S2_S2_fjLj128EEEEELb1ELb0ELb1EEEvNS_9FwdParamsE,(.L_x_7734 - _ZN10layer_norm31ln_parallel_residual_fwd_kernelINS_13Kernel_traitsIf13__nv_bfloat16S2_S2_fjLj256ELj1ELj4ELj1ELj16ENS_18Kernel_traits_baseILj256EfS2_S2_S2_fjLj128EEEEELb1ELb0ELb1EEEvNS_9FwdParamsE)
        .other          _ZN10layer_norm31ln_parallel_residual_fwd_kernelINS_13Kernel_traitsIf13__nv_bfloat16S2_S2_fjLj256ELj1ELj4ELj1ELj16ENS_18Kernel_traits_baseILj256EfS2_S2_S2_fjLj128EEEEELb1ELb0ELb1EEEvNS_9FwdParamsE,@"STO_CUDA_ENTRY STV_DEFAULT"
_ZN10layer_norm31ln_parallel_residual_fwd_kernelINS_13Kernel_traitsIf13__nv_bfloat16S2_S2_fjLj256ELj1ELj4ELj1ELj16ENS_18Kernel_traits_baseILj256EfS2_S2_S2_fjLj128EEEEELb1ELb0ELb1EEEvNS_9FwdParamsE:
.text._ZN10layer_norm31ln_parallel_residual_fwd_kernelINS_13Kernel_traitsIf13__nv_bfloat16S2_S2_fjLj256ELj1ELj4ELj1ELj16ENS_18Kernel_traits_baseILj256EfS2_S2_S2_fjLj128EEEEELb1ELb0ELb1EEEvNS_9FwdParamsE:
[----:B------:R-:W-:Y:S01]  /*0000*/  LDC R1, c[0x0][0x28] ;  /* 0x00000a00ff017b82 */ /* 0x000fe20000000800 */
[----:B------:R-:W-:Y:S01]  /*0010*/  ULDC.U8 UR4, c[0x0][0x2f4] ;  /* 0x0000bd0000047ab9 */ /* 0x000fe20000000000 */
[----:B------:R-:W-:Y:S01]  /*0020*/  ULDC.64 UR6, c[0x0][0x2e0] ;  /* 0x0000b80000067ab9 */ /* 0x000fe20000000a00 */
[----:B------:R-:W-:Y:S01]  /*0030*/  ISETP.NE.AND P2, PT, RZ, UR4, PT ;  /* 0x00000004ff007c0c */ /* 0x000fe2000bf45270 */
[----:B------:R-:W-:Y:S01]  /*0040*/  IMAD.U32 R2, RZ, RZ, UR6 ;  /* 0x00000006ff027e24 */ /* 0x000fe2000f8e00ff */
[----:B------:R-:W-:Y:S01]  /*0050*/  ULDC.64 UR4, c[0x0][0x208] ;  /* 0x0000820000047ab9 */ /* 0x000fe20000000a00 */
[----:B------:R-:W-:Y:S01]  /*0060*/  IMAD.U32 R3, RZ, RZ, UR7 ;  /* 0x00000007ff037e24 */ /* 0x000fe2000f8e00ff */
[----:B------:R-:W0:Y:S01]  /*0070*/  S2R R9, SR_TID.X ;  /* 0x0000000000097919 */ /* 0x000e220000002100 */
[----:B------:R-:W-:Y:S01]  /*0080*/  ULDC.64 UR10, c[0x0][0x2c8] ;  /* 0x0000b200000a7ab9 */ /* 0x000fe20000000a00 */
[----:B------:R-:W-:Y:S01]  /*0090*/  ULDC.64 UR14, c[0x0][0x2d0] ;  /* 0x0000b400000e7ab9 */ /* 0x000fe20000000a00 */
[----:B------:R-:W1:Y:S01]  /*00a0*/  S2R R10, SR_CTAID.X ;  /* 0x00000000000a7919 */ /* 0x000e620000002500 */
[----:B------:R-:W-:Y:S01]  /*00b0*/  ULDC UR8, c[0x0][0x0] ;  /* 0x0000000000087ab9 */ /* 0x000fe20000000800 */
[----:B------:R-:W-:-:S04]  /*00c0*/  ULDC.64 UR12, c[0x0][0x268] ;  /* 0x00009a00000c7ab9 */ /* 0x000fc80000000a00 */
[----:B------:R-:W2:Y:S01]  /*00d0*/  @P2 LDG.E.64 R2, desc[UR4][R2.64] ;  /* 0x0000000402022981 */ /* 0x000ea2000c1e1b00 */
[----:B------:R-:W-:Y:S01]  /*00e0*/  ISETP.NE.U32.AND P0, PT, RZ, UR10, PT ;  /* 0x0000000aff007c0c */ /* 0x000fe2000bf05070 */
[----:B------:R-:W3:Y:S01]  /*00f0*/  LDC R17, c[0x0][0x2ec] ;  /* 0x0000bb00ff117b82 */ /* 0x000ee20000000800 */
[----:B------:R-:W-:Y:S02]  /*0100*/  ISETP.NE.U32.AND P1, PT, RZ, UR14, PT ;  /* 0x0000000eff007c0c */ /* 0x000fe4000bf25070 */
[----:B------:R-:W-:Y:S02]  /*0110*/  ISETP.NE.AND.EX P0, PT, RZ, UR11, PT, P0 ;  /* 0x0000000bff007c0c */ /* 0x000fe4000bf05300 */
[----:B------:R-:W-:Y:S02]  /*0120*/  ISETP.NE.AND.EX P1, PT, RZ, UR15, PT, P1 ;  /* 0x0000000fff007c0c */ /* 0x000fe4000bf25310 */
[----:B------:R-:W-:Y:S02]  /*0130*/  CS2R R48, SRZ ;  /* 0x0000000000307805 */ /* 0x000fe4000001ff00 */
[----:B------:R-:W-:-:S02]  /*0140*/  CS2R R50, SRZ ;  /* 0x0000000000327805 */ /* 0x000fc4000001ff00 */
[----:B------:R-:W-:Y:S02]  /*0150*/  CS2R R44, SRZ ;  /* 0x00000000002c7805 */ /* 0x000fe4000001ff00 */
[----:B------:R-:W-:Y:S01]  /*0160*/  CS2R R46, SRZ ;  /* 0x00000000002e7805 */ /* 0x000fe2000001ff00 */
[----:B------:R-:W4:Y:S01]  /*0170*/  LDC R6, c[0x0][0x2e8] ;  /* 0x0000ba00ff067b82 */ /* 0x000f220000000800 */
[----:B0-----:R-:W-:Y:S02]  /*0180*/  LOP3.LUT R0, R9, 0x1f, RZ, 0xc0, !PT ;  /* 0x0000001f09007812 */ /* 0x001fe400078ec0ff */
[----:B------:R-:W-:Y:S02]  /*0190*/  SHF.R.U32.HI R8, RZ, 0x5, R9 ;  /* 0x00000005ff087819 */ /* 0x000fe40000011609 */
[----:B------:R-:W-:Y:S02]  /*01a0*/  SHF.L.U32 R14, R0, 0x5, RZ ;  /* 0x00000005000e7819 */ /* 0x000fe400000006ff */
[----:B------:R-:W-:-:S02]  /*01b0*/  CS2R R40, SRZ ;  /* 0x0000000000287805 */ /* 0x000fc4000001ff00 */
[----:B------:R-:W-:Y:S02]  /*01c0*/  CS2R R42, SRZ ;  /* 0x00000000002a7805 */ /* 0x000fe4000001ff00 */
[----:B------:R-:W-:Y:S02]  /*01d0*/  CS2R R36, SRZ ;  /* 0x0000000000247805 */ /* 0x000fe4000001ff00 */
[C---:B------:R-:W-:Y:S02]  /*01e0*/  IADD3 R12, P5, R14.reuse, UR12, RZ ;  /* 0x0000000c0e0c7c10 */ /* 0x040fe4000ffbe0ff */
[----:B------:R-:W-:Y:S02]  /*01f0*/  @P1 IADD3 R14, P6, R14, UR14, RZ ;  /* 0x0000000e0e0e1c10 */ /* 0x000fe4000ffde0ff */
[----:B------:R-:W-:Y:S02]  /*0200*/  CS2R R38, SRZ ;  /* 0x0000000000267805 */ /* 0x000fe4000001ff00 */
[----:B---3--:R-:W-:-:S02]  /*0210*/  @P2 MOV R7, R17 ;  /* 0x0000001100072202 */ /* 0x008fc40000000f00 */
[----:B------:R-:W-:-:S03]  /*0220*/  @P1 IADD3.X R15, RZ, UR15, RZ, P6, !PT ;  /* 0x0000000fff0f1c10 */ /* 0x000fc6000b7fe4ff */
[----:B----4-:R0:W5:Y:S01]  /*0230*/  @P2 LDG.E.64 R4, desc[UR4][R6.64] ;  /* 0x0000000406042981 */ /* 0x010162000c1e1b00 */
[----:B------:R-:W-:-:S03]  /*0240*/  IMAD.X R13, RZ, RZ, UR13, P5 ;  /* 0x0000000dff0d7e24 */ /* 0x000fc6000a8e06ff */
[----:B------:R3:W5:Y:S04]  /*0250*/  @P1 LDG.E.128 R40, desc[UR4][R14.64] ;  /* 0x000000040e281981 */ /* 0x000768000c1e1d00 */
[----:B------:R3:W5:Y:S01]  /*0260*/  @P1 LDG.E.128 R36, desc[UR4][R14.64+0x10] ;  /* 0x000010040e241981 */ /* 0x000762000c1e1d00 */
[----:B0-----:R-:W-:-:S05]  /*0270*/  IMAD.SHL.U32 R7, R9, 0x20, RZ ;  /* 0x0000002009077824 */ /* 0x001fca00078e00ff */
[----:B------:R-:W-:Y:S02]  /*0280*/  LOP3.LUT R7, R7, 0x3e0, RZ, 0xc0, !PT ;  /* 0x000003e007077812 */ /* 0x000fe400078ec0ff */
[----:B--2---:R-:W-:Y:S01]  /*0290*/  @P2 R2UR UR6, R2 ;  /* 0x00000000020622ca */ /* 0x004fe200000e0000 */
[C---:B-1----:R-:W-:Y:S01]  /*02a0*/  IMAD R2, R10.reuse, 0x4, R8 ;  /* 0x000000040a027824 */ /* 0x042fe200078e0208 */
[----:B------:R-:W-:Y:S01]  /*02b0*/  @P2 R2UR UR7, R3 ;  /* 0x00000000030722ca */ /* 0x000fe200000e0000 */
[----:B------:R-:W-:Y:S01]  /*02c0*/  IMAD R3, R10, UR8, R9 ;  /* 0x000000080a037c24 */ /* 0x000fe2000f8e0209 */
[----:B------:R-:W-:Y:S01]  /*02d0*/  @P0 LEA R10, P4, R0, UR10, 0x5 ;  /* 0x0000000a000a0c11 */ /* 0x000fe2000f8828ff */
[----:B------:R-:W-:Y:S02]  /*02e0*/  ULDC.64 UR8, c[0x0][0x260] ;  /* 0x0000980000087ab9 */ /* 0x000fe40000000a00 */
[----:B------:R-:W-:Y:S01]  /*02f0*/  IADD3 R8, P3, R7, UR8, RZ ;  /* 0x0000000807087c10 */ /* 0x000fe2000ff7e0ff */
[----:B------:R-:W-:Y:S01]  /*0300*/  ULDC UR8, c[0x0][0x214] ;  /* 0x0000850000087ab9 */ /* 0x000fe20000000800 */
[----:B------:R-:W-:-:S03]  /*0310*/  @P0 IMAD.X R11, RZ, RZ, UR11, P4 ;  /* 0x0000000bff0b0e24 */ /* 0x000fc6000a0e06ff */
[----:B------:R-:W-:Y:S01]  /*0320*/  IMAD.X R9, RZ, RZ, UR9, P3 ;  /* 0x00000009ff097e24 */ /* 0x000fe200098e06ff */
[----:B------:R-:W-:Y:S01]  /*0330*/  ISETP.GE.AND P3, PT, R2, UR8, PT ;  /* 0x0000000802007c0c */ /* 0x000fe2000bf66270 */
[----:B------:R3:W5:Y:S04]  /*0340*/  @P0 LDG.E.128 R48, desc[UR4][R10.64] ;  /* 0x000000040a300981 */ /* 0x000768000c1e1d00 */
[----:B------:R3:W5:Y:S08]  /*0350*/  @P0 LDG.E.128 R44, desc[UR4][R10.64+0x10] ;  /* 0x000010040a2c0981 */ /* 0x000770000c1e1d00 */
[----:B------:R-:W-:Y:S05]  /*0360*/  @P3 EXIT ;  /* 0x000000000000394d */ /* 0x000fea0003800000 */
[----:B------:R-:W0:Y:S01]  /*0370*/  @P2 LDC R7, c[0x0][0x2f0] ;  /* 0x0000bc00ff072b82 */ /* 0x000e220000000800 */
[C---:B---3--:R-:W-:Y:S01]  /*0380*/  IMAD.HI.U32 R10, R3.reuse, -0x326172a9, RZ ;  /* 0xcd9e8d57030a7827 */ /* 0x048fe200078e00ff */
[----:B------:R-:W5:Y:S01]  /*0390*/  LDG.E.128 R32, desc[UR4][R8.64] ;  /* 0x0000000408207981 */ /* 0x000f62000c1e1d00 */
[----:B------:R-:W-:Y:S02]  /*03a0*/  UIADD3 UR26, UR6, -0x61c88647, URZ ;  /* 0x9e3779b9061a7890 */ /* 0x000fe4000fffe03f */
[----:B------:R-:W-:Y:S01]  /*03b0*/  UIADD3 UR27, UR7, -0x4498517b, URZ ;  /* 0xbb67ae85071b7890 */ /* 0x000fe2000fffe03f */
[----:B------:R1:W5:Y:S04]  /*03c0*/  LDG.E.128 R28, desc[UR4][R8.64+0x10] ;  /* 0x00001004081c7981 */ /* 0x000368000c1e1d00 */
[----:B------:R-:W5:Y:S04]  /*03d0*/  LDG.E.128 R24, desc[UR4][R12.64] ;  /* 0x000000040c187981 */ /* 0x000f68000c1e1d00 */
[----:B------:R2:W5:Y:S01]  /*03e0*/  LDG.E.128 R20, desc[UR4][R12.64+0x10] ;  /* 0x000010040c147981 */ /* 0x000562000c1e1d00 */
[----:B------:R-:W-:Y:S01]  /*03f0*/  UIADD3 UR28, UR6, 0x3c6ef372, URZ ;  /* 0x3c6ef372061c7890 */ /* 0x000fe2000fffe03f */
[----:B-1----:R-:W-:Y:S01]  /*0400*/  IMAD R8, R3, -0x326172a9, RZ ;  /* 0xcd9e8d5703087824 */ /* 0x002fe200078e02ff */
[----:B------:R-:W-:Y:S01]  /*0410*/  UIADD3 UR29, UR7, 0x76cf5d0a, URZ ;  /* 0x76cf5d0a071d7890 */ /* 0x000fe2000fffe03f */
[----:B------:R-:W-:Y:S01]  /*0420*/  BSSY B0, `(.L_x_1933) ;  /* 0x0000689000007945 */ /* 0x000fe20003800000 */
[----:B------:R-:W-:-:S02]  /*0430*/  UIADD3 UR30, UR6, -0x255992d5, URZ ;  /* 0xdaa66d2b061e7890 */ /* 0x000fc4000fffe03f */
[----:B------:R-:W-:Y:S02]  /*0440*/  UIADD3 UR31, UR7, 0x32370b8f, URZ ;  /* 0x32370b8f071f7890 */ /* 0x000fe4000fffe03f */
[----:B------:R-:W-:Y:S01]  /*0450*/  UIADD3 UR32, UR6, 0x78dde6e4, URZ ;  /* 0x78dde6e406207890 */ /* 0x000fe2000fffe03f */
[----:B0----5:R-:W-:Y:S01]  /*0460*/  @P2 IADD3 R6, P0, R4, R7, RZ ;  /* 0x0000000704062210 */ /* 0x021fe20007f1e0ff */
[----:B------:R-:W-:Y:S02]  /*0470*/  UIADD3 UR33, UR7, -0x126145ec, URZ ;  /* 0xed9eba1407217890 */ /* 0x000fe4000fffe03f */
[----:B------:R-:W-:Y:S01]  /*0480*/  UIADD3 UR34, UR6, 0x1715609d, URZ ;  /* 0x1715609d06227890 */ /* 0x000fe2000fffe03f */
[----:B------:R-:W-:Y:S01]  /*0490*/  LOP3.LUT R69, R6, 0x3, RZ, 0xc0, !PT ;  /* 0x0000000306457812 */ /* 0x000fe200078ec0ff */
[----:B------:R-:W-:Y:S01]  /*04a0*/  @P2 IMAD.X R17, RZ, RZ, R5, P0 ;  /* 0x000000ffff112224 */ /* 0x000fe200000e0605 */
[----:B------:R-:W-:Y:S02]  /*04b0*/  UIADD3 UR35, UR7, -0x56f99767, URZ ;  /* 0xa906689907237890 */ /* 0x000fe4000fffe03f */
[----:B------:R-:W-:-:S02]  /*04c0*/  UIADD3 UR36, UR6, -0x4ab325aa, URZ ;  /* 0xb54cda5606247890 */ /* 0x000fc4000fffe03f */
[--C-:B------:R-:W-:Y:S01]  /*04d0*/  SHF.R.U64 R4, R6, 0x2, R17.reuse ;  /* 0x0000000206047819 */ /* 0x100fe20000001211 */
[----:B------:R-:W-:Y:S01]  /*04e0*/  UIADD3 UR37, UR7, 0x646e171e, URZ ;  /* 0x646e171e07257890 */ /* 0x000fe2000fffe03f */
[----:B------:R-:W-:Y:S01]  /*04f0*/  SHF.R.U32.HI R5, RZ, 0x2, R17 ;  /* 0x00000002ff057819 */ /* 0x000fe20000011611 */
[----:B------:R-:W-:Y:S01]  /*0500*/  UIADD3 UR38, UR6, 0x5384540f, URZ ;  /* 0x5384540f06267890 */ /* 0x000fe2000fffe03f */
[----:B------:R-:W-:Y:S01]  /*0510*/  HFMA2.MMA R6, -RZ, RZ, 0, 0 ;  /* 0x00000000ff067435 */ /* 0x000fe200000001ff */
[----:B------:R-:W-:Y:S01]  /*0520*/  IMAD.HI.U32 R7, R4, -0x2daee0ad, RZ ;  /* 0xd2511f5304077827 */ /* 0x000fe200078e00ff */
[----:B------:R-:W-:Y:S01]  /*0530*/  LOP3.LUT R10, R10, UR6, R5, 0x96, !PT ;  /* 0x000000060a0a7c12 */ /* 0x000fe2000f8e9605 */
[----:B------:R-:W-:Y:S02]  /*0540*/  UIADD3 UR39, UR7, 0x1fd5c5a3, URZ ;  /* 0x1fd5c5a307277890 */ /* 0x000fe4000fffe03f */
[----:B------:R-:W-:Y:S01]  /*0550*/  IMAD R11, R4, -0x2daee0ad, RZ ;  /* 0xd2511f53040b7824 */ /* 0x000fe200078e02ff */
[----:B------:R-:W-:Y:S01]  /*0560*/  LOP3.LUT R7, R7, UR7, RZ, 0x3c, !PT ;  /* 0x0000000707077c12 */ /* 0x000fe2000f8e3cff */
[----:B--2---:R-:W-:Y:S01]  /*0570*/  IMAD.HI.U32 R12, R10, -0x2daee0ad, RZ ;  /* 0xd2511f530a0c7827 */ /* 0x004fe200078e00ff */
[----:B------:R-:W-:-:S02]  /*0580*/  UIADD3 UR40, UR6, -0xe443238, URZ ;  /* 0xf1bbcdc806287890 */ /* 0x000fc4000fffe03f */
[----:B------:R-:W-:Y:S01]  /*0590*/  UIADD3 UR41, UR7, -0x24c28bd8, URZ ;  /* 0xdb3d742807297890 */ /* 0x000fe2000fffe03f */
[C---:B------:R-:W-:Y:S01]  /*05a0*/  IMAD.HI.U32 R9, R7.reuse, -0x326172a9, RZ ;  /* 0xcd9e8d5707097827 */ /* 0x040fe200078e00ff */
[----:B------:R-:W-:Y:S01]  /*05b0*/  LOP3.LUT R11, R12, UR27, R11, 0x96, !PT ;  /* 0x0000001b0c0b7c12 */ /* 0x000fe2000f8e960b */
[----:B------:R-:W-:Y:S02]  /*05c0*/  UIADD3 UR42, UR6, -0x700cb87f, URZ ;  /* 0x8ff34781062a7890 */ /* 0x000fe4000fffe03f */
[----:B------:R-:W-:Y:S01]  /*05d0*/  IMAD R7, R7, -0x326172a9, RZ ;  /* 0xcd9e8d5707077824 */ /* 0x000fe200078e02ff */
[----:B------:R-:W-:Y:S01]  /*05e0*/  LOP3.LUT R8, R9, UR26, R8, 0x96, !PT ;  /* 0x0000001a09087c12 */ /* 0x000fe2000f8e9608 */
[----:B------:R-:W-:Y:S01]  /*05f0*/  IMAD.HI.U32 R12, R11, -0x326172a9, RZ ;  /* 0xcd9e8d570b0c7827 */ /* 0x000fe200078e00ff */
[----:B------:R-:W-:Y:S01]  /*0600*/  UIADD3 UR43, UR7, -0x695add53, URZ ;  /* 0x96a522ad072b7890 */ /* 0x000fe2000fffe03f */
[----:B------:R-:W-:Y:S02]  /*0610*/  ULDC.64 UR8, c[0x0][0x228] ;  /* 0x00008a0000087ab9 */ /* 0x000fe40000000a00 */
[----:B------:R-:W-:Y:S01]  /*0620*/  IMAD R10, R10, -0x2daee0ad, RZ ;  /* 0xd2511f530a0a7824 */ /* 0x000fe200078e02ff */
[----:B------:R-:W-:Y:S01]  /*0630*/  LOP3.LUT R7, R12, UR28, R7, 0x96, !PT ;  /* 0x0000001c0c077c12 */ /* 0x000fe2000f8e9607 */
[----:B------:R-:W-:Y:S01]  /*0640*/  IMAD.HI.U32 R9, R8, -0x2daee0ad, RZ ;  /* 0xd2511f5308097827 */ /* 0x000fe200078e00ff */
[----:B------:R-:W-:Y:S01]  /*0650*/  UISETP.NE.U32.AND UP0, UPT, UR8, URZ, UPT ;  /* 0x0000003f0800728c */ /* 0x000fe2000bf05070 */
[----:B------:R-:W-:-:S02]  /*0660*/  ULDC.U8 UR12, c[0x0][0x2a0] ;  /* 0x0000a800000c7ab9 */ /* 0x000fc40000000000 */
[----:B------:R-:W-:Y:S01]  /*0670*/  IMAD.HI.U32 R13, R7, -0x2daee0ad, RZ ;  /* 0xd2511f53070d7827 */ /* 0x000fe200078e00ff */
[----:B------:R-:W-:Y:S01]  /*0680*/  LOP3.LUT R9, R9, UR29, R10, 0x96, !PT ;  /* 0x0000001d09097c12 */ /* 0x000fe2000f8e960a */
[----:B------:R-:W-:Y:S02]  /*0690*/  UISETP.NE.AND.EX UP0, UPT, UR9, URZ, UPT, UP0 ;  /* 0x0000003f0900728c */ /* 0x000fe4000bf05300 */
[----:B------:R-:W-:Y:S01]  /*06a0*/  IMAD R10, R8, -0x2daee0ad, RZ ;  /* 0xd2511f53080a7824 */ /* 0x000fe200078e02ff */
[----:B------:R-:W-:Y:S01]  /*06b0*/  UISETP.NE.AND UP1, UPT, UR12, URZ, UPT ;  /* 0x0000003f0c00728c */ /* 0x000fe2000bf25270 */
[----:B------:R-:W-:Y:S01]  /*06c0*/  IMAD R11, R11, -0x326172a9, RZ ;  /* 0xcd9e8d570b0b7824 */ /* 0x000fe200078e02ff */
[----:B------:R-:W-:Y:S01]  /*06d0*/  ULDC UR24, c[0x0][0x218] ;  /* 0x0000860000187ab9 */ /* 0x000fe20000000800 */
[----:B------:R-:W-:Y:S01]  /*06e0*/  IMAD.HI.U32 R8, R9, -0x326172a9, RZ ;  /* 0xcd9e8d5709087827 */ /* 0x000fe200078e00ff */
[----:B------:R-:W-:Y:S01]  /*06f0*/  LOP3.LUT R10, R13, UR31, R10, 0x96, !PT ;  /* 0x0000001f0d0a7c12 */ /* 0x000fe2000f8e960a */
[----:B------:R-:W-:Y:S01]  /*0700*/  ULDC UR25, c[0x0][0x2d8] ;  /* 0x0000b60000197ab9 */ /* 0x000fe20000000800 */
        /* <DEDUP_REMOVED lines=37> */
[----:B------:R-:W-:Y:S01]  /*0960*/  IMAD R13, R10, -0x326172a9, RZ ;  /* 0xcd9e8d570a0d7824 */ /* 0x000fe200078e02ff */
[----:B------:R-:W-:Y:S01]  /*0970*/  LOP3.LUT R7, R71, UR41, R7, 0x96, !PT ;  /* 0x0000002947077c12 */ /* 0x000fe2000f8e9607 */
[----:B------:R-:W-:-:S04]  /*0980*/  IMAD.HI.U32 R11, R9, -0x2daee0ad, RZ ;  /* 0xd2511f53090b7827 */ /* 0x000fc800078e00ff */
[----:B------:R-:W-:Y:S01]  /*0990*/  IMAD.WIDE.U32 R80, R7, -0x326172a9, RZ ;  /* 0xcd9e8d5707507825 */ /* 0x000fe200078e00ff */
[----:B------:R-:W-:-:S03]  /*09a0*/  LOP3.LUT R70, R11, UR43, R70, 0x96, !PT ;  /* 0x0000002b0b467c12 */ /* 0x000fc6000f8e9646 */
[----:B------:R-:W-:Y:S01]  /*09b0*/  IMAD R82, R9, -0x2daee0ad, RZ ;  /* 0xd2511f5309527824 */ /* 0x000fe200078e02ff */
[----:B------:R-:W-:-:S07]  /*09c0*/  LOP3.LUT R68, R81, UR42, R13, 0x96, !PT ;  /* 0x0000002a51447c12 */ /* 0x000fce000f8e960d */
.L_x_2064:
[----:B-1----:R-:W0:Y:S01]  /*09d0*/  LDC.64 R52, c[0x0][0x220] ;  /* 0x00008800ff347b82 */ /* 0x002e220000000a00 */
        /* <DEDUP_REMOVED lines=31> */
.L_x_1935:
[----:B------:R-:W-:-:S07]  /*0bd0*/  IMAD.MOV.U32 R56, RZ, RZ, R80 ;  /* 0x000000ffff387224 */ /* 0x000fce00078e0050 */
.L_x_1936:
[----:B------:R-:W-:Y:S05]  /*0be0*/  BSYNC B1 ;  /* 0x0000000000017941 */ /* 0x000fea0003800000 */
.L_x_1934:
        /* <DEDUP_REMOVED lines=16> */
.L_x_1940:
[----:B------:R-:W-:Y:S05]  /*0cf0*/  BSYNC B2 ;  /* 0x0000000000027941 */ /* 0x000fea0003800000 */
.L_x_1939:
        /* <DEDUP_REMOVED lines=42> */
.L_x_1938:
[----:B------:R-:W-:Y:S05]  /*0fa0*/  BSYNC B1 ;  /* 0x0000000000017941 */ /* 0x000fea0003800000 */
.L_x_1937:
[----:B------:R-:W0:Y:S01]  /*0fb0*/  LDC R67, c[0x0][0x298] ;  /* 0x0000a600ff437b82 */ /* 0x000e220000000800 */
[----:B------:R-:W-:Y:S01]  /*0fc0*/  ISETP.NE.U32.AND P1, PT, RZ, UR8, PT ;  /* 0x00000008ff007c0c */ /* 0x000fe2000bf25070 */
[----:B------:R-:W-:Y:S01]  /*0fd0*/  IMAD.MOV.U32 R66, RZ, RZ, 0x2f800000 ;  /* 0x2f800000ff427424 */ /* 0x000fe200078e00ff */
[----:B------:R-:W-:Y:S02]  /*0fe0*/  I2FP.F32.U32 R57, R56 ;  /* 0x0000003800397245 */ /* 0x000fe40000201000 */
[----:B------:R-:W-:Y:S02]  /*0ff0*/  ISETP.NE.AND.EX P1, PT, RZ, UR9, PT, P1 ;  /* 0x00000009ff007c0c */ /* 0x000fe4000bf25310 */
[C---:B-----5:R-:W-:Y:S01]  /*1000*/  SHF.L.U32 R56, R52.reuse, 0x10, RZ ;  /* 0x0000001034387819 */ /* 0x060fe200000006ff */
[----:B------:R-:W1:Y:S01]  /*1010*/  LDC R72, c[0x0][0x294] ;  /* 0x0000a500ff487b82 */ /* 0x000e620000000800 */
[----:B------:R-:W-:Y:S01]  /*1020*/  FFMA.FTZ R57, R57, R66, 1.1641532182693481445e-10 ;  /* 0x2f00000039397423 */ /* 0x000fe20000010042 */
[----:B------:R-:W-:-:S02]  /*1030*/  PRMT R52, R52, 0x7632, R52 ;  /* 0x0000763234347816 */ /* 0x000fc40000000034 */
[----:B0-----:R-:W-:Y:S02]  /*1040*/  FMUL.FTZ R56, R56, R67 ;  /* 0x0000004338387220 */ /* 0x001fe40000410000 */
[----:B-1----:R-:W-:-:S04]  /*1050*/  FSETP.GTU.FTZ.AND P2, PT, R57, R72, PT ;  /* 0x000000483900720b */ /* 0x002fc80003f5c000 */
        /* <DEDUP_REMOVED lines=9> */
.L_x_1941:
        /* <DEDUP_REMOVED lines=12> */
.L_x_1944:
[----:B------:R-:W-:-:S07]  /*11b0*/  IMAD.MOV.U32 R7, RZ, RZ, R80 ;  /* 0x000000ffff077224 */ /* 0x000fce00078e0050 */
.L_x_1945:
[----:B------:R-:W-:Y:S05]  /*11c0*/  BSYNC B1 ;  /* 0x0000000000017941 */ /* 0x000fea0003800000 */
.L_x_1943:
        /* <DEDUP_REMOVED lines=16> */
.L_x_1949:
[----:B------:R-:W-:Y:S05]  /*12d0*/  BSYNC B2 ;  /* 0x0000000000027941 */ /* 0x000fea0003800000 */
.L_x_1948:
        /* <DEDUP_REMOVED lines=42> */
.L_x_1947:
[----:B------:R-:W-:Y:S05]  /*1580*/  BSYNC B1 ;  /* 0x0000000000017941 */ /* 0x000fea0003800000 */
.L_x_1946:
        /* <DEDUP_REMOVED lines=10> */
.L_x_1942:
        /* <DEDUP_REMOVED lines=12> */
.L_x_1951:
[----:B------:R-:W-:-:S07]  /*16f0*/  IMAD.MOV.U32 R56, RZ, RZ, R80 ;  /* 0x000000ffff387224 */ /* 0x000fce00078e0050 */
.L_x_1952:
[----:B------:R-:W-:Y:S05]  /*1700*/  BSYNC B1 ;  /* 0x0000000000017941 */ /* 0x000fea0003800000 */
.L_x_1950:
        /* <DEDUP_REMOVED lines=16> */
.L_x_1956:
[----:B------:R-:W-:Y:S05]  /*1810*/  BSYNC B2 ;  /* 0x0000000000027941 */ /* 0x000fea0003800000 */
.L_x_1955:
        /* <DEDUP_REMOVED lines=42> */
.L_x_1954:
[----:B------:R-:W-:Y:S05]  /*1ac0*/  BSYNC B1 ;  /* 0x0000000000017941 */ /* 0x000fea0003800000 */
.L_x_1953:
        /* <DEDUP_REMOVED lines=15> */
.L_x_1957:
        /* <DEDUP_REMOVED lines=12> */
.L_x_1960:
[----:B------:R-:W-:-:S07]  /*1c80*/  IMAD.MOV.U32 R8, RZ, RZ, R80 ;  /* 0x000000ffff087224 */ /* 0x000fce00078e0050 */
.L_x_1961:
[----:B------:R-:W-:Y:S05]  /*1c90*/  BSYNC B1 ;  /* 0x0000000000017941 */ /* 0x000fea0003800000 */
.L_x_1959:
        /* <DEDUP_REMOVED lines=16> */
.L_x_1965:
[----:B------:R-:W-:Y:S05]  /*1da0*/  BSYNC B2 ;  /* 0x0000000000027941 */ /* 0x000fea0003800000 */
.L_x_1964:
        /* <DEDUP_REMOVED lines=42> */
.L_x_1963:
[----:B------:R-:W-:Y:S05]  /*2050*/  BSYNC B1 ;  /* 0x0000000000017941 */ /* 0x000fea0003800000 */
.L_x_1962:
        /* <DEDUP_REMOVED lines=12> */
.L_x_1958:
        /* <DEDUP_REMOVED lines=12> */
.L_x_1967:
[----:B------:R-:W-:-:S07]  /*21e0*/  IMAD.MOV.U32 R52, RZ, RZ, R80 ;  /* 0x000000ffff347224 */ /* 0x000fce00078e0050 */
.L_x_1968:
[----:B------:R-:W-:Y:S05]  /*21f0*/  BSYNC B1 ;  /* 0x0000000000017941 */ /* 0x000fea0003800000 */
.L_x_1966:
        /* <DEDUP_REMOVED lines=16> */
.L_x_1972:
[----:B------:R-:W-:Y:S05]  /*2300*/  BSYNC B2 ;  /* 0x0000000000027941 */ /* 0x000fea0003800000 */
.L_x_1971:
        /* <DEDUP_REMOVED lines=9> */
[----:B------:R-:W-:Y:S01]  /*23a0*/  LOP3.LUT R69, R65, UR27, R69, 0x96, !PT ;  /* 0x0000001b41457c12 */ /* 0x000fe2000f8e9645 */
[----:B------:R-:W-:-:S03]  /*23b0*/  HFMA2.MMA R63, -RZ, RZ, 0, 0 ;  /* 0x00000000ff3f7435 */ /* 0x000fc600000001ff */
        /* <DEDUP_REMOVED lines=31> */
.L_x_1970:
[----:B------:R-:W-:Y:S05]  /*25b0*/  BSYNC B1 ;  /* 0x0000000000017941 */ /* 0x000fea0003800000 */
.L_x_1969:
        /* <DEDUP_REMOVED lines=15> */
.L_x_1973:
        /* <DEDUP_REMOVED lines=12> */
.L_x_1976:
[----:B------:R-:W-:-:S07]  /*2770*/  MOV R9, R80 ;  /* 0x0000005000097202 */ /* 0x000fce0000000f00 */
.L_x_1977:
[----:B------:R-:W-:Y:S05]  /*2780*/  BSYNC B1 ;  /* 0x0000000000017941 */ /* 0x000fea0003800000 */
.L_x_1975:
        /* <DEDUP_REMOVED lines=16> */
.L_x_1981:
[----:B------:R-:W-:Y:S05]  /*2890*/  BSYNC B2 ;  /* 0x0000000000027941 */ /* 0x000fea0003800000 */
.L_x_1980:
        /* <DEDUP_REMOVED lines=42> */
.L_x_1979:
[----:B------:R-:W-:Y:S05]  /*2b40*/  BSYNC B1 ;  /* 0x0000000000017941 */ /* 0x000fea0003800000 */
.L_x_1978:
[----:B------:R-:W-:Y:S01]  /*2b50*/  I2FP.F32.U32 R9, R9 ;  /* 0x0000000900097245 */ /* 0x000fe20000201000 */
[----:B------:R-:W-:Y:S01]  /*2b60*/  @P0 IMAD.U32 R53, R13, 0x10000, RZ ;  /* 0x000100000d350824 */ /* 0x000fe200078e00ff */
[----:B------:R-:W-:-:S03]  /*2b70*/  SHF.L.U32 R64, R17, 0x10, RZ ;  /* 0x0000001011407819 */ /* 0x000fc600000006ff */
[----:B------:R-:W-:Y:S02]  /*2b80*/  FFMA.FTZ R9, R9, R66, 1.1641532182693481445e-10 ;  /* 0x2f00000009097423 */ /* 0x000fe40000010042 */
[----:B------:R-:W-:-:S03]  /*2b90*/  FMUL.FTZ R64, R64, R67 ;  /* 0x0000004340407220 */ /* 0x000fc60000410000 */
[----:B------:R-:W-:-:S04]  /*2ba0*/  FSETP.GTU.FTZ.AND P2, PT, R9, R72, PT ;  /* 0x000000480900720b */ /* 0x000fc80003f5c000 */
[----:B------:R-:W-:-:S05]  /*2bb0*/  FSEL R9, R64, RZ, !P2 ;  /* 0x000000ff40097208 */ /* 0x000fca0005000000 */
[----:B------:R-:W-:Y:S01]  /*2bc0*/  FADD.FTZ R58, R58, R9 ;  /* 0x000000093a3a7221 */ /* 0x000fe20000010000 */
[----:B------:R-:W-:-:S03]  /*2bd0*/  SEL R9, RZ, 0x1, P2 ;  /* 0x00000001ff097807 */ /* 0x000fc60001000000 */
[----:B------:R-:W-:-:S07]  /*2be0*/  @P0 FADD.FTZ R58, R58, R53 ;  /* 0x000000353a3a0221 */ /* 0x000fce0000010000 */
.L_x_1974:
        /* <DEDUP_REMOVED lines=12> */
.L_x_1983:
[----:B------:R-:W-:-:S07]  /*2cb0*/  MOV R63, R80 ;  /* 0x00000050003f7202 */ /* 0x000fce0000000f00 */
.L_x_1984:
[----:B------:R-:W-:Y:S05]  /*2cc0*/  BSYNC B1 ;  /* 0x0000000000017941 */ /* 0x000fea0003800000 */
.L_x_1982:
        /* <DEDUP_REMOVED lines=16> */
.L_x_1988:
[----:B------:R-:W-:Y:S05]  /*2dd0*/  BSYNC B2 ;  /* 0x0000000000027941 */ /* 0x000fea0003800000 */
.L_x_1987:
        /* <DEDUP_REMOVED lines=42> */
.L_x_1986:
[----:B------:R-:W-:Y:S05]  /*3080*/  BSYNC B1 ;  /* 0x0000000000017941 */ /* 0x000fea0003800000 */
.L_x_1985:
        /* <DEDUP_REMOVED lines=15> */
.L_x_1989:
        /* <DEDUP_REMOVED lines=12> */
.L_x_1992:
[----:B------:R-:W-:-:S07]  /*3240*/  IMAD.MOV.U32 R10, RZ, RZ, R80 ;  /* 0x000000ffff0a7224 */ /* 0x000fce00078e0050 */
.L_x_1993:
[----:B------:R-:W-:Y:S05]  /*3250*/  BSYNC B1 ;  /* 0x0000000000017941 */ /* 0x000fea0003800000 */
.L_x_1991:
        /* <DEDUP_REMOVED lines=16> */
.L_x_1997:
[----:B------:R-:W-:Y:S05]  /*3360*/  BSYNC B2 ;  /* 0x0000000000027941 */ /* 0x000fea0003800000 */
.L_x_1996:
        /* <DEDUP_REMOVED lines=42> */
.L_x_1995:
[----:B------:R-:W-:Y:S05]  /*3610*/  BSYNC B1 ;  /* 0x0000000000017941 */ /* 0x000fea0003800000 */
.L_x_1994:
        /* <DEDUP_REMOVED lines=8> */
[----:B------:R-:W-:-:S03]  /*36a0*/  @P0 SHF.L.U32 R64, R53, 0x10, RZ ;  /* 0x0000001035400819 */ /* 0x000fc600000006ff */
[----:B------:R-:W-:Y:S01]  /*36b0*/  FADD.FTZ R59, R59, R10 ;  /* 0x0000000a3b3b7221 */ /* 0x000fe20000010000 */
[----:B------:R-:W-:-:S03]  /*36c0*/  SEL R10, RZ, 0x1, P2 ;  /* 0x00000001ff0a7807 */ /* 0x000fc60001000000 */
[----:B------:R-:W-:-:S07]  /*36d0*/  @P0 FADD.FTZ R59, R59, R64 ;  /* 0x000000403b3b0221 */ /* 0x000fce0000010000 */
.L_x_1990:
        /* <DEDUP_REMOVED lines=12> */
.L_x_1999:
[----:B------:R-:W-:-:S07]  /*37a0*/  IMAD.MOV.U32 R63, RZ, RZ, R80 ;  /* 0x000000ffff3f7224 */ /* 0x000fce00078e0050 */
.L_x_2000:
[----:B------:R-:W-:Y:S05]  /*37b0*/  BSYNC B1 ;  /* 0x0000000000017941 */ /* 0x000fea0003800000 */
.L_x_1998:
        /* <DEDUP_REMOVED lines=16> */
.L_x_2004:
[----:B------:R-:W-:Y:S05]  /*38c0*/  BSYNC B2 ;  /* 0x0000000000027941 */ /* 0x000fea0003800000 */
.L_x_2003:
        /* <DEDUP_REMOVED lines=42> */
.L_x_2002:
[----:B------:R-:W-:Y:S05]  /*3b70*/  BSYNC B1 ;  /* 0x0000000000017941 */ /* 0x000fea0003800000 */
.L_x_2001:
        /* <DEDUP_REMOVED lines=14> */
.L_x_2005:
        /* <DEDUP_REMOVED lines=12> */
.L_x_2008:
[----:B------:R-:W-:-:S07]  /*3d20*/  IMAD.MOV.U32 R11, RZ, RZ, R80 ;  /* 0x000000ffff0b7224 */ /* 0x000fce00078e0050 */
.L_x_2009:
[----:B------:R-:W-:Y:S05]  /*3d30*/  BSYNC B1 ;  /* 0x0000000000017941 */ /* 0x000fea0003800000 */
.L_x_2007:
        /* <DEDUP_REMOVED lines=16> */
.L_x_2013:
[----:B------:R-:W-:Y:S05]  /*3e40*/  BSYNC B2 ;  /* 0x0000000000027941 */ /* 0x000fea0003800000 */
.L_x_2012:
        /* <DEDUP_REMOVED lines=42> */
.L_x_2011:
[----:B------:R-:W-:Y:S05]  /*40f0*/  BSYNC B1 ;  /* 0x0000000000017941 */ /* 0x000fea0003800000 */
.L_x_2010:
        /* <DEDUP_REMOVED lines=10> */
.L_x_2006:
        /* <DEDUP_REMOVED lines=12> */
.L_x_2015:
[----:B------:R-:W-:-:S07]  /*4260*/  IMAD.MOV.U32 R63, RZ, RZ, R80 ;  /* 0x000000ffff3f7224 */ /* 0x000fce00078e0050 */
.L_x_2016:
[----:B------:R-:W-:Y:S05]  /*4270*/  BSYNC B1 ;  /* 0x0000000000017941 */ /* 0x000fea0003800000 */
.L_x_2014:
        /* <DEDUP_REMOVED lines=16> */
.L_x_2020:
[----:B------:R-:W-:Y:S05]  /*4380*/  BSYNC B2 ;  /* 0x0000000000027941 */ /* 0x000fea0003800000 */
.L_x_2019:
        /* <DEDUP_REMOVED lines=42> */
.L_x_2018:
[----:B------:R-:W-:Y:S05]  /*4630*/  BSYNC B1 ;  /* 0x0000000000017941 */ /* 0x000fea0003800000 */
.L_x_2017:
[----:B------:R-:W-:Y:S01]  /*4640*/  I2FP.F32.U32 R63, R63 ;  /* 0x0000003f003f7245 */ /* 0x000fe20000201000 */
[----:B------:R-:W-:-:S04]  /*4650*/  IMAD.U32 R54, R54, 0x10000, RZ ;  /* 0x0001000036367824 */ /* 0x000fc800078e00ff */
[----:B------:R-:W-:Y:S01]  /*4660*/  FFMA.FTZ R63, R63, R66, 1.1641532182693481445e-10 ;  /* 0x2f0000003f3f7423 */ /* 0x000fe20000010042 */
[----:B------:R-:W-:-:S04]  /*4670*/  FMUL.FTZ R54, R54, R67 ;  /* 0x0000004336367220 */ /* 0x000fc80000410000 */
        /* <DEDUP_REMOVED lines=10> */
.L_x_2021:
        /* <DEDUP_REMOVED lines=12> */
.L_x_2024:
[----:B------:R-:W-:-:S07]  /*47e0*/  MOV R54, R80 ;  /* 0x0000005000367202 */ /* 0x000fce0000000f00 */
.L_x_2025:
[----:B------:R-:W-:Y:S05]  /*47f0*/  BSYNC B1 ;  /* 0x0000000000017941 */ /* 0x000fea0003800000 */
.L_x_2023:
        /* <DEDUP_REMOVED lines=16> */
.L_x_2029:
[----:B------:R-:W-:Y:S05]  /*4900*/  BSYNC B2 ;  /* 0x0000000000027941 */ /* 0x000fea0003800000 */
.L_x_2028:
        /* <DEDUP_REMOVED lines=42> */
.L_x_2027:
[----:B------:R-:W-:Y:S05]  /*4bb0*/  BSYNC B1 ;  /* 0x0000000000017941 */ /* 0x000fea0003800000 */
.L_x_2026:
        /* <DEDUP_REMOVED lines=12> */
.L_x_2022:
        /* <DEDUP_REMOVED lines=12> */
.L_x_2031:
[----:B------:R-:W-:-:S07]  /*4d40*/  MOV R54, R80 ;  /* 0x0000005000367202 */ /* 0x000fce0000000f00 */
.L_x_2032:
[----:B------:R-:W-:Y:S05]  /*4d50*/  BSYNC B1 ;  /* 0x0000000000017941 */ /* 0x000fea0003800000 */
.L_x_2030:
        /* <DEDUP_REMOVED lines=16> */
.L_x_2036:
[----:B------:R-:W-:Y:S05]  /*4e60*/  BSYNC B2 ;  /* 0x0000000000027941 */ /* 0x000fea0003800000 */
.L_x_2035:
        /* <DEDUP_REMOVED lines=42> */
.L_x_2034:
[----:B------:R-:W-:Y:S05]  /*5110*/  BSYNC B1 ;  /* 0x0000000000017941 */ /* 0x000fea0003800000 */
.L_x_2033:
        /* <DEDUP_REMOVED lines=14> */
.L_x_2037:
        /* <DEDUP_REMOVED lines=12> */
.L_x_2040:
[----:B------:R-:W-:-:S07]  /*52c0*/  IMAD.MOV.U32 R61, RZ, RZ, R80 ;  /* 0x000000ffff3d7224 */ /* 0x000fce00078e0050 */
.L_x_2041:
[----:B------:R-:W-:Y:S05]  /*52d0*/  BSYNC B1 ;  /* 0x0000000000017941 */ /* 0x000fea0003800000 */
.L_x_2039:
        /* <DEDUP_REMOVED lines=16> */
.L_x_2045:
[----:B------:R-:W-:Y:S05]  /*53e0*/  BSYNC B2 ;  /* 0x0000000000027941 */ /* 0x000fea0003800000 */
.L_x_2044:
        /* <DEDUP_REMOVED lines=43> */
.L_x_2043:
[----:B------:R-:W-:Y:S05]  /*56a0*/  BSYNC B1 ;  /* 0x0000000000017941 */ /* 0x000fea0003800000 */
.L_x_2042:
        /* <DEDUP_REMOVED lines=10> */
.L_x_2038:
        /* <DEDUP_REMOVED lines=12> */
.L_x_2047:
[----:B------:R-:W-:-:S07]  /*5810*/  IMAD.MOV.U32 R79, RZ, RZ, R80 ;  /* 0x000000ffff4f7224 */ /* 0x000fce00078e0050 */
.L_x_2048:
[----:B------:R-:W-:Y:S05]  /*5820*/  BSYNC B1 ;  /* 0x0000000000017941 */ /* 0x000fea0003800000 */
.L_x_2046:
        /* <DEDUP_REMOVED lines=16> */
.L_x_2052:
[----:B------:R-:W-:Y:S05]  /*5930*/  BSYNC B2 ;  /* 0x0000000000027941 */ /* 0x000fea0003800000 */
.L_x_2051:
        /* <DEDUP_REMOVED lines=44> */
.L_x_2050:
[----:B------:R-:W-:Y:S05]  /*5c00*/  BSYNC B1 ;  /* 0x0000000000017941 */ /* 0x000fea0003800000 */
.L_x_2049:
        /* <DEDUP_REMOVED lines=14> */
.L_x_2053:
        /* <DEDUP_REMOVED lines=12> */
.L_x_2056:
[----:B------:R-:W-:-:S07]  /*5db0*/  MOV R62, R80 ;  /* 0x00000050003e7202 */ /* 0x000fce0000000f00 */
.L_x_2057:
[----:B------:R-:W-:Y:S05]  /*5dc0*/  BSYNC B1 ;  /* 0x0000000000017941 */ /* 0x000fea0003800000 */
.L_x_2055:
        /* <DEDUP_REMOVED lines=16> */
.L_x_2061:
[----:B------:R-:W-:Y:S05]  /*5ed0*/  BSYNC B2 ;  /* 0x0000000000027941 */ /* 0x000fea0003800000 */
.L_x_2060:
        /* <DEDUP_REMOVED lines=43> */
.L_x_2059:
[----:B------:R-:W-:Y:S05]  /*6190*/  BSYNC B1 ;  /* 0x0000000000017941 */ /* 0x000fea0003800000 */
.L_x_2058:
        /* <DEDUP_REMOVED lines=12> */
.L_x_2054:
[----:B------:R-:W-:Y:S01]  /*6260*/  SEL R55, RZ, 0x1000000, P5 ;  /* 0x01000000ff377807 */ /* 0x000fe20002800000 */
[----:B------:R-:W-:Y:S01]  /*6270*/  IMAD.SHL.U32 R79, R73, 0x8, RZ ;  /* 0x00000008494f7824 */ /* 0x000fe200078e00ff */
        /* <DEDUP_REMOVED lines=10> */
[----:B------:R-:W-:Y:S02]  /*6320*/  SEL R66, RZ, 0x1, P1 ;  /* 0x00000001ff427807 */ /* 0x000fe40000800000 */
[----:B------:R-:W-:Y:S01]  /*6330*/  LOP3.LUT R55, R55, R72, R71, 0xfe, !PT ;  /* 0x0000004837377212 */ /* 0x000fe200078efe47 */
[----:B------:R-:W-:Y:S01]  /*6340*/  IMAD.WIDE.U32 R52, R52, 0x10000, RZ ;  /* 0x0001000034347825 */ /* 0x000fe200078e00ff */
[----:B------:R-:W-:-:S02]  /*6350*/  ISETP.NE.AND P0, PT, R75, RZ, PT ;  /* 0x000000ff4b00720c */ /* 0x000fc40003f05270 */
[----:B------:R-:W-:Y:S01]  /*6360*/  SHF.L.U32 R76, R73, 0x4, RZ ;  /* 0x00000004494c7819 */ /* 0x000fe200000006ff */
[----:B------:R-:W-:Y:S01]  /*6370*/  IMAD.WIDE.U32 R66, R66, 0x100, RZ ;  /* 0x0000010042427825 */ /* 0x000fe200078e00ff */
[--C-:B------:R-:W-:Y:S02]  /*6380*/  SHF.R.U32.HI R71, RZ, 0x1c, R73.reuse ;  /* 0x0000001cff477819 */ /* 0x100fe40000011649 */
[----:B------:R-:W-:Y:S01]  /*6390*/  SHF.R.U32.HI R77, RZ, 0x1d, R73 ;  /* 0x0000001dff4d7819 */ /* 0x000fe20000011649 */
[----:B------:R-:W-:Y:S01]  /*63a0*/  FADD.FTZ R73, RZ, R57 ;  /* 0x00000039ff497221 */ /* 0x000fe20000010000 */
[----:B------:R-:W-:Y:S02]  /*63b0*/  SEL R81, RZ, 0x1, P0 ;  /* 0x00000001ff517807 */ /* 0x000fe40000000000 */
[----:B------:R-:W-:Y:S01]  /*63c0*/  IADD3 R74, P0, R76, UR12, RZ ;  /* 0x0000000c4c4a7c10 */ /* 0x000fe2000ff1e0ff */
[----:B------:R-:W-:Y:S01]  /*63d0*/  FADD.FTZ R73, R73, R56 ;  /* 0x0000003849497221 */ /* 0x000fe20000010000 */
[----:B------:R-:W-:-:S02]  /*63e0*/  LOP3.LUT R66, R66, R54, R52, 0xfe, !PT ;  /* 0x0000003642427212 */ /* 0x000fc400078efe34 */
[----:B------:R-:W-:Y:S01]  /*63f0*/  IADD3 R72, P1, R79, UR14, RZ ;  /* 0x0000000e4f487c10 */ /* 0x000fe2000ff3e0ff */
[----:B------:R-:W-:Y:S01]  /*6400*/  FADD.FTZ R84, R73, R58 ;  /* 0x0000003a49547221 */ /* 0x000fe20000010000 */
[----:B------:R-:W-:Y:S02]  /*6410*/  LOP3.LUT R67, R67, R55, R53, 0xfe, !PT ;  /* 0x0000003743437212 */ /* 0x000fe400078efe35 */
[----:B------:R-:W-:Y:S02]  /*6420*/  F2FP.BF16.F32.PACK_AB R55, R78, R65 ;  /* 0x000000414e37723e */ /* 0x000fe400000010ff */
[----:B------:R-:W-:Y:S02]  /*6430*/  F2FP.BF16.F32.PACK_AB R54, R63, R64 ;  /* 0x000000403f36723e */ /* 0x000fe400000010ff */
[----:B------:R-:W-:Y:S02]  /*6440*/  F2FP.BF16.F32.PACK_AB R53, R59, R58 ;  /* 0x0000003a3b35723e */ /* 0x000fe400000010ff */
[----:B------:R-:W-:-:S02]  /*6450*/  IADD3.X R75, R71, UR13, RZ, P0, !PT ;  /* 0x0000000d474b7c10 */ /* 0x000fc400087fe4ff */
[----:B------:R-:W-:Y:S02]  /*6460*/  F2FP.BF16.F32.PACK_AB R52, R56, R57 ;  /* 0x000000393834723e */ /* 0x000fe400000010ff */
        /* <DEDUP_REMOVED lines=27> */
.L_x_2062:
        /* <DEDUP_REMOVED lines=40> */
.L_x_2076:
        /* <DEDUP_REMOVED lines=10> */
[C---:B0-----:R-:W-:Y:S01]  /*6940*/  FADD.FTZ R72, -R66.reuse, R56 ;  /* 0x0000003842487221 */ /* 0x041fe20000010100 */
[C---:B------:R-:W-:Y:S01]  /*6950*/  FADD.FTZ R58, -R66.reuse, R58 ;  /* 0x0000003a423a7221 */ /* 0x040fe20000010100 */
        /* <DEDUP_REMOVED lines=15> */
[----:B------:R-:W-:Y:S01]  /*6a50*/  FADD.FTZ R66, -R66, R78 ;  /* 0x0000004e42427221 */ /* 0x000fe20000010100 */
[C---:B------:R-:W-:Y:S01]  /*6a60*/  FMUL.FTZ R65, R75.reuse, R58 ;  /* 0x0000003a4b417220 */ /* 0x040fe20000410000 */
[C---:B------:R-:W-:Y:S01]  /*6a70*/  FMUL.FTZ R59, R75.reuse, R64 ;  /* 0x000000404b3b7220 */ /* 0x040fe20000410000 */
[----:B------:R-:W-:Y:S01]  /*6a80*/  FMUL.FTZ R84, R75, R84 ;  /* 0x000000544b547220 */ /* 0x000fe20000410000 */
[----:B------:R-:W-:Y:S01]  /*6a90*/  F2FP.BF16.F32.PACK_AB R52, R53, R52 ;  /* 0x000000343534723e */ /* 0x000fe200000010ff */
[----:B------:R-:W-:Y:S01]  /*6aa0*/  FMUL.FTZ R66, R75, R66 ;  /* 0x000000424b427220 */ /* 0x000fe20000410000 */
[----:B------:R-:W-:Y:S01]  /*6ab0*/  F2FP.BF16.F32.PACK_AB R53, R57, R56 ;  /* 0x000000383935723e */ /* 0x000fe200000010ff */
[----:B------:R-:W-:Y:S01]  /*6ac0*/  FFMA.FTZ R64, R30, R65, R46 ;  /* 0x000000411e407223 */ /* 0x000fe2000001002e */
[----:B------:R-:W1:Y:S01]  /*6ad0*/  @!P0 LDC.64 R56, c[0x0][0x258] ;  /* 0x00009600ff388b82 */ /* 0x000e620000000a00 */
[----:B------:R-:W-:Y:S01]  /*6ae0*/  FFMA.FTZ R58, R28, R59, R44 ;  /* 0x0000003b1c3a7223 */ /* 0x000fe2000001002c */
[----:B0-----:R-:W-:Y:S01]  /*6af0*/  FFMA.FTZ R55, R29, R84, R45 ;  /* 0x000000541d377223 */ /* 0x001fe2000001002d */
[----:B------:R-:W-:Y:S01]  /*6b00*/  FFMA.FTZ R65, R22, R65, R38 ;  /* 0x0000004116417223 */ /* 0x000fe20000010026 */
[-C--:B------:R-:W-:Y:S01]  /*6b10*/  FFMA.FTZ R77, R31, R66.reuse, R47 ;  /* 0x000000421f4d7223 */ /* 0x080fe2000001002f */
        /* <DEDUP_REMOVED lines=8> */
[----:B------:R-:W0:Y:S01]  /*6ba0*/  LDC.64 R64, c[0x0][0x210] ;  /* 0x00008400ff407b82 */ /* 0x000e220000000a00 */
[----:B------:R-:W-:Y:S01]  /*6bb0*/  F2FP.BF16.F32.PACK_AB R58, R67, R66 ;  /* 0x00000042433a723e */ /* 0x000fe200000010ff */
[----:B------:R-:W-:Y:S01]  /*6bc0*/  FFMA.FTZ R63, R24, R63, R40 ;  /* 0x0000003f183f7223 */ /* 0x000fe20000010028 */
[C---:B------:R-:W-:Y:S01]  /*6bd0*/  IADD3 R66, P1, R76.reuse, UR18, RZ ;  /* 0x000000124c427c10 */ /* 0x040fe2000ff3e0ff */
[----:B------:R-:W-:Y:S01]  /*6be0*/  FFMA.FTZ R74, R25, R72, R41 ;  /* 0x00000048194a7223 */ /* 0x000fe20000010029 */
[----:B------:R-:W-:-:S02]  /*6bf0*/  IADD3 R76, P2, R76, UR20, RZ ;  /* 0x000000144c4c7c10 */ /* 0x000fc4000ff5e0ff */
[C---:B------:R-:W-:Y:S01]  /*6c00*/  IADD3.X R67, R71.reuse, UR19, RZ, P1, !PT ;  /* 0x0000001347437c10 */ /* 0x040fe20008ffe4ff */
[----:B-1----:R-:W-:Y:S01]  /*6c10*/  @!P0 IMAD.WIDE R72, R2, 0x4, R56 ;  /* 0x0000000402488825 */ /* 0x002fe200078e0238 */
[----:B------:R-:W-:Y:S02]  /*6c20*/  F2FP.BF16.F32.PACK_AB R57, R78, R77 ;  /* 0x0000004d4e39723e */ /* 0x000fe400000010ff */
[----:B------:R-:W-:Y:S02]  /*6c30*/  IADD3.X R77, R71, UR21, RZ, P2, !PT ;  /* 0x00000015474d7c10 */ /* 0x000fe400097fe4ff */
[----:B------:R-:W-:Y:S01]  /*6c40*/  F2FP.BF16.F32.PACK_AB R56, R74, R63 ;  /* 0x0000003f4a38723e */ /* 0x000fe200000010ff */
[----:B------:R1:W-:Y:S04]  /*6c50*/  @!P0 STG.E desc[UR4][R72.64], R75 ;  /* 0x0000004b48008986 */ /* 0x0003e8000c101904 */
[----:B------:R1:W-:Y:S01]  /*6c60*/  STG.E.128 desc[UR4][R66.64], R52 ;  /* 0x0000003442007986 */ /* 0x0003e2000c101d04 */
[----:B0-----:R-:W-:-:S03]  /*6c70*/  LEA R2, R64, R2, 0x2 ;  /* 0x0000000240027211 */ /* 0x001fc600078e10ff */
[----:B------:R1:W-:Y:S01]  /*6c80*/  STG.E.128 desc[UR4][R76.64], R56 ;  /* 0x000000384c007986 */ /* 0x0003e2000c101d04 */
[----:B------:R-:W-:-:S13]  /*6c90*/  ISETP.GE.AND P0, PT, R2, R65, PT ;  /* 0x000000410200720c */ /* 0x000fda0003f06270 */
[----:B------:R-:W-:Y:S05]  /*6ca0*/  @!P0 BRA `(.L_x_2064) ;  /* 0xffffff9c00488947 */ /* 0x000fea000383ffff */
[----:B------:R-:W-:Y:S05]  /*6cb0*/  BSYNC B0 ;  /* 0x0000000000007941 */ /* 0x000fea0003800000 */
.L_x_1933:
[----:B------:R-:W-:Y:S05]  /*6cc0*/  EXIT ;  /* 0x000000000000794d */ /* 0x000fea0003800000 */
.L_x_2063:
[----:B------:R-:W-:Y:S01]  /*6cd0*/  HFMA2.MMA R84, -RZ, RZ, 0, 1.847743988037109375e-06 ;  /* 0x0000001fff547435 */ /* 0x000fe200000001ff */
[----:B------:R-:W-:Y:S01]  /*6ce0*/  BSSY B1, `(.L_x_2065) ;  /* 0x0000006000017945 */ /* 0x000fe20003800000 */
[----:B0-----:R-:W-:Y:S02]  /*6cf0*/  IMAD.MOV.U32 R75, RZ, RZ, 0x1 ;  /* 0x00000001ff4b7424 */ /* 0x001fe400078e00ff */
[----:B------:R-:W-:-:S07]  /*6d00*/  IMAD.MOV.U32 R74, RZ, RZ, -0x1 ;  /* 0xffffffffff4a7424 */ /* 0x000fce00078e00ff */
[----:B-1----:R-:W-:Y:S05]  /*6d10*/  WARPSYNC.COLLECTIVE R74, `(.L_x_2066) ;  /* 0x000000004a087348 */ /* 0x002fea0003c00000 */
[----:B------:R0:W2:Y:S02]  /*6d20*/  SHFL.BFLY P1, R73, R81, R75, R84 ;  /* 0x0c00004b51497389 */ /* 0x0000a40000020054 */
[----:B012---:R-:W-:Y:S01]  /*6d30*/  ENDCOLLECTIVE ;  /* 0x000000000000791b */ /* 0x007fe20003800000 */
.L_x_2066:
[----:B------:R-:W-:Y:S05]  /*6d40*/  BSYNC B1 ;  /* 0x0000000000017941 */ /* 0x000fea0003800000 */
.L_x_2065:
        /* <DEDUP_REMOVED lines=10> */
.L_x_2067:
[----:B------:R-:W-:Y:S02]  /*6df0*/  IMAD.MOV.U32 R75, RZ, RZ, 0x4 ;  /* 0x00000004ff4b7424 */ /* 0x000fe400078e00ff */
[----:B------:R-:W-:-:S04]  /*6e00*/  IMAD.MOV.U32 R52, RZ, RZ, R73 ;  /* 0x000000ffff347224 */ /* 0x000fc800078e0049 */
[----:B------:R-:W-:-:S05]  /*6e10*/  FADD.FTZ R55, R53, R52 ;  /* 0x0000003435377221 */ /* 0x000fca0000010000 */
[----:B------:R-:W-:-:S07]  /*6e20*/  MOV R81, R55 ;  /* 0x0000003700517202 */ /* 0x000fce0000000f00 */
[----:B------:R-:W-:Y:S05]  /*6e30*/  WARPSYNC.COLLECTIVE R74, `(.L_x_2068) ;  /* 0x000000004a087348 */ /* 0x000fea0003c00000 */
[----:B------:R0:W1:Y:S02]  /*6e40*/  SHFL.BFLY P1, R73, R81, R75, R84 ;  /* 0x0c00004b51497389 */ /* 0x0000640000020054 */
[----:B01----:R-:W-:Y:S01]  /*6e50*/  ENDCOLLECTIVE ;  /* 0x000000000000791b */ /* 0x003fe20003800000 */
.L_x_2068:
[----:B------:R-:W-:Y:S01]  /*6e60*/  HFMA2.MMA R75, -RZ, RZ, 0, 4.76837158203125e-07 ;  /* 0x00000008ff4b7435 */ /* 0x000fe200000001ff */
[----:B------:R-:W-:-:S05]  /*6e70*/  MOV R52, R73 ;  /* 0x0000004900347202 */ /* 0x000fca0000000f00 */
[----:B------:R-:W-:-:S04]  /*6e80*/  FADD.FTZ R66, R55, R52 ;  /* 0x0000003437427221 */ /* 0x000fc80000010000 */
[----:B------:R-:W-:-:S07]  /*6e90*/  IMAD.MOV.U32 R81, RZ, RZ, R66 ;  /* 0x000000ffff517224 */ /* 0x000fce00078e0042 */
[----:B------:R-:W-:Y:S05]  /*6ea0*/  WARPSYNC.COLLECTIVE R74, `(.L_x_2069) ;  /* 0x000000004a087348 */ /* 0x000fea0003c00000 */
[----:B------:R0:W1:Y:S02]  /*6eb0*/  SHFL.BFLY P1, R73, R81, R75, R84 ;  /* 0x0c00004b51497389 */ /* 0x0000640000020054 */
[----:B01----:R-:W-:Y:S01]  /*6ec0*/  ENDCOLLECTIVE ;  /* 0x000000000000791b */ /* 0x003fe20003800000 */
.L_x_2069:
[----:B------:R-:W-:Y:S02]  /*6ed0*/  IMAD.MOV.U32 R75, RZ, RZ, 0x10 ;  /* 0x00000010ff4b7424 */ /* 0x000fe400078e00ff */
[----:B------:R-:W-:-:S04]  /*6ee0*/  IMAD.MOV.U32 R67, RZ, RZ, R73 ;  /* 0x000000ffff437224 */ /* 0x000fc800078e0049 */
[----:B------:R-:W-:-:S05]  /*6ef0*/  FADD.FTZ R72, R66, R67 ;  /* 0x0000004342487221 */ /* 0x000fca0000010000 */
[----:B------:R-:W-:-:S07]  /*6f00*/  MOV R81, R72 ;  /* 0x0000004800517202 */ /* 0x000fce0000000f00 */
[----:B------:R-:W-:Y:S05]  /*6f10*/  WARPSYNC.COLLECTIVE R74, `(.L_x_2070) ;  /* 0x000000004a087348 */ /* 0x000fea0003c00000 */
[----:B------:R0:W1:Y:S02]  /*6f20*/  SHFL.BFLY P1, R73, R81, R75, R84 ;  /* 0x0c00004b51497389 */ /* 0x0000640000020054 */
[----:B01----:R-:W-:Y:S01]  /*6f30*/  ENDCOLLECTIVE ;  /* 0x000000000000791b */ /* 0x003fe20003800000 */
.L_x_2070:
        /* <DEDUP_REMOVED lines=24> */
.L_x_2071:
[----:B------:R-:W-:Y:S02]  /*70c0*/  IMAD.MOV.U32 R75, RZ, RZ, 0x2 ;  /* 0x00000002ff4b7424 */ /* 0x000fe400078e00ff */
[----:B------:R-:W-:-:S04]  /*70d0*/  IMAD.MOV.U32 R53, RZ, RZ, R73 ;  /* 0x000000ffff357224 */ /* 0x000fc800078e0049 */
[----:B------:R-:W-:-:S05]  /*70e0*/  FADD.FTZ R53, R52, R53 ;  /* 0x0000003534357221 */ /* 0x000fca0000010000 */
[----:B------:R-:W-:-:S07]  /*70f0*/  MOV R81, R53 ;  /* 0x0000003500517202 */ /* 0x000fce0000000f00 */
[----:B------:R-:W-:Y:S05]  /*7100*/  WARPSYNC.COLLECTIVE R74, `(.L_x_2072) ;  /* 0x000000004a087348 */ /* 0x000fea0003c00000 */
[----:B------:R0:W1:Y:S02]  /*7110*/  SHFL.BFLY P1, R73, R81, R75, R84 ;  /* 0x0c00004b51497389 */ /* 0x0000640000020054 */
[----:B01----:R-:W-:Y:S01]  /*7120*/  ENDCOLLECTIVE ;  /* 0x000000000000791b */ /* 0x003fe20003800000 */
.L_x_2072:
[----:B------:R-:W-:Y:S01]  /*7130*/  HFMA2.MMA R75, -RZ, RZ, 0, 2.384185791015625e-07 ;  /* 0x00000004ff4b7435 */ /* 0x000fe200000001ff */
[----:B------:R-:W-:-:S05]  /*7140*/  MOV R66, R73 ;  /* 0x0000004900427202 */ /* 0x000fca0000000f00 */
[----:B------:R-:W-:-:S04]  /*7150*/  FADD.FTZ R66, R53, R66 ;  /* 0x0000004235427221 */ /* 0x000fc80000010000 */
[----:B------:R-:W-:-:S07]  /*7160*/  IMAD.MOV.U32 R81, RZ, RZ, R66 ;  /* 0x000000ffff517224 */ /* 0x000fce00078e0042 */
[----:B------:R-:W-:Y:S05]  /*7170*/  WARPSYNC.COLLECTIVE R74, `(.L_x_2073) ;  /* 0x000000004a087348 */ /* 0x000fea0003c00000 */
[----:B------:R0:W1:Y:S02]  /*7180*/  SHFL.BFLY P1, R73, R81, R75, R84 ;  /* 0x0c00004b51497389 */ /* 0x0000640000020054 */
[----:B01----:R-:W-:Y:S01]  /*7190*/  ENDCOLLECTIVE ;  /* 0x000000000000791b */ /* 0x003fe20003800000 */
.L_x_2073:
[----:B------:R-:W-:Y:S02]  /*71a0*/  IMAD.MOV.U32 R75, RZ, RZ, 0x8 ;  /* 0x00000008ff4b7424 */ /* 0x000fe400078e00ff */
[----:B------:R-:W-:-:S04]  /*71b0*/  IMAD.MOV.U32 R55, RZ, RZ, R73 ;  /* 0x000000ffff377224 */ /* 0x000fc800078e0049 */
[----:B------:R-:W-:-:S05]  /*71c0*/  FADD.FTZ R55, R66, R55 ;  /* 0x0000003742377221 */ /* 0x000fca0000010000 */
[----:B------:R-:W-:-:S07]  /*71d0*/  MOV R81, R55 ;  /* 0x0000003700517202 */ /* 0x000fce0000000f00 */
[----:B------:R-:W-:Y:S05]  /*71e0*/  WARPSYNC.COLLECTIVE R74, `(.L_x_2074) ;  /* 0x000000004a087348 */ /* 0x000fea0003c00000 */
[----:B------:R0:W1:Y:S02]  /*71f0*/  SHFL.BFLY P1, R73, R81, R75, R84 ;  /* 0x0c00004b51497389 */ /* 0x0000640000020054 */
[----:B01----:R-:W-:Y:S01]  /*7200*/  ENDCOLLECTIVE ;  /* 0x000000000000791b */ /* 0x003fe20003800000 */
.L_x_2074:
[----:B------:R-:W-:Y:S01]  /*7210*/  HFMA2.MMA R75, -RZ, RZ, 0, 9.5367431640625e-07 ;  /* 0x00000010ff4b7435 */ /* 0x000fe200000001ff */
[----:B------:R-:W-:-:S05]  /*7220*/  MOV R72, R73 ;  /* 0x0000004900487202 */ /* 0x000fca0000000f00 */
[----:B------:R-:W-:-:S04]  /*7230*/  FADD.FTZ R72, R55, R72 ;  /* 0x0000004837487221 */ /* 0x000fc80000010000 */
[----:B------:R-:W-:-:S07]  /*7240*/  IMAD.MOV.U32 R81, RZ, RZ, R72 ;  /* 0x000000ffff517224 */ /* 0x000fce00078e0048 */
[----:B------:R-:W-:Y:S05]  /*7250*/  WARPSYNC.COLLECTIVE R74, `(.L_x_2075) ;  /* 0x000000004a087348 */ /* 0x000fea0003c00000 */
[----:B------:R0:W1:Y:S02]  /*7260*/  SHFL.BFLY P1, R73, R81, R75, R84 ;  /* 0x0c00004b51497389 */ /* 0x0000640000020054 */
[----:B01----:R-:W-:Y:S01]  /*7270*/  ENDCOLLECTIVE ;  /* 0x000000000000791b */ /* 0x003fe20003800000 */
.L_x_2075:
[----:B------:R-:W-:Y:S05]  /*7280*/  BRA `(.L_x_2076) ;  /* 0xfffffff400847947 */ /* 0x000fea000383ffff */
.L_x_2077:
        /* <DEDUP_REMOVED lines=15> */
.L_x_7734:


//--------------------- .text._ZN10layer_norm31ln_parallel_residual_fwd_kernelINS_13Kernel_traitsIf13__nv_bfloat16S2_S2_fjLj256ELj1ELj4ELj1ELj16ENS_18Kernel_traits_baseILj256EfS2_S2_S2_fjLj128EEEEELb1ELb1ELb0EEEvNS_9FwdParamsE --------------------------
	.section	.text._ZN10layer_norm31ln_parallel_residual_fwd_kernelINS_13Kernel_traitsIf13__nv_bfloat16S2_S2_fjLj256ELj1ELj4ELj1ELj16ENS_18Kernel_traits_baseILj256EfS2_S2_S2_fjLj128EEEEELb1ELb1ELb0EEEvNS_9FwdParamsE,"ax",@progbits
	.align	128
        .global         _ZN10layer_norm31ln_parallel_residual_fwd_kernelINS_13Kernel_traitsIf13__nv_bfloat16S2_S2_fjLj256ELj1ELj4ELj1ELj16ENS_18Kernel_traits_baseILj256EfS2_S2_S2_fjLj128EEEEELb1ELb1ELb0EEEvNS_9FwdParamsE
        .type           _ZN10layer_norm31ln_parallel_residual_fwd_kernelINS_13Kernel_traitsIf13__nv_bfloat16S2_S2_fjLj256ELj1ELj4ELj1ELj16ENS_18Kernel_traits_baseILj256EfS2_S2_S2_fjLj128EEEEELb1ELb1ELb0EEEvNS_9FwdParamsE,@function
        .size           _ZN10layer_norm31ln_parallel_residual_fwd_kernelINS_13Kernel_traitsIf13__nv_bfloat16S2_S2_fjLj256ELj1ELj4ELj1ELj16ENS_18Kernel_traits_baseILj256EfS2_S2_S2_fjLj128EEEEELb1ELb1ELb0EEEvNS_9FwdParamsE,(.L_x_7735 - _ZN10layer_norm31ln_parallel_residual_fwd_kernelINS_13Kernel_traitsIf13__nv_bfloat16S2_S2_fjLj256ELj1ELj4ELj1ELj16ENS_18Kernel_traits_baseILj256EfS2_S2_S2_fjLj128EEEEELb1ELb1ELb0EEEvNS_9FwdParamsE)
        .other          _ZN10layer_norm31ln_parallel_residual_fwd_kernelINS_13Kernel_traitsIf13__nv_bfloat16S2_S2_fjLj256ELj1ELj4ELj1ELj16ENS_18Kernel_traits_baseILj256EfS2_S2_S2_fjLj128EEEEELb1ELb1ELb0EEEvNS_9FwdParamsE,@"STO_CUDA_ENTRY STV_DEFAULT"
_ZN10layer_norm31ln_parallel_residual_fwd_kernelINS_13Kernel_traitsIf13__nv_bfloat16S2_S2_fjLj256ELj1ELj4ELj1ELj16ENS_18Kernel_traits_baseILj256EfS2_S2_S2_fjLj128EEEEELb1ELb1ELb0EEEvNS_9FwdParamsE:
.text._ZN10layer_norm31ln_parallel_residual_fwd_kernelINS_13Kernel_traitsIf13__nv_bfloat16S2_S2_fjLj256ELj1ELj4ELj1ELj16ENS_18Kernel_traits_baseILj256EfS2_S2_S2_fjLj128EEEEELb1ELb1ELb0EEEvNS_9FwdParamsE:
        /* <DEDUP_REMOVED lines=19> */
[----:B--2---:R-:W-:Y:S02]  /*0130*/  @P1 R2UR UR4, R2 ;  /* 0x00000000020412ca */ /* 0x004fe400000e0000 */
[----:B---3--:R-:W-:Y:S02]  /*0140*/  SHF.R.S32.HI R2, RZ, 0x1f, R9 ;  /* 0x0000001fff027819 */ /* 0x008fe40000011409 */
[----:B------:R-:W-:Y:S02]  /*0150*/  @P1 R2UR UR5, R3 ;  /* 0x00000000030512ca */ /* 0x000fe400000e0000 */
[----:B------:R-:W-:-:S02]  /*0160*/  LEA.HI R2, R2, R9, RZ, 0x3 ;  /* 0x0000000902027211 */ /* 0x000fc400078f18ff */
[----:B0-----:R-:W-:-:S04]  /*0170*/  LOP3.LUT R3, R8, 0x1f, RZ, 0xc, !PT ;  /* 0x0000001f08037812 */ /* 0x001fc800078e0cff */
[----:B------:R-:W-:Y:S01]  /*0180*/  LEA.HI.SX32 R2, R2, R3, 0x1d ;  /* 0x0000000302027211 */ /* 0x000fe200078feaff */
[----:B------:R-:W-:Y:S02]  /*0190*/  UIADD3 UR11, UR4, -0x61c88647, URZ ;  /* 0x9e3779b9040b7890 */ /* 0x000fe4000fffe03f */
[----:B------:R-:W-:Y:S01]  /*01a0*/  UIADD3 UR13, UR4, 0x3c6ef372, URZ ;  /* 0x3c6ef372040d7890 */ /* 0x000fe2000fffe03f */
[----:B------:R-:W-:Y:S01]  /*01b0*/  LOP3.LUT P0, RZ, R2, 0xffffffe0, RZ, 0xc0, !PT ;  /* 0xffffffe002ff7812 */ /* 0x000fe2000780c0ff */
[----:B------:R-:W-:Y:S02]  /*01c0*/  UIADD3 UR12, UR5, -0x4498517b, URZ ;  /* 0xbb67ae85050c7890 */ /* 0x000fe4000fffe03f */
[----:B------:R-:W-:Y:S02]  /*01d0*/  UIADD3 UR14, UR5, 0x76cf5d0a, URZ ;  /* 0x76cf5d0a050e7890 */ /* 0x000fe4000fffe03f */
[----:B------:R-:W-:Y:S02]  /*01e0*/  UIADD3 UR15, UR4, -0x255992d5, URZ ;  /* 0xdaa66d2b040f7890 */ /* 0x000fe4000fffe03f */
[----:B------:R-:W-:Y:S01]  /*01f0*/  UIADD3 UR16, UR5, 0x32370b8f, URZ ;  /* 0x32370b8f05107890 */ /* 0x000fe2000fffe03f */
[----:B----4-:R-:W-:Y:S01]  /*0200*/  @P1 IADD3 R0, P2, R4, R7, RZ ;  /* 0x0000000704001210 */ /* 0x010fe20007f5e0ff */
[----:B------:R-:W-:Y:S01]  /*0210*/  UIADD3 UR17, UR4, 0x78dde6e4, URZ ;  /* 0x78dde6e404117890 */ /* 0x000fe2000fffe03f */
[----:B------:R-:W-:Y:S01]  /*0220*/  SHF.R.U32.HI R7, RZ, 0x5, R8 ;  /* 0x00000005ff077819 */ /* 0x000fe20000011608 */
[----:B------:R-:W-:-:S02]  /*0230*/  UIADD3 UR18, UR5, -0x126145ec, URZ ;  /* 0xed9eba1405127890 */ /* 0x000fc4000fffe03f */
[----:B------:R-:W-:Y:S01]  /*0240*/  UIADD3 UR19, UR4, 0x1715609d, URZ ;  /* 0x1715609d04137890 */ /* 0x000fe2000fffe03f */
[C---:B-1----:R-:W-:Y:S01]  /*0250*/  LEA R7, R6.reuse, R7, 0x2 ;  /* 0x0000000706077211 */ /* 0x042fe200078e10ff */
[----:B------:R-:W-:Y:S01]  /*0260*/  UIADD3 UR20, UR5, -0x56f99767, URZ ;  /* 0xa906689905147890 */ /* 0x000fe2000fffe03f */
[----:B------:R-:W-:Y:S01]  /*0270*/  IMAD R6, R6, UR8, R8 ;  /* 0x0000000806067c24 */ /* 0x000fe2000f8e0208 */
[----:B------:R-:W-:Y:S01]  /*0280*/  UIADD3 UR21, UR4, -0x4ab325aa, URZ ;  /* 0xb54cda5604157890 */ /* 0x000fe2000fffe03f */
[----:B------:R-:W-:Y:S01]  /*0290*/  @P1 IMAD.X R11, RZ, RZ, R5, P2 ;  /* 0x000000ffff0b1224 */ /* 0x000fe200010e0605 */
[----:B------:R-:W-:Y:S01]  /*02a0*/  UIADD3 UR22, UR5, 0x646e171e, URZ ;  /* 0x646e171e05167890 */ /* 0x000fe2000fffe03f */
[----:B------:R-:W-:Y:S01]  /*02b0*/  LOP3.LUT R5, R8, 0x1f, RZ, 0xc0, !PT ;  /* 0x0000001f08057812 */ /* 0x000fe200078ec0ff */
[----:B------:R-:W-:Y:S02]  /*02c0*/  UIADD3 UR23, UR4, 0x5384540f, URZ ;  /* 0x5384540f04177890 */ /* 0x000fe4000fffe03f */
[----:B------:R-:W-:-:S02]  /*02d0*/  UIADD3 UR24, UR5, 0x1fd5c5a3, URZ ;  /* 0x1fd5c5a305187890 */ /* 0x000fc4000fffe03f */
[----:B------:R-:W-:Y:S02]  /*02e0*/  UIADD3 UR25, UR4, -0xe443238, URZ ;  /* 0xf1bbcdc804197890 */ /* 0x000fe4000fffe03f */
[----:B------:R-:W-:Y:S02]  /*02f0*/  UIADD3 UR26, UR5, -0x24c28bd8, URZ ;  /* 0xdb3d7428051a7890 */ /* 0x000fe4000fffe03f */
[----:B------:R-:W-:Y:S02]  /*0300*/  UIADD3 UR27, UR4, -0x700cb87f, URZ ;  /* 0x8ff34781041b7890 */ /* 0x000fe4000fffe03f */
[----:B------:R-:W-:Y:S01]  /*0310*/  UIADD3 UR28, UR5, -0x695add53, URZ ;  /* 0x96a522ad051c7890 */ /* 0x000fe2000fffe03f */
[----:B------:R-:W-:Y:S11]  /*0320*/  @!P0 BRA `(.L_x_2079) ;  /* 0x00000000003c8947 */ /* 0x000ff60003800000 */
        /* <DEDUP_REMOVED lines=15> */
.L_x_2079:
[----:B------:R-:W-:Y:S05]  /*0420*/  BSYNC B0 ;  /* 0x0000000000007941 */ /* 0x000fea0003800000 */
.L_x_2078:
[----:B------:R-:W-:Y:S01]  /*0430*/  ULDC UR8, c[0x0][0x214] ;  /* 0x0000850000087ab9 */ /* 0x000fe20000000800 */
[----:B------:R-:W-:Y:S02]  /*0440*/  SHF.R.U64 R4, R0, 0x2, R11 ;  /* 0x0000000200047819 */ /* 0x000fe4000000120b */
[----:B------:R-:W-:-:S13]  /*0450*/  ISETP.GE.AND P1, PT, R7, UR8, PT ;  /* 0x0000000807007c0c */ /* 0x000fda000bf26270 */
[----:B------:R-:W-:Y:S05]  /*0460*/  @P1 EXIT ;  /* 0x000000000000194d */ /* 0x000fea0003800000 */
[----:B0-----:R-:W-:Y:S01]  /*0470*/  IMAD.HI.U32 R2, R6, -0x326172a9, RZ ;  /* 0xcd9e8d5706027827 */ /* 0x001fe200078e00ff */
[----:B------:R-:W-:Y:S01]  /*0480*/  SHF.R.U32.HI R3, RZ, 0x2, R11 ;  /* 0x00000002ff037819 */ /* 0x000fe2000001160b */
[----:B------:R-:W-:Y:S01]  /*0490*/  BSSY B1, `(.L_x_2080) ;  /* 0x0000674000017945 */ /* 0x000fe20003800000 */
[----:B------:R-:W-:Y:S01]  /*04a0*/  LOP3.LUT R51, R0, 0x3, RZ, 0xc0, !PT ;  /* 0x0000000300337812 */ /* 0x000fe200078ec0ff */
        /* <DEDUP_REMOVED lines=61> */
[----:B------:R-:W-:Y:S01]  /*0880*/  IMAD.MOV.U32 R0, RZ, RZ, RZ ;  /* 0x000000ffff007224 */ /* 0x000fe200078e00ff */
[----:B------:R-:W-:Y:S01]  /*0890*/  LOP3.LUT R2, R45, UR27, R11, 0x96, !PT ;  /* 0x0000001b2d027c12 */ /* 0x000fe2000f8e960b */
[----:B------:R-:W-:-:S07]  /*08a0*/  IMAD R54, R29, -0x2daee0ad, RZ ;  /* 0xd2511f531d367824 */ /* 0x000fce00078e02ff */
.L_x_2214:
        /* <DEDUP_REMOVED lines=32> */
.L_x_2084:
[----:B------:R-:W-:-:S07]  /*0ab0*/  IMAD.MOV.U32 R52, RZ, RZ, R44 ;  /* 0x000000ffff347224 */ /* 0x000fce00078e002c */
.L_x_2085:
[----:B------:R-:W-:Y:S05]  /*0ac0*/  BSYNC B2 ;  /* 0x0000000000027941 */ /* 0x000fea0003800000 */
.L_x_2083:
        /* <DEDUP_REMOVED lines=16> */
.L_x_2089:
[----:B------:R-:W-:Y:S05]  /*0bd0*/  BSYNC B3 ;  /* 0x0000000000037941 */ /* 0x000fea0003800000 */
.L_x_2088:
        /* <DEDUP_REMOVED lines=42> */
.L_x_2087:
[----:B------:R-:W-:Y:S05]  /*0e80*/  BSYNC B2 ;  /* 0x0000000000027941 */ /* 0x000fea0003800000 */
.L_x_2086:
[----:B------:R-:W0:Y:S01]  /*0e90*/  LDC R57, c[0x0][0x298] ;  /* 0x0000a600ff397b82 */ /* 0x000e220000000800 */
[----:B------:R-:W-:Y:S01]  /*0ea0*/  ISETP.NE.U32.AND P3, PT, R46, RZ, PT ;  /* 0x000000ff2e00720c */ /* 0x000fe20003f65070 */
[----:B------:R-:W-:Y:S01]  /*0eb0*/  IMAD.MOV.U32 R56, RZ, RZ, 0x2f800000 ;  /* 0x2f800000ff387424 */ /* 0x000fe200078e00ff */
[----:B------:R-:W-:Y:S01]  /*0ec0*/  I2FP.F32.U32 R49, R52 ;  /* 0x0000003400317245 */ /* 0x000fe20000201000 */
[C---:B-----5:R-:W-:Y:S01]  /*0ed0*/  IMAD.U32 R46, R36.reuse, 0x10000, RZ ;  /* 0x00010000242e7824 */ /* 0x060fe200078e00ff */
[----:B------:R-:W-:Y:S02]  /*0ee0*/  ISETP.NE.AND.EX P3, PT, R47, RZ, PT, P3 ;  /* 0x000000ff2f00720c */ /* 0x000fe40003f65330 */
[----:B------:R-:W-:Y:S01]  /*0ef0*/  PRMT R36, R36, 0x7632, R36 ;  /* 0x0000763224247816 */ /* 0x000fe20000000024 */
        /* <DEDUP_REMOVED lines=13> */
.L_x_2090:
        /* <DEDUP_REMOVED lines=12> */
.L_x_2093:
[----:B------:R-:W-:-:S07]  /*1090*/  IMAD.MOV.U32 R8, RZ, RZ, R44 ;  /* 0x000000ffff087224 */ /* 0x000fce00078e002c */
.L_x_2094:
[----:B------:R-:W-:Y:S05]  /*10a0*/  BSYNC B2 ;  /* 0x0000000000027941 */ /* 0x000fea0003800000 */
.L_x_2092:
        /* <DEDUP_REMOVED lines=16> */
.L_x_2098:
[----:B------:R-:W-:Y:S05]  /*11b0*/  BSYNC B3 ;  /* 0x0000000000037941 */ /* 0x000fea0003800000 */
.L_x_2097:
        /* <DEDUP_REMOVED lines=42> */
.L_x_2096:
[----:B------:R-:W-:Y:S05]  /*1460*/  BSYNC B2 ;  /* 0x0000000000027941 */ /* 0x000fea0003800000 */
.L_x_2095:
        /* <DEDUP_REMOVED lines=10> */
.L_x_2091:
        /* <DEDUP_REMOVED lines=12> */
.L_x_2100:
[----:B------:R-:W-:-:S07]  /*15d0*/  IMAD.MOV.U32 R47, RZ, RZ, R44 ;  /* 0x000000ffff2f7224 */ /* 0x000fce00078e002c */
.L_x_2101:
[----:B------:R-:W-:Y:S05]  /*15e0*/  BSYNC B2 ;  /* 0x0000000000027941 */ /* 0x000fea0003800000 */
.L_x_2099:
        /* <DEDUP_REMOVED lines=16> */
.L_x_2105:
[----:B------:R-:W-:Y:S05]  /*16f0*/  BSYNC B3 ;  /* 0x0000000000037941 */ /* 0x000fea0003800000 */
.L_x_2104:
        /* <DEDUP_REMOVED lines=42> */
.L_x_2103:
[----:B------:R-:W-:Y:S05]  /*19a0*/  BSYNC B2 ;  /* 0x0000000000027941 */ /* 0x000fea0003800000 */
.L_x_2102:
        /* <DEDUP_REMOVED lines=10> */
[----:B------:R-:W-:Y:S01]  /*1a50*/  PRMT R36, R28, 0x7632, R36 ;  /* 0x000076321c247816 */ /* 0x000fe20000000024 */
[----:B------:R-:W-:-:S03]  /*1a60*/  IMAD.MOV.U32 R47, RZ, RZ, R49 ;  /* 0x000000ffff2f7224 */ /* 0x000fc600078e0031 */
[----:B------:R-:W-:-:S05]  /*1a70*/  SHF.L.U32 R36, R36, 0x10, RZ ;  /* 0x0000001024247819 */ /* 0x000fca00000006ff */
[----:B------:R-:W-:Y:S01]  /*1a80*/  FADD.FTZ R45, R36, R45 ;  /* 0x0000002d242d7221 */ /* 0x000fe20000010000 */
[----:B------:R-:W-:Y:S06]  /*1a90*/  BRA `(.L_x_2107) ;  /* 0x00000004005c7947 */ /* 0x000fec0003800000 */
.L_x_2106:
        /* <DEDUP_REMOVED lines=12> */
.L_x_2109:
[----:B------:R-:W-:-:S07]  /*1b60*/  MOV R9, R44 ;  /* 0x0000002c00097202 */ /* 0x000fce0000000f00 */
.L_x_2110:
[----:B------:R-:W-:Y:S05]  /*1b70*/  BSYNC B2 ;  /* 0x0000000000027941 */ /* 0x000fea0003800000 */
.L_x_2108:
        /* <DEDUP_REMOVED lines=16> */
.L_x_2114:
[----:B------:R-:W-:Y:S05]  /*1c80*/  BSYNC B3 ;  /* 0x0000000000037941 */ /* 0x000fea0003800000 */
.L_x_2113:
        /* <DEDUP_REMOVED lines=11> */
[----:B------:R-:W-:Y:S01]  /*1d40*/  IMAD.WIDE.U32 R50, R47, -0x326172a9, RZ ;  /* 0xcd9e8d572f327825 */ /* 0x000fe200078e00ff */
[----:B------:R-:W-:-:S04]  /*1d50*/  HFMA2.MMA R47, -RZ, RZ, 0, 0 ;  /* 0x00000000ff2f7435 */ /* 0x000fc800000001ff */
        /* <DEDUP_REMOVED lines=29> */
[----:B------:R-:W-:-:S07]  /*1f30*/  LOP3.LUT R50, R55, UR28, R50, 0x96, !PT ;  /* 0x0000001c37327c12 */ /* 0x000fce000f8e9632 */
.L_x_2112:
[----:B------:R-:W-:Y:S05]  /*1f40*/  BSYNC B2 ;  /* 0x0000000000027941 */ /* 0x000fea0003800000 */
.L_x_2111:
[----:B------:R-:W-:Y:S02]  /*1f50*/  I2FP.F32.U32 R9, R9 ;  /* 0x0000000900097245 */ /* 0x000fe40000201000 */
[----:B------:R-:W-:-:S03]  /*1f60*/  PRMT R36, R32, 0x7632, R36 ;  /* 0x0000763220247816 */ /* 0x000fc60000000024 */
[----:B------:R-:W-:Y:S02]  /*1f70*/  FFMA.FTZ R9, R9, R56, 1.1641532182693481445e-10 ;  /* 0x2f00000009097423 */ /* 0x000fe40000010038 */
[----:B------:R-:W-:-:S03]  /*1f80*/  IMAD.U32 R36, R36, 0x10000, RZ ;  /* 0x0001000024247824 */ /* 0x000fc600078e00ff */
        /* <DEDUP_REMOVED lines=8> */
.L_x_2107:
        /* <DEDUP_REMOVED lines=12> */
.L_x_2116:
[----:B------:R-:W-:-:S07]  /*20d0*/  IMAD.MOV.U32 R36, RZ, RZ, R44 ;  /* 0x000000ffff247224 */ /* 0x000fce00078e002c */
.L_x_2117:
[----:B------:R-:W-:Y:S05]  /*20e0*/  BSYNC B2 ;  /* 0x0000000000027941 */ /* 0x000fea0003800000 */
.L_x_2115:
        /* <DEDUP_REMOVED lines=16> */
.L_x_2121:
[----:B------:R-:W-:Y:S05]  /*21f0*/  BSYNC B3 ;  /* 0x0000000000037941 */ /* 0x000fea0003800000 */
.L_x_2120:
        /* <DEDUP_REMOVED lines=43> */
.L_x_2119:
[----:B------:R-:W-:Y:S05]  /*24b0*/  BSYNC B2 ;  /* 0x0000000000027941 */ /* 0x000fea0003800000 */
.L_x_2118:
        /* <DEDUP_REMOVED lines=15> */
.L_x_2122:
        /* <DEDUP_REMOVED lines=12> */
.L_x_2125:
[----:B------:R-:W-:-:S07]  /*2670*/  IMAD.MOV.U32 R10, RZ, RZ, R44 ;  /* 0x000000ffff0a7224 */ /* 0x000fce00078e002c */
.L_x_2126:
[----:B------:R-:W-:Y:S05]  /*2680*/  BSYNC B2 ;  /* 0x0000000000027941 */ /* 0x000fea0003800000 */
.L_x_2124:
        /* <DEDUP_REMOVED lines=16> */
.L_x_2130:
[----:B------:R-:W-:Y:S05]  /*2790*/  BSYNC B3 ;  /* 0x0000000000037941 */ /* 0x000fea0003800000 */
.L_x_2129:
        /* <DEDUP_REMOVED lines=43> */
.L_x_2128:
[----:B------:R-:W-:Y:S05]  /*2a50*/  BSYNC B2 ;  /* 0x0000000000027941 */ /* 0x000fea0003800000 */
.L_x_2127:
        /* <DEDUP_REMOVED lines=10> */
.L_x_2123:
        /* <DEDUP_REMOVED lines=12> */
.L_x_2132:
[----:B------:R-:W-:-:S07]  /*2bc0*/  IMAD.MOV.U32 R60, RZ, RZ, R44 ;  /* 0x000000ffff3c7224 */ /* 0x000fce00078e002c */
.L_x_2133:
[----:B------:R-:W-:Y:S05]  /*2bd0*/  BSYNC B2 ;  /* 0x0000000000027941 */ /* 0x000fea0003800000 */
.L_x_2131:
        /* <DEDUP_REMOVED lines=16> */
.L_x_2137:
[----:B------:R-:W-:Y:S05]  /*2ce0*/  BSYNC B3 ;  /* 0x0000000000037941 */ /* 0x000fea0003800000 */
.L_x_2136:
        /* <DEDUP_REMOVED lines=43> */
.L_x_2135:
[----:B------:R-:W-:Y:S05]  /*2fa0*/  BSYNC B2 ;  /* 0x0000000000027941 */ /* 0x000fea0003800000 */
.L_x_2134:
        /* <DEDUP_REMOVED lines=15> */
.L_x_2138:
        /* <DEDUP_REMOVED lines=12> */
.L_x_2141:
[----:B------:R-:W-:-:S07]  /*3160*/  IMAD.MOV.U32 R11, RZ, RZ, R44 ;  /* 0x000000ffff0b7224 */ /* 0x000fce00078e002c */
.L_x_2142:
[----:B------:R-:W-:Y:S05]  /*3170*/  BSYNC B2 ;  /* 0x0000000000027941 */ /* 0x000fea0003800000 */
.L_x_2140:
        /* <DEDUP_REMOVED lines=16> */
.L_x_2146:
[----:B------:R-:W-:Y:S05]  /*3280*/  BSYNC B3 ;  /* 0x0000000000037941 */ /* 0x000fea0003800000 */
.L_x_2145:
        /* <DEDUP_REMOVED lines=43> */
.L_x_2144:
[----:B------:R-:W-:Y:S05]  /*3540*/  BSYNC B2 ;  /* 0x0000000000027941 */ /* 0x000fea0003800000 */
.L_x_2143:
[----:B------:R-:W-:Y:S02]  /*3550*/  I2FP.F32.U32 R11, R11 ;  /* 0x0000000b000b7245 */ /* 0x000fe40000201000 */
[----:B------:R-:W-:Y:S02]  /*3560*/  PRMT R37, R33, 0x7632, R37 ;  /* 0x0000763221257816 */ /* 0x000fe40000000025 */
[----:B------:R-:W-:Y:S01]  /*3570*/  @P1 PRMT R49, R29, 0x7632, R49 ;  /* 0x000076321d311816 */ /* 0x000fe20000000031 */
[----:B------:R-:W-:Y:S01]  /*3580*/  FFMA.FTZ R11, R11, R56, 1.1641532182693481445e-10 ;  /* 0x2f0000000b0b7423 */ /* 0x000fe20000010038 */
[----:B------:R-:W-:-:S03]  /*3590*/  SHF.L.U32 R52, R37, 0x10, RZ ;  /* 0x0000001025347819 */ /* 0x000fc600000006ff */
[----:B------:R-:W-:Y:S01]  /*35a0*/  @P1 IMAD.U32 R49, R49, 0x10000, RZ ;  /* 0x0001000031311824 */ /* 0x000fe200078e00ff */
[----:B------:R-:W-:Y:S01]  /*35b0*/  FSETP.GTU.FTZ.AND P4, PT, R11, R58, PT ;  /* 0x0000003a0b00720b */ /* 0x000fe20003f9c000 */
[----:B------:R-:W-:-:S03]  /*35c0*/  FMUL.FTZ R52, R52, R57 ;  /* 0x0000003934347220 */ /* 0x000fc60000410000 */
[----:B------:R-:W-:Y:S02]  /*35d0*/  SEL R11, RZ, 0x1, P4 ;  /* 0x00000001ff0b7807 */ /* 0x000fe40002000000 */
[----:B------:R-:W-:-:S05]  /*35e0*/  FSEL R37, R52, RZ, !P4 ;  /* 0x000000ff34257208 */ /* 0x000fca0006000000 */
[----:B------:R-:W-:-:S04]  /*35f0*/  FADD.FTZ R48, R37, R48 ;  /* 0x0000003025307221 */ /* 0x000fc80000010000 */
[----:B------:R-:W-:-:S07]  /*3600*/  @P1 FADD.FTZ R48, R49, R48 ;  /* 0x0000003031301221 */ /* 0x000fce0000010000 */
.L_x_2139:
        /* <DEDUP_REMOVED lines=12> */
.L_x_2148:
[----:B------:R-:W-:-:S07]  /*36d0*/  MOV R49, R44 ;  /* 0x0000002c00317202 */ /* 0x000fce0000000f00 */
.L_x_2149:
[----:B------:R-:W-:Y:S05]  /*36e0*/  BSYNC B2 ;  /* 0x0000000000027941 */ /* 0x000fea0003800000 */
.L_x_2147:
        /* <DEDUP_REMOVED lines=16> */
.L_x_2153:
[----:B------:R-:W-:Y:S05]  /*37f0*/  BSYNC B3 ;  /* 0x0000000000037941 */ /* 0x000fea0003800000 */
.L_x_2152:
        /* <DEDUP_REMOVED lines=43> */
.L_x_2151:
[----:B------:R-:W-:Y:S05]  /*3ab0*/  BSYNC B2 ;  /* 0x0000000000027941 */ /* 0x000fea0003800000 */
.L_x_2150:
        /* <DEDUP_REMOVED lines=15> */
.L_x_2154:
        /* <DEDUP_REMOVED lines=12> */
.L_x_2157:
[----:B------:R-:W-:-:S07]  /*3c70*/  IMAD.MOV.U32 R40, RZ, RZ, R44 ;  /* 0x000000ffff287224 */ /* 0x000fce00078e002c */
.L_x_2158:
[----:B------:R-:W-:Y:S05]  /*3c80*/  BSYNC B2 ;  /* 0x0000000000027941 */ /* 0x000fea0003800000 */
.L_x_2156:
        /* <DEDUP_REMOVED lines=16> */
.L_x_2162:
[----:B------:R-:W-:Y:S05]  /*3d90*/  BSYNC B3 ;  /* 0x0000000000037941 */ /* 0x000fea0003800000 */
.L_x_2161:
        /* <DEDUP_REMOVED lines=43> */
.L_x_2160:
[----:B------:R-:W-:Y:S05]  /*4050*/  BSYNC B2 ;  /* 0x0000000000027941 */ /* 0x000fea0003800000 */
.L_x_2159:
        /* <DEDUP_REMOVED lines=10> */
.L_x_2155:
        /* <DEDUP_REMOVED lines=12> */
.L_x_2164:
[----:B------:R-:W-:-:S07]  /*41c0*/  IMAD.MOV.U32 R52, RZ, RZ, R44 ;  /* 0x000000ffff347224 */ /* 0x000fce00078e002c */
.L_x_2165:
[----:B------:R-:W-:Y:S05]  /*41d0*/  BSYNC B2 ;  /* 0x0000000000027941 */ /* 0x000fea0003800000 */
.L_x_2163:
        /* <DEDUP_REMOVED lines=16> */
.L_x_2169:
[----:B------:R-:W-:Y:S05]  /*42e0*/  BSYNC B3 ;  /* 0x0000000000037941 */ /* 0x000fea0003800000 */
.L_x_2168:
        /* <DEDUP_REMOVED lines=43> */
.L_x_2167:
[----:B------:R-:W-:Y:S05]  /*45a0*/  BSYNC B2 ;  /* 0x0000000000027941 */ /* 0x000fea0003800000 */
.L_x_2166:
        /* <DEDUP_REMOVED lines=15> */
.L_x_2170:
        /* <DEDUP_REMOVED lines=12> */
.L_x_2173:
[----:B------:R-:W-:-:S07]  /*4760*/  IMAD.MOV.U32 R38, RZ, RZ, R44 ;  /* 0x000000ffff267224 */ /* 0x000fce00078e002c */
.L_x_2174:
[----:B------:R-:W-:Y:S05]  /*4770*/  BSYNC B2 ;  /* 0x0000000000027941 */ /* 0x000fea0003800000 */
.L_x_2172:
        /* <DEDUP_REMOVED lines=16> */
.L_x_2178:
[----:B------:R-:W-:Y:S05]  /*4880*/  BSYNC B3 ;  /* 0x0000000000037941 */ /* 0x000fea0003800000 */
.L_x_2177:
        /* <DEDUP_REMOVED lines=43> */
.L_x_2176:
[----:B------:R-:W-:Y:S05]  /*4b40*/  BSYNC B2 ;  /* 0x0000000000027941 */ /* 0x000fea0003800000 */
.L_x_2175:
        /* <DEDUP_REMOVED lines=12> */
.L_x_2171:
        /* <DEDUP_REMOVED lines=12> */
.L_x_2180:
[----:B------:R-:W-:-:S07]  /*4cd0*/  IMAD.MOV.U32 R38, RZ, RZ, R44 ;  /* 0x000000ffff267224 */ /* 0x000fce00078e002c */
.L_x_2181:
[----:B------:R-:W-:Y:S05]  /*4ce0*/  BSYNC B2 ;  /* 0x0000000000027941 */ /* 0x000fea0003800000 */
.L_x_2179:
        /* <DEDUP_REMOVED lines=16> */
.L_x_2185:
[----:B------:R-:W-:Y:S05]  /*4df0*/  BSYNC B3 ;  /* 0x0000000000037941 */ /* 0x000fea0003800000 */
.L_x_2184:
        /* <DEDUP_REMOVED lines=43> */
.L_x_2183:
[----:B------:R-:W-:Y:S05]  /*50b0*/  BSYNC B2 ;  /* 0x0000000000027941 */ /* 0x000fea0003800000 */
.L_x_2182:
        /* <DEDUP_REMOVED lines=14> */
.L_x_2186:
        /* <DEDUP_REMOVED lines=12> */
.L_x_2189:
[----:B------:R-:W-:-:S07]  /*5260*/  IMAD.MOV.U32 R42, RZ, RZ, R44 ;  /* 0x000000ffff2a7224 */ /* 0x000fce00078e002c */
.L_x_2190:
[----:B------:R-:W-:Y:S05]  /*5270*/  BSYNC B2 ;  /* 0x0000000000027941 */ /* 0x000fea0003800000 */
.L_x_2188:
        /* <DEDUP_REMOVED lines=16> */
.L_x_2194:
[----:B------:R-:W-:Y:S05]  /*5380*/  BSYNC B3 ;  /* 0x0000000000037941 */ /* 0x000fea0003800000 */
.L_x_2193:
        /* <DEDUP_REMOVED lines=44> */
.L_x_2192:
[----:B------:R-:W-:Y:S05]  /*5650*/  BSYNC B2 ;  /* 0x0000000000027941 */ /* 0x000fea0003800000 */
.L_x_2191:
        /* <DEDUP_REMOVED lines=10> */
.L_x_2187:
        /* <DEDUP_REMOVED lines=12> */
.L_x_2196:
[----:B------:R-:W-:-:S07]  /*57c0*/  MOV R68, R44 ;  /* 0x0000002c00447202 */ /* 0x000fce0000000f00 */
.L_x_2197:
[----:B------:R-:W-:Y:S05]  /*57d0*/  BSYNC B2 ;  /* 0x0000000000027941 */ /* 0x000fea0003800000 */
.L_x_2195:
        /* <DEDUP_REMOVED lines=16> */
.L_x_2201:
[----:B------:R-:W-:Y:S05]  /*58e0*/  BSYNC B3 ;  /* 0x0000000000037941 */ /* 0x000fea0003800000 */
.L_x_2200:
        /* <DEDUP_REMOVED lines=41> */
[----:B------:R-:W-:Y:S01]  /*5b80*/  IMAD.MOV.U32 R54, RZ, RZ, R38 ;  /* 0x000000ffff367224 */ /* 0x000fe200078e0026 */
[----:B------:R-:W-:Y:S01]  /*5b90*/  LOP3.LUT R50, R39, UR28, R36, 0x96, !PT ;  /* 0x0000001c27327c12 */ /* 0x000fe2000f8e9624 */
[----:B------:R-:W-:-:S11]  /*5ba0*/  HFMA2.MMA R36, -RZ, RZ, 0, 0 ;  /* 0x00000000ff247435 */ /* 0x000fd600000001ff */
.L_x_2199:
[----:B------:R-:W-:Y:S05]  /*5bb0*/  BSYNC B2 ;  /* 0x0000000000027941 */ /* 0x000fea0003800000 */
.L_x_2198:
        /* <DEDUP_REMOVED lines=14> */
.L_x_2202:
        /* <DEDUP_REMOVED lines=12> */
.L_x_2205:
[----:B------:R-:W-:-:S07]  /*5d60*/  IMAD.MOV.U32 R43, RZ, RZ, R44 ;  /* 0x000000ffff2b7224 */ /* 0x000fce00078e002c */
.L_x_2206:
[----:B------:R-:W-:Y:S05]  /*5d70*/  BSYNC B2 ;  /* 0x0000000000027941 */ /* 0x000fea0003800000 */
.L_x_2204:
        /* <DEDUP_REMOVED lines=16> */
.L_x_2210:
[----:B------:R-:W-:Y:S05]  /*5e80*/  BSYNC B3 ;  /* 0x0000000000037941 */ /* 0x000fea0003800000 */
.L_x_2209:
        /* <DEDUP_REMOVED lines=44> */
.L_x_2208:
[----:B------:R-:W-:Y:S05]  /*6150*/  BSYNC B2 ;  /* 0x0000000000027941 */ /* 0x000fea0003800000 */
.L_x_2207:
        /* <DEDUP_REMOVED lines=12> */
.L_x_2203:
[----:B------:R-:W0:Y:S01]  /*6220*/  LDC.64 R56, c[0x0][0x238] ;  /* 0x00008e00ff387b82 */ /* 0x000e220000000a00 */
[----:B------:R-:W-:Y:S02]  /*6230*/  ISETP.NE.AND P6, PT, R59, RZ, PT ;  /* 0x000000ff3b00720c */ /* 0x000fe40003fc5270 */
[----:B------:R-:W-:Y:S02]  /*6240*/  P2R R36, PR, RZ, 0x1 ;  /* 0x00000001ff247803 */ /* 0x000fe40000000000 */
[----:B------:R-:W-:Y:S02]  /*6250*/  SEL R58, RZ, 0x1000000, P5 ;  /* 0x01000000ff3a7807 */ /* 0x000fe40002800000 */
[----:B------:R-:W-:Y:S02]  /*6260*/  SEL R59, RZ, 0x10000, P4 ;  /* 0x00010000ff3b7807 */ /* 0x000fe40002000000 */
        /* <DEDUP_REMOVED lines=13> */
[----:B------:R-:W-:-:S02]  /*6340*/  F2FP.BF16.F32.PACK_AB R39, R60, R55 ;  /* 0x000000373c27723e */ /* 0x000fc400000010ff */
[----:B------:R-:W-:Y:S01]  /*6350*/  F2FP.BF16.F32.PACK_AB R38, R52, R49 ;  /* 0x000000313426723e */ /* 0x000fe200000010ff */
[----:B------:R-:W-:Y:S01]  /*6360*/  IMAD.WIDE.U32 R62, R62, 0x10000, RZ ;  /* 0x000100003e3e7825 */ /* 0x000fe200078e00ff */
[----:B------:R-:W-:Y:S02]  /*6370*/  F2FP.BF16.F32.PACK_AB R37, R48, R47 ;  /* 0x0000002f3025723e */ /* 0x000fe400000010ff */
[----:B------:R-:W-:Y:S02]  /*6380*/  F2FP.BF16.F32.PACK_AB R36, R45, R46 ;  /* 0x0000002e2d24723e */ /* 0x000fe400000010ff */
        /* <DEDUP_REMOVED lines=19> */
[----:B------:R-:W-:Y:S01]  /*64c0*/  LOP3.LUT R61, R61, 0xff00, R38, 0xf8, !PT ;  /* 0x0000ff003d3d7812 */ /* 0x000fe200078ef826 */
[----:B------:R-:W-:-:S03]  /*64d0*/  IMAD.WIDE.U32 R38, R9, 0x100, RZ ;  /* 0x0000010009267825 */ /* 0x000fc600078e00ff */
[----:B------:R-:W-:-:S04]  /*64e0*/  LOP3.LUT R61, R61, 0xff, R40, 0xf8, !PT ;  /* 0x000000ff3d3d7812 */ /* 0x000fc800078ef828 */
[----:B------:R-:W-:Y:S02]  /*64f0*/  LOP3.LUT R59, R57, R61, R59, 0xfe, !PT ;  /* 0x0000003d393b7212 */ /* 0x000fe400078efe3b */
[----:B------:R-:W-:Y:S02]  /*6500*/  LOP3.LUT R57, R38, R58, R56, 0xfe, !PT ;  /* 0x0000003a26397212 */ /* 0x000fe400078efe38 */
[----:B------:R-:W-:Y:S01]  /*6510*/  LOP3.LUT R39, R59, R39, RZ, 0xfc, !PT ;  /* 0x000000273b277212 */ /* 0x000fe200078efcff */
[----:B-1----:R-:W-:Y:S01]  /*6520*/  IMAD.WIDE.U32 R36, R53, 0x8, R36 ;  /* 0x0000000835247825 */ /* 0x002fe200078e0024 */
[----:B------:R-:W-:-:S05]  /*6530*/  LOP3.LUT R38, R57, 0xff, R8, 0xf8, !PT ;  /* 0x000000ff39267812 */ /* 0x000fca00078ef808 */
[----:B------:R1:W-:Y:S02]  /*6540*/  STG.E.64 desc[UR6][R36.64], R38 ;  /* 0x0000002624007986 */ /* 0x0003e4000c101b06 */
.L_x_2082:
[----:B------:R-:W-:Y:S05]  /*6550*/  BSYNC B0 ;  /* 0x0000000000007941 */ /* 0x000fea0003800000 */
.L_x_2081:
        /* <DEDUP_REMOVED lines=12> */
[----:B------:R-:W1:Y:S01]  /*6620*/  SHFL.BFLY PT, R36, R37, 0x1, 0x1f ;  /* 0x0c201f0025247f89 */ /* 0x000e6200000e0000 */
[----:B0-----:R-:W0:Y:S01]  /*6630*/  LDC R56, c[0x0][0x290] ;  /* 0x0000a400ff387b82 */ /* 0x001e220000000800 */
[----:B-1----:R-:W-:-:S05]  /*6640*/  FADD.FTZ R38, R37, R36 ;  /* 0x0000002425267221 */ /* 0x002fca0000010000 */
[----:B------:R-:W1:Y:S02]  /*6650*/  SHFL.BFLY PT, R39, R38, 0x2, 0x1f ;  /* 0x0c401f0026277f89 */ /* 0x000e6400000e0000 */
[----:B-1----:R-:W-:-:S05]  /*6660*/  FADD.FTZ R39, R38, R39 ;  /* 0x0000002726277221 */ /* 0x002fca0000010000 */
[----:B------:R-:W1:Y:S02]  /*6670*/  SHFL.BFLY PT, R36, R39, 0x4, 0x1f ;  /* 0x0c801f0027247f89 */ /* 0x000e6400000e0000 */
[----:B-1----:R-:W-:-:S05]  /*6680*/  FADD.FTZ R57, R39, R36 ;  /* 0x0000002427397221 */ /* 0x002fca0000010000 */
        /* <DEDUP_REMOVED lines=31> */
.L_x_2226:
        /* <DEDUP_REMOVED lines=15> */
[----:B------:R-:W-:Y:S01]  /*6970*/  PLOP3.LUT P1, PT, PT, PT, UP0, 0x40, 0x0 ;  /* 0x000000000000781c */ /* 0x000fe20003f2e808 */
[----:B-1----:R-:W1:Y:S03]  /*6980*/  LDC.64 R36, c[0x0][0x2b8] ;  /* 0x0000ae00ff247b82 */ /* 0x002e660000000a00 */
        /* <DEDUP_REMOVED lines=31> */
.L_x_2213:
[----:B------:R-:W-:Y:S05]  /*6b80*/  BSYNC B0 ;  /* 0x0000000000007941 */ /* 0x000fea0003800000 */
.L_x_2212:
[----:B-12---:R-:W1:Y:S02]  /*6b90*/  LDC.64 R36, c[0x0][0x210] ;  /* 0x00008400ff247b82 */ /* 0x006e640000000a00 */
[----:B-1----:R-:W-:-:S04]  /*6ba0*/  LEA R7, R36, R7, 0x2 ;  /* 0x0000000724077211 */ /* 0x002fc800078e10ff */
[----:B------:R-:W-:-:S13]  /*6bb0*/  ISETP.GE.AND P1, PT, R7, R37, PT ;  /* 0x000000250700720c */ /* 0x000fda0003f26270 */
[----:B------:R-:W-:Y:S05]  /*6bc0*/  @!P1 BRA `(.L_x_2214) ;  /* 0xffffff9c00389947 */ /* 0x000fea000383ffff */
[----:B------:R-:W-:Y:S05]  /*6bd0*/  BSYNC B1 ;  /* 0x0000000000017941 */ /* 0x000fea0003800000 */
.L_x_2080:
[----:B------:R-:W-:Y:S05]  /*6be0*/  EXIT ;  /* 0x000000000000794d */ /* 0x000fea0003800000 */
.L_x_2211:
        /* <DEDUP_REMOVED lines=8> */
.L_x_2216:
[----:B------:R-:W-:Y:S05]  /*6c70*/  BSYNC B0 ;  /* 0x0000000000007941 */ /* 0x000fea0003800000 */
.L_x_2215:
        /* <DEDUP_REMOVED lines=10> */
.L_x_2217:
[----:B------:R-:W-:Y:S01]  /*6d20*/  HFMA2.MMA R63, -RZ, RZ, 0, 2.384185791015625e-07 ;  /* 0x00000004ff3f7435 */ /* 0x000fe200000001ff */
[----:B------:R-:W-:-:S05]  /*6d30*/  MOV R39, R62 ;  /* 0x0000003e00277202 */ /* 0x000fca0000000f00 */
[----:B------:R-:W-:-:S04]  /*6d40*/  FADD.FTZ R39, R38, R39 ;  /* 0x0000002726277221 */ /* 0x000fc80000010000 */
[----:B------:R-:W-:-:S07]  /*6d50*/  IMAD.MOV.U32 R64, RZ, RZ, R39 ;  /* 0x000000ffff407224 */ /* 0x000fce00078e0027 */
[----:B------:R-:W-:Y:S05]  /*6d60*/  WARPSYNC.COLLECTIVE R61, `(.L_x_2218) ;  /* 0x000000003d087348 */ /* 0x000fea0003c00000 */
[----:B------:R0:W1:Y:S02]  /*6d70*/  SHFL.BFLY P2, R62, R64, R63, R66 ;  /* 0x0c00003f403e7389 */ /* 0x0000640000040042 */
[----:B01----:R-:W-:Y:S01]  /*6d80*/  ENDCOLLECTIVE ;  /* 0x000000000000791b */ /* 0x003fe20003800000 */
.L_x_2218:
[----:B------:R-:W-:Y:S02]  /*6d90*/  IMAD.MOV.U32 R63, RZ, RZ, 0x8 ;  /* 0x00000008ff3f7424 */ /* 0x000fe400078e00ff */
[----:B------:R-:W-:-:S04]  /*6da0*/  IMAD.MOV.U32 R36, RZ, RZ, R62 ;  /* 0x000000ffff247224 */ /* 0x000fc800078e003e */
[----:B------:R-:W-:-:S05]  /*6db0*/  FADD.FTZ R57, R39, R36 ;  /* 0x0000002427397221 */ /* 0x000fca0000010000 */
[----:B------:R-:W-:-:S07]  /*6dc0*/  MOV R64, R57 ;  /* 0x0000003900407202 */ /* 0x000fce0000000f00 */
[----:B------:R-:W-:Y:S05]  /*6dd0*/  WARPSYNC.COLLECTIVE R61, `(.L_x_2219) ;  /* 0x000000003d087348 */ /* 0x000fea0003c00000 */
[----:B------:R0:W1:Y:S02]  /*6de0*/  SHFL.BFLY P2, R62, R64, R63, R66 ;  /* 0x0c00003f403e7389 */ /* 0x0000640000040042 */
[----:B01----:R-:W-:Y:S01]  /*6df0*/  ENDCOLLECTIVE ;  /* 0x000000000000791b */ /* 0x003fe20003800000 */
.L_x_2219:
[----:B------:R-:W-:Y:S01]  /*6e00*/  HFMA2.MMA R63, -RZ, RZ, 0, 9.5367431640625e-07 ;  /* 0x00000010ff3f7435 */ /* 0x000fe200000001ff */
[----:B------:R-:W-:-:S05]  /*6e10*/  MOV R36, R62 ;  /* 0x0000003e00247202 */ /* 0x000fca0000000f00 */
[----:B------:R-:W-:-:S04]  /*6e20*/  FADD.FTZ R58, R57, R36 ;  /* 0x00000024393a7221 */ /* 0x000fc80000010000 */
[----:B------:R-:W-:-:S07]  /*6e30*/  IMAD.MOV.U32 R64, RZ, RZ, R58 ;  /* 0x000000ffff407224 */ /* 0x000fce00078e003a */
[----:B------:R-:W-:Y:S05]  /*6e40*/  WARPSYNC.COLLECTIVE R61, `(.L_x_2220) ;  /* 0x000000003d087348 */ /* 0x000fea0003c00000 */
[----:B------:R0:W1:Y:S02]  /*6e50*/  SHFL.BFLY P2, R62, R64, R63, R66 ;  /* 0x0c00003f403e7389 */ /* 0x0000640000040042 */
[----:B01----:R-:W-:Y:S01]  /*6e60*/  ENDCOLLECTIVE ;  /* 0x000000000000791b */ /* 0x003fe20003800000 */
.L_x_2220:
        /* <DEDUP_REMOVED lines=25> */
.L_x_2221:
[----:B------:R-:W-:Y:S01]  /*7000*/  HFMA2.MMA R63, -RZ, RZ, 0, 1.1920928955078125e-07 ;  /* 0x00000002ff3f7435 */ /* 0x000fe200000001ff */
[----:B------:R-:W-:-:S05]  /*7010*/  MOV R37, R62 ;  /* 0x0000003e00257202 */ /* 0x000fca0000000f00 */
[----:B------:R-:W-:-:S04]  /*7020*/  FADD.FTZ R37, R36, R37 ;  /* 0x0000002524257221 */ /* 0x000fc80000010000 */
[----:B------:R-:W-:-:S07]  /*7030*/  IMAD.MOV.U32 R64, RZ, RZ, R37 ;  /* 0x000000ffff407224 */ /* 0x000fce00078e0025 */
[----:B------:R-:W-:Y:S05]  /*7040*/  WARPSYNC.COLLECTIVE R61, `(.L_x_2222) ;  /* 0x000000003d087348 */ /* 0x000fea0003c00000 */
[----:B------:R0:W1:Y:S02]  /*7050*/  SHFL.BFLY P2, R62, R64, R63, R66 ;  /* 0x0c00003f403e7389 */ /* 0x0000640000040042 */
[----:B01----:R-:W-:Y:S01]  /*7060*/  ENDCOLLECTIVE ;  /* 0x000000000000791b */ /* 0x003fe20003800000 */
.L_x_2222:
[----:B------:R-:W-:Y:S02]  /*7070*/  IMAD.MOV.U32 R63, RZ, RZ, 0x4 ;  /* 0x00000004ff3f7424 */ /* 0x000fe400078e00ff */
[----:B------:R-:W-:-:S04]  /*7080*/  IMAD.MOV.U32 R38, RZ, RZ, R62 ;  /* 0x000000ffff267224 */ /* 0x000fc800078e003e */
[----:B------:R-:W-:-:S05]  /*7090*/  FADD.FTZ R38, R37, R38 ;  /* 0x0000002625267221 */ /* 0x000fca0000010000 */
[----:B------:R-:W-:-:S07]  /*70a0*/  MOV R64, R38 ;  /* 0x0000002600407202 */ /* 0x000fce0000000f00 */
[----:B------:R-:W-:Y:S05]  /*70b0*/  WARPSYNC.COLLECTIVE R61, `(.L_x_2223) ;  /* 0x000000003d087348 */ /* 0x000fea0003c00000 */
[----:B------:R0:W1:Y:S02]  /*70c0*/  SHFL.BFLY P2, R62, R64, R63, R66 ;  /* 0x0c00003f403e7389 */ /* 0x0000640000040042 */
[----:B01----:R-:W-:Y:S01]  /*70d0*/  ENDCOLLECTIVE ;  /* 0x000000000000791b */ /* 0x003fe20003800000 */
.L_x_2223:
[----:B------:R-:W-:Y:S01]  /*70e0*/  HFMA2.MMA R63, -RZ, RZ, 0, 4.76837158203125e-07 ;  /* 0x00000008ff3f7435 */ /* 0x000fe200000001ff */
[----:B------:R-:W-:-:S05]  /*70f0*/  MOV R39, R62 ;  /* 0x0000003e00277202 */ /* 0x000fca0000000f00 */
[----:B------:R-:W-:-:S04]  /*7100*/  FADD.FTZ R39, R38, R39 ;  /* 0x0000002726277221 */ /* 0x000fc80000010000 */
[----:B------:R-:W-:-:S07]  /*7110*/  IMAD.MOV.U32 R64, RZ, RZ, R39 ;  /* 0x000000ffff407224 */ /* 0x000fce00078e0027 */
[----:B------:R-:W-:Y:S05]  /*7120*/  WARPSYNC.COLLECTIVE R61, `(.L_x_2224) ;  /* 0x000000003d087348 */ /* 0x000fea0003c00000 */
[----:B------:R0:W1:Y:S02]  /*7130*/  SHFL.BFLY P2, R62, R64, R63, R66 ;  /* 0x0c00003f403e7389 */ /* 0x0000640000040042 */
[----:B01----:R-:W-:Y:S01]  /*7140*/  ENDCOLLECTIVE ;  /* 0x000000000000791b */ /* 0x003fe20003800000 */
.L_x_2224:
[----:B------:R-:W-:Y:S02]  /*7150*/  IMAD.MOV.U32 R63, RZ, RZ, 0x10 ;  /* 0x00000010ff3f7424 */ /* 0x000fe400078e00ff */
[----:B------:R-:W-:-:S04]  /*7160*/  IMAD.MOV.U32 R58, RZ, RZ, R62 ;  /* 0x000000ffff3a7224 */ /* 0x000fc800078e003e */
[----:B------:R-:W-:-:S05]  /*7170*/  FADD.FTZ R58, R39, R58 ;  /* 0x0000003a273a7221 */ /* 0x000fca0000010000 */
[----:B------:R-:W-:-:S07]  /*7180*/  MOV R64, R58 ;  /* 0x0000003a00407202 */ /* 0x000fce0000000f00 */
[----:B------:R-:W-:Y:S05]  /*7190*/  WARPSYNC.COLLECTIVE R61, `(.L_x_2225) ;  /* 0x000000003d087348 */ /* 0x000fea0003c00000 */
[----:B------:R0:W1:Y:S02]  /*71a0*/  SHFL.BFLY P2, R62, R64, R63, R66 ;  /* 0x0c00003f403e7389 */ /* 0x0000640000040042 */
[----:B01----:R-:W-:Y:S01]  /*71b0*/  ENDCOLLECTIVE ;  /* 0x000000000000791b */ /* 0x003fe20003800000 */
.L_x_2225:
[----:B------:R-:W-:Y:S01]  /*71c0*/  MOV R57, R62 ;  /* 0x0000003e00397202 */ /* 0x000fe20000000f00 */
[----:B------:R-:W-:Y:S06]  /*71d0*/  BRA `(.L_x_2226) ;  /* 0xfffffff400a87947 */ /* 0x000fec000383ffff */
.L_x_2227:
        /* <DEDUP_REMOVED lines=10> */
.L_x_7735:


//--------------------- .text._ZN10layer_norm31ln_parallel_residual_fwd_kernelINS_13Kernel_traitsIf13__nv_bfloat16S2_S2_fjLj256ELj1ELj4ELj1ELj16ENS_18Kernel_traits_baseILj256EfS2_S2_S2_fjLj128EEEEELb1ELb1ELb1EEEvNS_9FwdParamsE --------------------------
	.section	.text._ZN10layer_norm31ln_parallel_residual_fwd_kernelINS_13Kernel_traitsIf13__nv_bfloat16S2_S2_fjLj256ELj1ELj4ELj1ELj16ENS_18Kernel_traits_baseILj256EfS2_S2_S2_fjLj128EEEEELb1ELb1ELb1EEEvNS_9FwdParamsE,"ax",@progbits
	.align	128
        .global         _ZN10layer_norm31ln_parallel_residual_fwd_kernelINS_13Kernel_traitsIf13__nv_bfloat16S2_S2_fjLj256ELj1ELj4ELj1ELj16ENS_18Kernel_traits_baseILj256EfS2_S2_S2_fjLj128EEEEELb1ELb1ELb1EEEvNS_9FwdParamsE
        .type           _ZN10layer_norm31ln_parallel_residual_fwd_kernelINS_13Kernel_traitsIf13__nv_bfloat16S2_S2_fjLj256ELj1ELj4ELj1ELj16ENS_18Kernel_traits_baseILj256EfS2_S2_S2_fjLj128EEEEELb1ELb1ELb1EEEvNS_9FwdParamsE,@function
        .size           _ZN10layer_norm31ln_parallel_residual_fwd_kernelINS_13Kernel_traitsIf13__nv_bfloat16S2_S2_fjLj256ELj1ELj4ELj1ELj16ENS_18Kernel_traits_baseILj256EfS2_S2_S2_fjLj128EEEEELb1ELb1ELb1EEEvNS_9FwdParamsE,(.L_x_7736 - _ZN10layer_norm31ln_parallel_residual_fwd_kernelINS_13Kernel_traitsIf13__nv_bfloat16S2_S2_fjLj256ELj1ELj4ELj1ELj16ENS_18Kernel_traits_baseILj256EfS2_S2_S2_fjLj128EEEEELb1ELb1ELb1EEEvNS_9FwdParamsE)
        .other          _ZN10layer_norm31ln_parallel_residual_fwd_kernelINS_13Kernel_traitsIf13__nv_bfloat16S2_S2_fjLj256ELj1ELj4ELj1ELj16ENS_18Kernel_traits_baseILj256EfS2_S2_S2_fjLj128EEEEELb1ELb1ELb1EEEvNS_9FwdParamsE,@"STO_CUDA_ENTRY STV_DEFAULT"
_ZN10layer_norm31ln_parallel_residual_fwd_kernelINS_13Kernel_traitsIf13__nv_bfloat16S2_S2_fjLj256ELj1ELj4ELj1ELj16ENS_18Kernel_traits_baseILj256EfS2_S2_S2_fjLj128EEEEELb1ELb1ELb1EEEvNS_9FwdParamsE:
.text._ZN10layer_norm31ln_parallel_residual_fwd_kernelINS_13Kernel_traitsIf13__nv_bfloat16S2_S2_fjLj256ELj1ELj4ELj1ELj16ENS_18Kernel_traits_baseILj256EfS2_S2_S2_fjLj128EEEEELb1ELb1ELb1EEEvNS_9FwdParamsE:
[----:B------:R-:W-:Y:S01]  /*0000*/  LDC R1, c[0x0][0x28] ;  /* 0x00000a00ff017b82 */ /* 0x000fe20000000800 */
[----:B------:R-:W0:Y:S01]  /*0010*/  S2R R10, SR_TID.X ;  /* 0x00000000000a7919 */ /* 0x000e220000002100 */
[----:B------:R-:W-:Y:S01]  /*0020*/  ULDC.64 UR8, c[0x0][0x2c8] ;  /* 0x0000b20000087ab9 */ /* 0x000fe20000000a00 */
[----:B------:R-:W-:Y:S01]  /*0030*/  ULDC.U8 UR4, c[0x0][0x2f4] ;  /* 0x0000bd0000047ab9 */ /* 0x000fe20000000000 */
[----:B------:R-:W-:Y:S01]  /*0040*/  ISETP.NE.U32.AND P0, PT, RZ, UR8, PT ;  /* 0x00000008ff007c0c */ /* 0x000fe2000bf05070 */
[----:B------:R-:W-:Y:S01]  /*0050*/  ULDC.64 UR6, c[0x0][0x2e0] ;  /* 0x0000b80000067ab9 */ /* 0x000fe20000000a00 */
[----:B------:R-:W-:Y:S01]  /*0060*/  ISETP.NE.AND P1, PT, RZ, UR4, PT ;  /* 0x00000004ff007c0c */ /* 0x000fe2000bf25270 */
[----:B------:R-:W-:Y:S01]  /*0070*/  IMAD.U32 R2, RZ, RZ, UR6 ;  /* 0x00000006ff027e24 */ /* 0x000fe2000f8e00ff */
[----:B------:R-:W-:Y:S01]  /*0080*/  ISETP.NE.AND.EX P0, PT, RZ, UR9, PT, P0 ;  /* 0x00000009ff007c0c */ /* 0x000fe2000bf05300 */
[----:B------:R-:W-:Y:S01]  /*0090*/  IMAD.U32 R3, RZ, RZ, UR7 ;  /* 0x00000007ff037e24 */ /* 0x000fe2000f8e00ff */
[----:B------:R-:W-:Y:S01]  /*00a0*/  ULDC.64 UR4, c[0x0][0x208] ;  /* 0x0000820000047ab9 */ /* 0x000fe20000000a00 */
[----:B------:R-:W-:-:S02]  /*00b0*/  CS2R R12, SRZ ;  /* 0x00000000000c7805 */ /* 0x000fc4000001ff00 */
[----:B------:R-:W-:Y:S02]  /*00c0*/  CS2R R14, SRZ ;  /* 0x00000000000e7805 */ /* 0x000fe4000001ff00 */
[----:B------:R-:W-:Y:S02]  /*00d0*/  CS2R R16, SRZ ;  /* 0x0000000000107805 */ /* 0x000fe4000001ff00 */
[----:B------:R-:W-:Y:S01]  /*00e0*/  CS2R R18, SRZ ;  /* 0x0000000000127805 */ /* 0x000fe2000001ff00 */
[----:B------:R-:W1:Y:S01]  /*00f0*/  S2R R11, SR_CTAID.X ;  /* 0x00000000000b7919 */ /* 0x000e620000002500 */
[----:B------:R-:W2:Y:S01]  /*0100*/  LDC R0, c[0x0][0x2e8] ;  /* 0x0000ba00ff007b82 */ /* 0x000ea20000000800 */
[----:B------:R-:W-:Y:S01]  /*0110*/  ULDC.64 UR10, c[0x0][0x260] ;  /* 0x00009800000a7ab9 */ /* 0x000fe20000000a00 */
[----:B------:R-:W3:Y:S06]  /*0120*/  @P1 LDG.E.64 R2, desc[UR4][R2.64] ;  /* 0x0000000402021981 */ /* 0x000eec000c1e1b00 */
[----:B------:R-:W4:Y:S01]  /*0130*/  LDC R29, c[0x0][0x2ec] ;  /* 0x0000bb00ff1d7b82 */ /* 0x000f220000000800 */
[----:B0-----:R-:W-:-:S04]  /*0140*/  LOP3.LUT R6, R10, 0x1f, RZ, 0xc0, !PT ;  /* 0x0000001f0a067812 */ /* 0x001fc800078ec0ff */
[----:B------:R-:W-:Y:S02]  /*0150*/  @P0 LEA R20, P2, R6, UR8, 0x5 ;  /* 0x0000000806140c11 */ /* 0x000fe4000f8428ff */
[----:B--2---:R-:W-:-:S03]  /*0160*/  @P1 MOV R4, R0 ;  /* 0x0000000000041202 */ /* 0x004fc60000000f00 */
[----:B------:R-:W-:Y:S01]  /*0170*/  @P0 IMAD.X R21, RZ, RZ, UR9, P2 ;  /* 0x00000009ff150e24 */ /* 0x000fe200090e06ff */
[----:B------:R-:W-:Y:S01]  /*0180*/  SHF.R.U32.HI R7, RZ, 0x5, R10 ;  /* 0x00000005ff077819 */ /* 0x000fe2000001160a */
[----:B------:R-:W-:-:S03]  /*0190*/  ULDC UR9, c[0x0][0x214] ;  /* 0x0000850000097ab9 */ /* 0x000fc60000000800 */
[----:B------:R-:W5:Y:S01]  /*01a0*/  @P0 LDG.E.128 R12, desc[UR4][R20.64] ;  /* 0x00000004140c0981 */ /* 0x000f62000c1e1d00 */
[----:B----4-:R-:W-:-:S03]  /*01b0*/  @P1 IMAD.MOV.U32 R5, RZ, RZ, R29 ;  /* 0x000000ffff051224 */ /* 0x010fc600078e001d */
[----:B------:R-:W5:Y:S04]  /*01c0*/  @P0 LDG.E.128 R16, desc[UR4][R20.64+0x10] ;  /* 0x0000100414100981 */ /* 0x000f68000c1e1d00 */
[----:B------:R1:W5:Y:S01]  /*01d0*/  @P1 LDG.E.64 R8, desc[UR4][R4.64] ;  /* 0x0000000404081981 */ /* 0x000362000c1e1b00 */
[----:B------:R-:W-:Y:S01]  /*01e0*/  ULDC UR8, c[0x0][0x0] ;  /* 0x0000000000087ab9 */ /* 0x000fe20000000800 */
[C---:B-1----:R-:W-:Y:S01]  /*01f0*/  LEA R5, R11.reuse, R7, 0x2 ;  /* 0x000000070b057211 */ /* 0x042fe200078e10ff */
[----:B------:R-:W-:Y:S02]  /*0200*/  IMAD.SHL.U32 R7, R10, 0x20, RZ ;  /* 0x000000200a077824 */ /* 0x000fe400078e00ff */
[----:B------:R-:W-:Y:S01]  /*0210*/  IMAD R4, R11, UR8, R10 ;  /* 0x000000080b047c24 */ /* 0x000fe2000f8e020a */
[----:B------:R-:W-:-:S02]  /*0220*/  ISETP.GE.AND P2, PT, R5, UR9, PT ;  /* 0x0000000905007c0c */ /* 0x000fc4000bf46270 */
[----:B------:R-:W-:-:S04]  /*0230*/  LOP3.LUT R7, R7, 0x3e0, RZ, 0xc0, !PT ;  /* 0x000003e007077812 */ /* 0x000fc800078ec0ff */
[----:B------:R-:W-:-:S05]  /*0240*/  IADD3 R10, P3, R7, UR10, RZ ;  /* 0x0000000a070a7c10 */ /* 0x000fca000ff7e0ff */
[----:B------:R-:W-:Y:S01]  /*0250*/  IMAD.X R11, RZ, RZ, UR11, P3 ;  /* 0x0000000bff0b7e24 */ /* 0x000fe200098e06ff */
[----:B---3--:R-:W-:Y:S02]  /*0260*/  @P1 R2UR UR6, R2 ;  /* 0x00000000020612ca */ /* 0x008fe400000e0000 */
[----:B------:R-:W-:Y:S01]  /*0270*/  @P1 R2UR UR7, R3 ;  /* 0x00000000030712ca */ /* 0x000fe200000e0000 */
[----:B------:R-:W-:-:S14]  /*0280*/  @P2 EXIT ;  /* 0x000000000000294d */ /* 0x000fdc0003800000 */
[----:B------:R-:W0:Y:S01]  /*0290*/  @P1 LDC R3, c[0x0][0x2f0] ;  /* 0x0000bc00ff031b82 */ /* 0x000e220000000800 */
[----:B------:R-:W-:Y:S01]  /*02a0*/  IMAD.HI.U32 R7, R4, -0x326172a9, RZ ;  /* 0xcd9e8d5704077827 */ /* 0x000fe200078e00ff */
[----:B------:R-:W5:Y:S01]  /*02b0*/  LDG.E.128 R20, desc[UR4][R10.64] ;  /* 0x000000040a147981 */ /* 0x000f62000c1e1d00 */
[----:B------:R-:W-:Y:S02]  /*02c0*/  UIADD3 UR23, UR6, -0x61c88647, URZ ;  /* 0x9e3779b906177890 */ /* 0x000fe4000fffe03f */
[----:B------:R-:W-:Y:S01]  /*02d0*/  UIADD3 UR24, UR7, -0x4498517b, URZ ;  /* 0xbb67ae8507187890 */ /* 0x000fe2000fffe03f */
[----:B------:R1:W5:Y:S01]  /*02e0*/  LDG.E.128 R24, desc[UR4][R10.64+0x10] ;  /* 0x000010040a187981 */ /* 0x000362000c1e1d00 */
[----:B------:R-:W-:Y:S01]  /*02f0*/  UIADD3 UR25, UR6, 0x3c6ef372, URZ ;  /* 0x3c6ef37206197890 */ /* 0x000fe2000fffe03f */
[----:B------:R-:W-:Y:S01]  /*0300*/  BSSY B0, `(.L_x_2228) ;  /* 0x0000689000007945 */ /* 0x000fe20003800000 */
[----:B------:R-:W-:Y:S02]  /*0310*/  UIADD3 UR26, UR7, 0x76cf5d0a, URZ ;  /* 0x76cf5d0a071a7890 */ /* 0x000fe4000fffe03f */
[----:B------:R-:W-:-:S02]  /*0320*/  UIADD3 UR27, UR6, -0x255992d5, URZ ;  /* 0xdaa66d2b061b7890 */ /* 0x000fc4000fffe03f */
[----:B------:R-:W-:Y:S02]  /*0330*/  UIADD3 UR28, UR7, 0x32370b8f, URZ ;  /* 0x32370b8f071c7890 */ /* 0x000fe4000fffe03f */
[----:B------:R-:W-:Y:S01]  /*0340*/  UIADD3 UR29, UR6, 0x78dde6e4, URZ ;  /* 0x78dde6e4061d7890 */ /* 0x000fe2000fffe03f */
[----:B-1----:R-:W-:Y:S01]  /*0350*/  IMAD R10, R4, -0x326172a9, RZ ;  /* 0xcd9e8d57040a7824 */ /* 0x002fe200078e02ff */
[----:B------:R-:W-:Y:S02]  /*0360*/  UIADD3 UR30, UR7, -0x126145ec, URZ ;  /* 0xed9eba14071e7890 */ /* 0x000fe4000fffe03f */
[----:B------:R-:W-:Y:S02]  /*0370*/  UIADD3 UR31, UR6, 0x1715609d, URZ ;  /* 0x1715609d061f7890 */ /* 0x000fe4000fffe03f */
[----:B------:R-:W-:Y:S02]  /*0380*/  UIADD3 UR32, UR7, -0x56f99767, URZ ;  /* 0xa906689907207890 */ /* 0x000fe4000fffe03f */
[----:B------:R-:W-:Y:S01]  /*0390*/  UIADD3 UR33, UR6, -0x4ab325aa, URZ ;  /* 0xb54cda5606217890 */ /* 0x000fe2000fffe03f */
[----:B0----5:R-:W-:Y:S01]  /*03a0*/  @P1 IADD3 R0, P0, R8, R3, RZ ;  /* 0x0000000308001210 */ /* 0x021fe20007f1e0ff */
[----:B------:R-:W-:-:S02]  /*03b0*/  UIADD3 UR34, UR7, 0x646e171e, URZ ;  /* 0x646e171e07227890 */ /* 0x000fc4000fffe03f */
[----:B------:R-:W-:Y:S01]  /*03c0*/  UIADD3 UR35, UR6, 0x5384540f, URZ ;  /* 0x5384540f06237890 */ /* 0x000fe2000fffe03f */
[----:B------:R-:W-:Y:S01]  /*03d0*/  @P1 IADD3.X R29, RZ, R9, RZ, P0, !PT ;  /* 0x00000009ff1d1210 */ /* 0x000fe200007fe4ff */
[----:B------:R-:W-:Y:S01]  /*03e0*/  UIADD3 UR36, UR7, 0x1fd5c5a3, URZ ;  /* 0x1fd5c5a307247890 */ /* 0x000fe2000fffe03f */
[C---:B------:R-:W-:Y:S01]  /*03f0*/  LOP3.LUT R51, R0.reuse, 0x3, RZ, 0xc0, !PT ;  /* 0x0000000300337812 */ /* 0x040fe200078ec0ff */
[----:B------:R-:W-:Y:S01]  /*0400*/  UIADD3 UR37, UR6, -0xe443238, URZ ;  /* 0xf1bbcdc806257890 */ /* 0x000fe2000fffe03f */
[--C-:B------:R-:W-:Y:S01]  /*0410*/  SHF.R.U64 R3, R0, 0x2, R29.reuse ;  /* 0x0000000200037819 */ /* 0x100fe2000000121d */
[----:B------:R-:W-:Y:S01]  /*0420*/  UIADD3 UR38, UR7, -0x24c28bd8, URZ ;  /* 0xdb3d742807267890 */ /* 0x000fe2000fffe03f */
[----:B------:R-:W-:Y:S01]  /*0430*/  SHF.R.U32.HI R2, RZ, 0x2, R29 ;  /* 0x00000002ff027819 */ /* 0x000fe2000001161d */
[----:B------:R-:W-:Y:S01]  /*0440*/  UIADD3 UR39, UR6, -0x700cb87f, URZ ;  /* 0x8ff3478106277890 */ /* 0x000fe2000fffe03f */
[----:B------:R-:W-:Y:S01]  /*0450*/  IMAD.MOV.U32 R0, RZ, RZ, RZ ;  /* 0x000000ffff007224 */ /* 0x000fe200078e00ff */
[----:B------:R-:W-:Y:S01]  /*0460*/  UIADD3 UR40, UR7, -0x695add53, URZ ;  /* 0x96a522ad07287890 */ /* 0x000fe2000fffe03f */
[----:B------:R-:W-:Y:S01]  /*0470*/  IMAD.HI.U32 R8, R3, -0x2daee0ad, RZ ;  /* 0xd2511f5303087827 */ /* 0x000fe200078e00ff */
        /* <DEDUP_REMOVED lines=8> */
[C---:B------:R-:W-:Y:S01]  /*0500*/  IMAD.HI.U32 R9, R8.reuse, -0x326172a9, RZ ;  /* 0xcd9e8d5708097827 */ /* 0x040fe200078e00ff */
        /* <DEDUP_REMOVED lines=56> */
[----:B------:R-:W-:Y:S01]  /*0890*/  IMAD.WIDE.U32 R44, R8, -0x326172a9, RZ ;  /* 0xcd9e8d57082c7825 */ /* 0x000fe200078e00ff */
[----:B------:R-:W-:-:S03]  /*08a0*/  LOP3.LUT R50, R50, UR40, R9, 0x96, !PT ;  /* 0x0000002832327c12 */ /* 0x000fc6000f8e9609 */
[----:B------:R-:W-:Y:S01]  /*08b0*/  IMAD R52, R7, -0x2daee0ad, RZ ;  /* 0xd2511f5307347824 */ /* 0x000fe200078e02ff */
[----:B------:R-:W-:-:S07]  /*08c0*/  LOP3.LUT R43, R45, UR39, R11, 0x96, !PT ;  /* 0x000000272d2b7c12 */ /* 0x000fce000f8e960b */
.L_x_2359:
        /* <DEDUP_REMOVED lines=32> */
.L_x_2230:
[----:B------:R-:W-:-:S07]  /*0ad0*/  MOV R54, R44 ;  /* 0x0000002c00367202 */ /* 0x000fce0000000f00 */
.L_x_2231:
[----:B------:R-:W-:Y:S05]  /*0ae0*/  BSYNC B1 ;  /* 0x0000000000017941 */ /* 0x000fea0003800000 */
.L_x_2229:
        /* <DEDUP_REMOVED lines=16> */
.L_x_2235:
[----:B------:R-:W-:Y:S05]  /*0bf0*/  BSYNC B2 ;  /* 0x0000000000027941 */ /* 0x000fea0003800000 */
.L_x_2234:
        /* <DEDUP_REMOVED lines=43> */
.L_x_2233:
[----:B------:R-:W-:Y:S05]  /*0eb0*/  BSYNC B1 ;  /* 0x0000000000017941 */ /* 0x000fea0003800000 */
.L_x_2232:
[----:B------:R-:W0:Y:S01]  /*0ec0*/  LDC R58, c[0x0][0x298] ;  /* 0x0000a600ff3a7b82 */ /* 0x000e220000000800 */
[----:B------:R-:W-:Y:S01]  /*0ed0*/  ISETP.NE.U32.AND P1, PT, RZ, UR8, PT ;  /* 0x00000008ff007c0c */ /* 0x000fe2000bf25070 */
[----:B------:R-:W-:Y:S01]  /*0ee0*/  IMAD.MOV.U32 R57, RZ, RZ, 0x2f800000 ;  /* 0x2f800000ff397424 */ /* 0x000fe200078e00ff */
[----:B------:R-:W-:Y:S01]  /*0ef0*/  I2FP.F32.U32 R46, R54 ;  /* 0x00000036002e7245 */ /* 0x000fe20000201000 */
[C---:B-----5:R-:W-:Y:S01]  /*0f00*/  IMAD.U32 R47, R36.reuse, 0x10000, RZ ;  /* 0x00010000242f7824 */ /* 0x060fe200078e00ff */
[----:B------:R-:W-:Y:S02]  /*0f10*/  ISETP.NE.AND.EX P1, PT, RZ, UR9, PT, P1 ;  /* 0x00000009ff007c0c */ /* 0x000fe4000bf25310 */
        /* <DEDUP_REMOVED lines=14> */
.L_x_2236:
        /* <DEDUP_REMOVED lines=12> */
.L_x_2239:
[----:B------:R-:W-:-:S07]  /*10c0*/  IMAD.MOV.U32 R7, RZ, RZ, R44 ;  /* 0x000000ffff077224 */ /* 0x000fce00078e002c */
.L_x_2240:
[----:B------:R-:W-:Y:S05]  /*10d0*/  BSYNC B1 ;  /* 0x0000000000017941 */ /* 0x000fea0003800000 */
.L_x_2238:
        /* <DEDUP_REMOVED lines=16> */
.L_x_2244:
[----:B------:R-:W-:Y:S05]  /*11e0*/  BSYNC B2 ;  /* 0x0000000000027941 */ /* 0x000fea0003800000 */
.L_x_2243:
        /* <DEDUP_REMOVED lines=43> */
.L_x_2242:
[----:B------:R-:W-:Y:S05]  /*14a0*/  BSYNC B1 ;  /* 0x0000000000017941 */ /* 0x000fea0003800000 */
.L_x_2241:
        /* <DEDUP_REMOVED lines=10> */
.L_x_2237:
        /* <DEDUP_REMOVED lines=12> */
.L_x_2246:
[----:B------:R-:W-:-:S07]  /*1610*/  IMAD.MOV.U32 R46, RZ, RZ, R44 ;  /* 0x000000ffff2e7224 */ /* 0x000fce00078e002c */
.L_x_2247:
[----:B------:R-:W-:Y:S05]  /*1620*/  BSYNC B1 ;  /* 0x0000000000017941 */ /* 0x000fea0003800000 */
.L_x_2245:
        /* <DEDUP_REMOVED lines=16> */
.L_x_2251:
[----:B------:R-:W-:Y:S05]  /*1730*/  BSYNC B2 ;  /* 0x0000000000027941 */ /* 0x000fea0003800000 */
.L_x_2250:
        /* <DEDUP_REMOVED lines=43> */
.L_x_2249:
[----:B------:R-:W-:Y:S05]  /*19f0*/  BSYNC B1 ;  /* 0x0000000000017941 */ /* 0x000fea0003800000 */
.L_x_2248:
        /* <DEDUP_REMOVED lines=15> */
.L_x_2252:
        /* <DEDUP_REMOVED lines=12> */
.L_x_2255:
[----:B------:R-:W-:-:S07]  /*1bb0*/  IMAD.MOV.U32 R8, RZ, RZ, R44 ;  /* 0x000000ffff087224 */ /* 0x000fce00078e002c */
.L_x_2256:
[----:B------:R-:W-:Y:S05]  /*1bc0*/  BSYNC B1 ;  /* 0x0000000000017941 */ /* 0x000fea0003800000 */
.L_x_2254:
        /* <DEDUP_REMOVED lines=16> */
.L_x_2260:
[----:B------:R-:W-:Y:S05]  /*1cd0*/  BSYNC B2 ;  /* 0x0000000000027941 */ /* 0x000fea0003800000 */
.L_x_2259:
        /* <DEDUP_REMOVED lines=43> */
.L_x_2258:
[----:B------:R-:W-:Y:S05]  /*1f90*/  BSYNC B1 ;  /* 0x0000000000017941 */ /* 0x000fea0003800000 */
.L_x_2257:
        /* <DEDUP_REMOVED lines=12> */
.L_x_2253:
        /* <DEDUP_REMOVED lines=12> */
.L_x_2262:
[----:B------:R-:W-:-:S07]  /*2120*/  MOV R36, R44 ;  /* 0x0000002c00247202 */ /* 0x000fce0000000f00 */
.L_x_2263:
[----:B------:R-:W-:Y:S05]  /*2130*/  BSYNC B1 ;  /* 0x0000000000017941 */ /* 0x000fea0003800000 */
.L_x_2261:
        /* <DEDUP_REMOVED lines=16> */
.L_x_2267:
[----:B------:R-:W-:Y:S05]  /*2240*/  BSYNC B2 ;  /* 0x0000000000027941 */ /* 0x000fea0003800000 */
.L_x_2266:
        /* <DEDUP_REMOVED lines=43> */
.L_x_2265:
[----:B------:R-:W-:Y:S05]  /*2500*/  BSYNC B1 ;  /* 0x0000000000017941 */ /* 0x000fea0003800000 */
.L_x_2264:
        /* <DEDUP_REMOVED lines=15> */
.L_x_2268:
        /* <DEDUP_REMOVED lines=12> */
.L_x_2271:
[----:B------:R-:W-:-:S07]  /*26c0*/  MOV R9, R44 ;  /* 0x0000002c00097202 */ /* 0x000fce0000000f00 */
.L_x_2272:
[----:B------:R-:W-:Y:S05]  /*26d0*/  BSYNC B1 ;  /* 0x0000000000017941 */ /* 0x000fea0003800000 */
.L_x_2270:
        /* <DEDUP_REMOVED lines=16> */
.L_x_2276:
[----:B------:R-:W-:Y:S05]  /*27e0*/  BSYNC B2 ;  /* 0x0000000000027941 */ /* 0x000fea0003800000 */
.L_x_2275:
        /* <DEDUP_REMOVED lines=43> */
.L_x_2274:
[----:B------:R-:W-:Y:S05]  /*2aa0*/  BSYNC B1 ;  /* 0x0000000000017941 */ /* 0x000fea0003800000 */
.L_x_2273:
        /* <DEDUP_REMOVED lines=10> */
.L_x_2269:
        /* <DEDUP_REMOVED lines=12> */
.L_x_2278:
[----:B------:R-:W-:-:S07]  /*2c10*/  IMAD.MOV.U32 R56, RZ, RZ, R44 ;  /* 0x000000ffff387224 */ /* 0x000fce00078e002c */
.L_x_2279:
[----:B------:R-:W-:Y:S05]  /*2c20*/  BSYNC B1 ;  /* 0x0000000000017941 */ /* 0x000fea0003800000 */
.L_x_2277:
        /* <DEDUP_REMOVED lines=16> */
.L_x_2283:
[----:B------:R-:W-:Y:S05]  /*2d30*/  BSYNC B2 ;  /* 0x0000000000027941 */ /* 0x000fea0003800000 */
.L_x_2282:
        /* <DEDUP_REMOVED lines=43> */
.L_x_2281:
[----:B------:R-:W-:Y:S05]  /*2ff0*/  BSYNC B1 ;  /* 0x0000000000017941 */ /* 0x000fea0003800000 */
.L_x_2280:
        /* <DEDUP_REMOVED lines=15> */
.L_x_2284:
        /* <DEDUP_REMOVED lines=12> */
.L_x_2287:
[----:B------:R-:W-:-:S07]  /*31b0*/  IMAD.MOV.U32 R10, RZ, RZ, R44 ;  /* 0x000000ffff0a7224 */ /* 0x000fce00078e002c */
.L_x_2288:
[----:B------:R-:W-:Y:S05]  /*31c0*/  BSYNC B1 ;  /* 0x0000000000017941 */ /* 0x000fea0003800000 */
.L_x_2286:
        /* <DEDUP_REMOVED lines=16> */
.L_x_2292:
[----:B------:R-:W-:Y:S05]  /*32d0*/  BSYNC B2 ;  /* 0x0000000000027941 */ /* 0x000fea0003800000 */
.L_x_2291:
        /* <DEDUP_REMOVED lines=43> */
.L_x_2290:
[----:B------:R-:W-:Y:S05]  /*3590*/  BSYNC B1 ;  /* 0x0000000000017941 */ /* 0x000fea0003800000 */
.L_x_2289:
        /* <DEDUP_REMOVED lines=12> */
.L_x_2285:
        /* <DEDUP_REMOVED lines=12> */
.L_x_2294:
[----:B------:R-:W-:-:S07]  /*3720*/  IMAD.MOV.U32 R56, RZ, RZ, R44 ;  /* 0x000000ffff387224 */ /* 0x000fce00078e002c */
.L_x_2295:
[----:B------:R-:W-:Y:S05]  /*3730*/  BSYNC B1 ;  /* 0x0000000000017941 */ /* 0x000fea0003800000 */
.L_x_2293:
        /* <DEDUP_REMOVED lines=16> */
.L_x_2299:
[----:B------:R-:W-:Y:S05]  /*3840*/  BSYNC B2 ;  /* 0x0000000000027941 */ /* 0x000fea0003800000 */
.L_x_2298:
        /* <DEDUP_REMOVED lines=43> */
.L_x_2297:
[----:B------:R-:W-:Y:S05]  /*3b00*/  BSYNC B1 ;  /* 0x0000000000017941 */ /* 0x000fea0003800000 */
.L_x_2296:
        /* <DEDUP_REMOVED lines=10> */
[----:B------:R-:W-:Y:S01]  /*3bb0*/  IMAD.U32 R54, R34, 0x10000, RZ ;  /* 0x0001000022367824 */ /* 0x000fe200078e00ff */
[----:B------:R-:W-:-:S03]  /*3bc0*/  MOV R36, R37 ;  /* 0x0000002500247202 */ /* 0x000fc60000000f00 */
[----:B------:R-:W-:Y:S01]  /*3bd0*/  FADD.FTZ R55, R55, R54 ;  /* 0x0000003637377221 */ /* 0x000fe20000010000 */
[----:B------:R-:W-:Y:S06]  /*3be0*/  BRA `(.L_x_2301) ;  /* 0x0000000400547947 */ /* 0x000fec0003800000 */
.L_x_2300:
        /* <DEDUP_REMOVED lines=12> */
.L_x_2303:
[----:B------:R-:W-:-:S07]  /*3cb0*/  IMAD.MOV.U32 R11, RZ, RZ, R44 ;  /* 0x000000ffff0b7224 */ /* 0x000fce00078e002c */
.L_x_2304:
[----:B------:R-:W-:Y:S05]  /*3cc0*/  BSYNC B1 ;  /* 0x0000000000017941 */ /* 0x000fea0003800000 */
.L_x_2302:
        /* <DEDUP_REMOVED lines=16> */
.L_x_2308:
[----:B------:R-:W-:Y:S05]  /*3dd0*/  BSYNC B2 ;  /* 0x0000000000027941 */ /* 0x000fea0003800000 */
.L_x_2307:
        /* <DEDUP_REMOVED lines=43> */
.L_x_2306:
[----:B------:R-:W-:Y:S05]  /*4090*/  BSYNC B1 ;  /* 0x0000000000017941 */ /* 0x000fea0003800000 */
.L_x_2305:
        /* <DEDUP_REMOVED lines=10> */
.L_x_2301:
        /* <DEDUP_REMOVED lines=12> */
.L_x_2310:
[----:B------:R-:W-:-:S07]  /*4200*/  MOV R54, R44 ;  /* 0x0000002c00367202 */ /* 0x000fce0000000f00 */
.L_x_2311:
[----:B------:R-:W-:Y:S05]  /*4210*/  BSYNC B1 ;  /* 0x0000000000017941 */ /* 0x000fea0003800000 */
.L_x_2309:
        /* <DEDUP_REMOVED lines=16> */
.L_x_2315:
[----:B------:R-:W-:Y:S05]  /*4320*/  BSYNC B2 ;  /* 0x0000000000027941 */ /* 0x000fea0003800000 */
.L_x_2314:
        /* <DEDUP_REMOVED lines=43> */
.L_x_2313:
[----:B------:R-:W-:Y:S05]  /*45e0*/  BSYNC B1 ;  /* 0x0000000000017941 */ /* 0x000fea0003800000 */
.L_x_2312:
        /* <DEDUP_REMOVED lines=14> */
.L_x_2316:
        /* <DEDUP_REMOVED lines=12> */
.L_x_2319:
[----:B------:R-:W-:-:S07]  /*4790*/  IMAD.MOV.U32 R38, RZ, RZ, R44 ;  /* 0x000000ffff267224 */ /* 0x000fce00078e002c */
.L_x_2320:
[----:B------:R-:W-:Y:S05]  /*47a0*/  BSYNC B1 ;  /* 0x0000000000017941 */ /* 0x000fea0003800000 */
.L_x_2318:
        /* <DEDUP_REMOVED lines=16> */
.L_x_2324:
[----:B------:R-:W-:Y:S05]  /*48b0*/  BSYNC B2 ;  /* 0x0000000000027941 */ /* 0x000fea0003800000 */
.L_x_2323:
        /* <DEDUP_REMOVED lines=43> */
.L_x_2322:
[----:B------:R-:W-:Y:S05]  /*4b70*/  BSYNC B1 ;  /* 0x0000000000017941 */ /* 0x000fea0003800000 */
.L_x_2321:
        /* <DEDUP_REMOVED lines=12> */
.L_x_2317:
        /* <DEDUP_REMOVED lines=12> */
.L_x_2326:
[----:B------:R-:W-:-:S07]  /*4d00*/  IMAD.MOV.U32 R38, RZ, RZ, R44 ;  /* 0x000000ffff267224 */ /* 0x000fce00078e002c */
.L_x_2327:
[----:B------:R-:W-:Y:S05]  /*4d10*/  BSYNC B1 ;  /* 0x0000000000017941 */ /* 0x000fea0003800000 */
.L_x_2325:
        /* <DEDUP_REMOVED lines=16> */
.L_x_2331:
[----:B------:R-:W-:Y:S05]  /*4e20*/  BSYNC B2 ;  /* 0x0000000000027941 */ /* 0x000fea0003800000 */
.L_x_2330:
        /* <DEDUP_REMOVED lines=43> */
.L_x_2329:
[----:B------:R-:W-:Y:S05]  /*50e0*/  BSYNC B1 ;  /* 0x0000000000017941 */ /* 0x000fea0003800000 */
.L_x_2328:
        /* <DEDUP_REMOVED lines=14> */
.L_x_2332:
        /* <DEDUP_REMOVED lines=12> */
.L_x_2335:
[----:B------:R-:W-:-:S07]  /*5290*/  IMAD.MOV.U32 R41, RZ, RZ, R44 ;  /* 0x000000ffff297224 */ /* 0x000fce00078e002c */
.L_x_2336:
[----:B------:R-:W-:Y:S05]  /*52a0*/  BSYNC B1 ;  /* 0x0000000000017941 */ /* 0x000fea0003800000 */
.L_x_2334:
        /* <DEDUP_REMOVED lines=16> */
.L_x_2340:
[----:B------:R-:W-:Y:S05]  /*53b0*/  BSYNC B2 ;  /* 0x0000000000027941 */ /* 0x000fea0003800000 */
.L_x_2339:
        /* <DEDUP_REMOVED lines=43> */
.L_x_2338:
[----:B------:R-:W-:Y:S05]  /*5670*/  BSYNC B1 ;  /* 0x0000000000017941 */ /* 0x000fea0003800000 */
.L_x_2337:
        /* <DEDUP_REMOVED lines=10> */
.L_x_2333:
        /* <DEDUP_REMOVED lines=12> */
.L_x_2342:
[----:B------:R-:W-:-:S07]  /*57e0*/  IMAD.MOV.U32 R65, RZ, RZ, R44 ;  /* 0x000000ffff417224 */ /* 0x000fce00078e002c */
.L_x_2343:
[----:B------:R-:W-:Y:S05]  /*57f0*/  BSYNC B1 ;  /* 0x0000000000017941 */ /* 0x000fea0003800000 */
.L_x_2341:
        /* <DEDUP_REMOVED lines=16> */
.L_x_2347:
[----:B------:R-:W-:Y:S05]  /*5900*/  BSYNC B2 ;  /* 0x0000000000027941 */ /* 0x000fea0003800000 */
.L_x_2346:
        /* <DEDUP_REMOVED lines=44> */
.L_x_2345:
[----:B------:R-:W-:Y:S05]  /*5bd0*/  BSYNC B1 ;  /* 0x0000000000017941 */ /* 0x000fea0003800000 */
.L_x_2344:
        /* <DEDUP_REMOVED lines=14> */
.L_x_2348:
        /* <DEDUP_REMOVED lines=12> */
.L_x_2351:
[----:B------:R-:W-:-:S07]  /*5d80*/  MOV R42, R44 ;  /* 0x0000002c002a7202 */ /* 0x000fce0000000f00 */
.L_x_2352:
[----:B------:R-:W-:Y:S05]  /*5d90*/  BSYNC B1 ;  /* 0x0000000000017941 */ /* 0x000fea0003800000 */
.L_x_2350:
        /* <DEDUP_REMOVED lines=16> */
.L_x_2356:
[----:B------:R-:W-:Y:S05]  /*5ea0*/  BSYNC B2 ;  /* 0x0000000000027941 */ /* 0x000fea0003800000 */
.L_x_2355:
        /* <DEDUP_REMOVED lines=43> */
.L_x_2354:
[----:B------:R-:W-:Y:S05]  /*6160*/  BSYNC B1 ;  /* 0x0000000000017941 */ /* 0x000fea0003800000 */
.L_x_2353:
        /* <DEDUP_REMOVED lines=12> */
.L_x_2349:
[----:B------:R-:W-:Y:S02]  /*6230*/  SHF.L.U32 R57, R45, 0x4, RZ ;  /* 0x000000042d397819 */ /* 0x000fe400000006ff */
[----:B------:R-:W-:Y:S02]  /*6240*/  SHF.R.U32.HI R53, RZ, 0x1c, R45 ;  /* 0x0000001cff357819 */ /* 0x000fe4000001162d */
[----:B------:R-:W-:Y:S02]  /*6250*/  IADD3 R58, P0, R57, UR12, RZ ;  /* 0x0000000c393a7c10 */ /* 0x000fe4000ff1e0ff */
[----:B------:R-:W-:Y:S02]  /*6260*/  ISETP.NE.AND P6, PT, R60, RZ, PT ;  /* 0x000000ff3c00720c */ /* 0x000fe40003fc5270 */
[----:B------:R-:W-:Y:S02]  /*6270*/  IADD3.X R59, R53, UR13, RZ, P0, !PT ;  /* 0x0000000d353b7c10 */ /* 0x000fe400087fe4ff */
[----:B------:R-:W-:-:S02]  /*6280*/  ISETP.NE.AND P0, PT, R63, RZ, PT ;  /* 0x000000ff3f00720c */ /* 0x000fc40003f05270 */
[----:B------:R-:W-:Y:S02]  /*6290*/  SEL R60, RZ, 0x1000000, P5 ;  /* 0x01000000ff3c7807 */ /* 0x000fe40002800000 */
[----:B------:R-:W-:Y:S02]  /*62a0*/  ISETP.NE.AND P5, PT, R62, RZ, PT ;  /* 0x000000ff3e00720c */ /* 0x000fe40003fa5270 */
[----:B------:R-:W-:Y:S02]  /*62b0*/  ISETP.NE.AND P1, PT, R61, RZ, PT ;  /* 0x000000ff3d00720c */ /* 0x000fe40003f25270 */
[----:B------:R-:W-:Y:S02]  /*62c0*/  SEL R62, RZ, 0x1, P0 ;  /* 0x00000001ff3e7807 */ /* 0x000fe40000000000 */
[----:B------:R-:W-:Y:S02]  /*62d0*/  SEL R61, RZ, 0x10000, P4 ;  /* 0x00010000ff3d7807 */ /* 0x000fe40002000000 */
[----:B------:R-:W-:Y:S01]  /*62e0*/  SEL R66, RZ, 0x100, P3 ;  /* 0x00000100ff427807 */ /* 0x000fe20001800000 */
[----:B------:R-:W-:Y:S01]  /*62f0*/  IMAD.WIDE.U32 R62, R62, 0x1000000, RZ ;  /* 0x010000003e3e7825 */ /* 0x000fe200078e00ff */
[----:B------:R-:W-:-:S02]  /*6300*/  F2FP.BF16.F32.PACK_AB R39, R65, R56 ;  /* 0x000000384127723e */ /* 0x000fc400000010ff */
        /* <DEDUP_REMOVED lines=12> */
[----:B------:R-:W-:Y:S01]  /*63d0*/  LOP3.LUT R62, R36, R62, R60, 0xfe, !PT ;  /* 0x0000003e243e7212 */ /* 0x000fe200078efe3c */
[----:B------:R-:W-:Y:S01]  /*63e0*/  IMAD.SHL.U32 R60, R45, 0x8, RZ ;  /* 0x000000082d3c7824 */ /* 0x000fe200078e00ff */
[----:B------:R-:W-:Y:S01]  /*63f0*/  LOP3.LUT R37, R37, R63, R61, 0xfe, !PT ;  /* 0x0000003f25257212 */ /* 0x000fe200078efe3d */
[----:B------:R-:W-:Y:S01]  /*6400*/  FADD.FTZ R36, R39, R46 ;  /* 0x0000002e27247221 */ /* 0x000fe20000010000 */
[----:B------:R-:W-:Y:S02]  /*6410*/  SHF.R.U32.HI R45, RZ, 0x1d, R45 ;  /* 0x0000001dff2d7819 */ /* 0x000fe4000001162d */
[----:B------:R-:W-:Y:S01]  /*6420*/  IADD3 R38, P0, R60, UR14, RZ ;  /* 0x0000000e3c267c10 */ /* 0x000fe2000ff1e0ff */
[----:B------:R-:W-:Y:S01]  /*6430*/  FADD.FTZ R59, R36, R49 ;  /* 0x00000031243b7221 */ /* 0x000fe20000010000 */
[----:B------:R-:W-:Y:S02]  /*6440*/  SEL R61, RZ, 0x1, P1 ;  /* 0x00000001ff3d7807 */ /* 0x000fe40000800000 */
[----:B------:R-:W-:Y:S01]  /*6450*/  IADD3.X R39, R45, UR15, RZ, P0, !PT ;  /* 0x0000000f2d277c10 */ /* 0x000fe200087fe4ff */
[----:B------:R-:W-:Y:S01]  /*6460*/  FADD.FTZ R58, R59, R48 ;  /* 0x000000303b3a7221 */ /* 0x000fe20000010000 */
[----:B------:R-:W-:-:S02]  /*6470*/  LOP3.LUT R36, R62, R61, RZ, 0xfc, !PT ;  /* 0x0000003d3e247212 */ /* 0x000fc400078efcff */
        /* <DEDUP_REMOVED lines=23> */
.L_x_2357:
        /* <DEDUP_REMOVED lines=40> */
.L_x_2371:
        /* <DEDUP_REMOVED lines=26> */
[----:B------:R-:W-:Y:S01]  /*6a10*/  FMUL.FTZ R37, R45, R62 ;  /* 0x0000003e2d257220 */ /* 0x000fe20000410000 */
[----:B------:R-:W-:Y:S01]  /*6a20*/  FFMA.FTZ R62, R25, R54, R17 ;  /* 0x00000036193e7223 */ /* 0x000fe20000010011 */
[C---:B------:R-:W-:Y:S01]  /*6a30*/  FMUL.FTZ R48, R45.reuse, R48 ;  /* 0x000000302d307220 */ /* 0x040fe20000410000 */
[----:B------:R-:W-:Y:S01]  /*6a40*/  F2FP.BF16.F32.PACK_AB R39, R46, R39 ;  /* 0x000000272e27723e */ /* 0x000fe200000010ff */
[----:B------:R-:W-:Y:S01]  /*6a50*/  FFMA.FTZ R55, R24, R37, R16 ;  /* 0x0000002518377223 */ /* 0x000fe20000010010 */
[----:B------:R-:W2:Y:S01]  /*6a60*/  LDC.64 R46, c[0x0][0x210] ;  /* 0x00008400ff2e7b82 */ /* 0x000ea20000000a00 */
[C---:B------:R-:W-:Y:S01]  /*6a70*/  FMUL.FTZ R49, R45.reuse, R56 ;  /* 0x000000382d317220 */ /* 0x040fe20000410000 */
        /* <DEDUP_REMOVED lines=18> */
.L_x_2228:
[----:B------:R-:W-:Y:S05]  /*6ba0*/  EXIT ;  /* 0x000000000000794d */ /* 0x000fea0003800000 */
.L_x_2358:
        /* <DEDUP_REMOVED lines=8> */
.L_x_2361:
[----:B------:R-:W-:Y:S05]  /*6c30*/  BSYNC B1 ;  /* 0x0000000000017941 */ /* 0x000fea0003800000 */
.L_x_2360:
        /* <DEDUP_REMOVED lines=9> */
.L_x_2362:
        /* <DEDUP_REMOVED lines=8> */
.L_x_2363:
[----:B------:R-:W-:Y:S02]  /*6d50*/  IMAD.MOV.U32 R64, RZ, RZ, 0x8 ;  /* 0x00000008ff407424 */ /* 0x000fe400078e00ff */
[----:B------:R-:W-:-:S04]  /*6d60*/  IMAD.MOV.U32 R36, RZ, RZ, R59 ;  /* 0x000000ffff247224 */ /* 0x000fc800078e003b */
[----:B------:R-:W-:-:S05]  /*6d70*/  FADD.FTZ R45, R39, R36 ;  /* 0x00000024272d7221 */ /* 0x000fca0000010000 */
[----:B------:R-:W-:-:S07]  /*6d80*/  MOV R61, R45 ;  /* 0x0000002d003d7202 */ /* 0x000fce0000000f00 */
[----:B------:R-:W-:Y:S05]  /*6d90*/  WARPSYNC.COLLECTIVE R60, `(.L_x_2364) ;  /* 0x000000003c087348 */ /* 0x000fea0003c00000 */
[----:B------:R0:W1:Y:S02]  /*6da0*/  SHFL.BFLY P1, R59, R61, R64, R67 ;  /* 0x0c0000403d3b7389 */ /* 0x0000640000020043 */
[----:B01----:R-:W-:Y:S01]  /*6db0*/  ENDCOLLECTIVE ;  /* 0x000000000000791b */ /* 0x003fe20003800000 */
.L_x_2364:
[----:B------:R-:W-:Y:S01]  /*6dc0*/  HFMA2.MMA R64, -RZ, RZ, 0, 9.5367431640625e-07 ;  /* 0x00000010ff407435 */ /* 0x000fe200000001ff */
[----:B------:R-:W-:-:S05]  /*6dd0*/  MOV R36, R59 ;  /* 0x0000003b00247202 */ /* 0x000fca0000000f00 */
[----:B------:R-:W-:-:S04]  /*6de0*/  FADD.FTZ R58, R45, R36 ;  /* 0x000000242d3a7221 */ /* 0x000fc80000010000 */
[----:B------:R-:W-:-:S07]  /*6df0*/  IMAD.MOV.U32 R61, RZ, RZ, R58 ;  /* 0x000000ffff3d7224 */ /* 0x000fce00078e003a */
[----:B------:R-:W-:Y:S05]  /*6e00*/  WARPSYNC.COLLECTIVE R60, `(.L_x_2365) ;  /* 0x000000003c087348 */ /* 0x000fea0003c00000 */
[----:B------:R0:W1:Y:S02]  /*6e10*/  SHFL.BFLY P1, R59, R61, R64, R67 ;  /* 0x0c0000403d3b7389 */ /* 0x0000640000020043 */
[----:B01----:R-:W-:Y:S01]  /*6e20*/  ENDCOLLECTIVE ;  /* 0x000000000000791b */ /* 0x003fe20003800000 */
.L_x_2365:
[----:B------:R-:W-:Y:S01]  /*6e30*/  MOV R64, 0x1 ;  /* 0x0000000100407802 */ /* 0x000fe20000000f00 */
        /* <DEDUP_REMOVED lines=22> */
.L_x_2366:
[----:B------:R-:W-:Y:S02]  /*6fa0*/  IMAD.MOV.U32 R64, RZ, RZ, 0x2 ;  /* 0x00000002ff407424 */ /* 0x000fe400078e00ff */
[----:B------:R-:W-:-:S04]  /*6fb0*/  IMAD.MOV.U32 R39, RZ, RZ, R59 ;  /* 0x000000ffff277224 */ /* 0x000fc800078e003b */
[----:B------:R-:W-:-:S05]  /*6fc0*/  FADD.FTZ R39, R36, R39 ;  /* 0x0000002724277221 */ /* 0x000fca0000010000 */
[----:B------:R-:W-:-:S07]  /*6fd0*/  MOV R61, R39 ;  /* 0x00000027003d7202 */ /* 0x000fce0000000f00 */
[----:B------:R-:W-:Y:S05]  /*6fe0*/  WARPSYNC.COLLECTIVE R60, `(.L_x_2367) ;  /* 0x000000003c087348 */ /* 0x000fea0003c00000 */
[----:B------:R0:W1:Y:S02]  /*6ff0*/  SHFL.BFLY P1, R59, R61, R64, R67 ;  /* 0x0c0000403d3b7389 */ /* 0x0000640000020043 */
[----:B01----:R-:W-:Y:S01]  /*7000*/  ENDCOLLECTIVE ;  /* 0x000000000000791b */ /* 0x003fe20003800000 */
.L_x_2367:
[----:B------:R-:W-:Y:S01]  /*7010*/  HFMA2.MMA R64, -RZ, RZ, 0, 2.384185791015625e-07 ;  /* 0x00000004ff407435 */ /* 0x000fe200000001ff */
[----:B------:R-:W-:-:S05]  /*7020*/  MOV R38, R59 ;  /* 0x0000003b00267202 */ /* 0x000fca0000000f00 */
[----:B------:R-:W-:-:S04]  /*7030*/  FADD.FTZ R38, R39, R38 ;  /* 0x0000002627267221 */ /* 0x000fc80000010000 */
[----:B------:R-:W-:-:S07]  /*7040*/  IMAD.MOV.U32 R61, RZ, RZ, R38 ;  /* 0x000000ffff3d7224 */ /* 0x000fce00078e0026 */
[----:B------:R-:W-:Y:S05]  /*7050*/  WARPSYNC.COLLECTIVE R60, `(.L_x_2368) ;  /* 0x000000003c087348 */ /* 0x000fea0003c00000 */
[----:B------:R0:W1:Y:S02]  /*7060*/  SHFL.BFLY P1, R59, R61, R64, R67 ;  /* 0x0c0000403d3b7389 */ /* 0x0000640000020043 */
[----:B01----:R-:W-:Y:S01]  /*7070*/  ENDCOLLECTIVE ;  /* 0x000000000000791b */ /* 0x003fe20003800000 */
.L_x_2368:
[----:B------:R-:W-:Y:S02]  /*7080*/  IMAD.MOV.U32 R64, RZ, RZ, 0x8 ;  /* 0x00000008ff407424 */ /* 0x000fe400078e00ff */
[----:B------:R-:W-:-:S04]  /*7090*/  IMAD.MOV.U32 R45, RZ, RZ, R59 ;  /* 0x000000ffff2d7224 */ /* 0x000fc800078e003b */
[----:B------:R-:W-:-:S05]  /*70a0*/  FADD.FTZ R45, R38, R45 ;  /* 0x0000002d262d7221 */ /* 0x000fca0000010000 */
[----:B------:R-:W-:-:S07]  /*70b0*/  MOV R61, R45 ;  /* 0x0000002d003d7202 */ /* 0x000fce0000000f00 */
[----:B------:R-:W-:Y:S05]  /*70c0*/  WARPSYNC.COLLECTIVE R60, `(.L_x_2369) ;  /* 0x000000003c087348 */ /* 0x000fea0003c00000 */
[----:B------:R0:W1:Y:S02]  /*70d0*/  SHFL.BFLY P1, R59, R61, R64, R67 ;  /* 0x0c0000403d3b7389 */ /* 0x0000640000020043 */
[----:B01----:R-:W-:Y:S01]  /*70e0*/  ENDCOLLECTIVE ;  /* 0x000000000000791b */ /* 0x003fe20003800000 */
.L_x_2369:
[----:B------:R-:W-:Y:S01]  /*70f0*/  HFMA2.MMA R64, -RZ, RZ, 0, 9.5367431640625e-07 ;  /* 0x00000010ff407435 */ /* 0x000fe200000001ff */
[----:B------:R-:W-:-:S05]  /*7100*/  MOV R58, R59 ;  /* 0x0000003b003a7202 */ /* 0x000fca0000000f00 */
[----:B------:R-:W-:-:S04]  /*7110*/  FADD.FTZ R58, R45, R58 ;  /* 0x0000003a2d3a7221 */ /* 0x000fc80000010000 */
[----:B------:R-:W-:-:S07]  /*7120*/  IMAD.MOV.U32 R61, RZ, RZ, R58 ;  /* 0x000000ffff3d7224 */ /* 0x000fce00078e003a */
[----:B------:R-:W-:Y:S05]  /*7130*/  WARPSYNC.COLLECTIVE R60, `(.L_x_2370) ;  /* 0x000000003c087348 */ /* 0x000fea0003c00000 */
[----:B------:R0:W1:Y:S02]  /*7140*/  SHFL.BFLY P1, R59, R61, R64, R67 ;  /* 0x0c0000403d3b7389 */ /* 0x0000640000020043 */
[----:B01----:R-:W-:Y:S01]  /*7150*/  ENDCOLLECTIVE ;  /* 0x000000000000791b */ /* 0x003fe20003800000 */
.L_x_2370:
[----:B------:R-:W-:Y:S05]  /*7160*/  BRA `(.L_x_2371) ;  /* 0xfffffff400c07947 */ /* 0x000fea000383ffff */
.L_x_2372:
        /* <DEDUP_REMOVED lines=9> */
.L_x_7736:


//--------------------- .text._ZN10layer_norm31ln_parallel_residual_fwd_kernelINS_13Kernel_traitsI13__nv_bfloat16S2_fS2_fjLj256ELj1ELj4ELj1ELj16ENS_18Kernel_traits_baseILj256ES2_S2_fS2_fjLj128EEEEELb0ELb0ELb0EEEvNS_9FwdParamsE --------------------------
	.section	.text._ZN10layer_norm31ln_parallel_residual_fwd_kernelINS_13Kernel_traitsI13__nv_bfloat16S2_fS2_fjLj256ELj1ELj4ELj1ELj16ENS_18Kernel_traits_baseILj256ES2_S2_fS2_fjLj128EEEEELb0ELb0ELb0EEEvNS_9FwdParamsE,"ax",@progbits
	.align	128
        .global         _ZN10layer_norm31ln_parallel_residual_fwd_kernelINS_13Kernel_traitsI13__nv_bfloat16S2_fS2_fjLj256ELj1ELj4ELj1ELj16ENS_18Kernel_traits_baseILj256ES2_S2_fS2_fjLj128EEEEELb0ELb0ELb0EEEvNS_9FwdParamsE
        .type           _ZN10layer_norm31ln_parallel_residual_fwd_kernelINS_13Kernel_traitsI13__nv_bfloat16S2_fS2_fjLj256ELj1ELj4ELj1ELj16ENS_18Kernel_traits_baseILj256ES2_S2_fS2_fjLj128EEEEELb0ELb0ELb0EEEvNS_9FwdParamsE,@function
        .size           _ZN10layer_norm31ln_parallel_residual_fwd_kernelINS_13Kernel_traitsI13__nv_bfloat16S2_fS2_fjLj256ELj1ELj4ELj1ELj16ENS_18Kernel_traits_baseILj256ES2_S2_fS2_fjLj128EEEEELb0ELb0ELb0EEEvNS_9FwdParamsE,(.L_x_7737 - _ZN10layer_norm31ln_parallel_residual_fwd_kernelINS_13Kernel_traitsI13__nv_bfloat16S2_fS2_fjLj256ELj1ELj4ELj1ELj16ENS_18Kernel_traits_baseILj256ES2_S2_fS2_fjLj128EEEEELb0ELb0ELb0EEEvNS_9FwdParamsE)
        .other          _ZN10layer_norm31ln_parallel_residual_fwd_kernelINS_13Kernel_traitsI13__nv_bfloat16S2_fS2_fjLj256ELj1ELj4ELj1ELj16ENS_18Kernel_traits_baseILj256ES2_S2_fS2_fjLj128EEEEELb0ELb0ELb0EEEvNS_9FwdParamsE,@"STO_CUDA_ENTRY STV_DEFAULT"
_ZN10layer_norm31ln_parallel_residual_fwd_kernelINS_13Kernel_traitsI13__nv_bfloat16S2_fS2_fjLj256ELj1ELj4ELj1ELj16ENS_18Kernel_traits_baseILj256ES2_S2_fS2_fjLj128EEEEELb0ELb0ELb0EEEvNS_9FwdParamsE:
.text._ZN10layer_norm31ln_parallel_residual_fwd_kernelINS_13Kernel_traitsI13__nv_bfloat16S2_fS2_fjLj256ELj1ELj4ELj1ELj16ENS_18Kernel_traits_baseILj256ES2_S2_fS2_fjLj128EEEEELb0ELb0ELb0EEEvNS_9FwdParamsE:
        /* <DEDUP_REMOVED lines=9> */
[----:B-1----:R-:W-:Y:S02]  /*0090*/  LOP3.LUT R3, R66, 0x1f, RZ, 0xc, !PT ;  /* 0x0000001f42037812 */ /* 0x002fe400078e0cff */
[----:B------:R-:W-:Y:S02]  /*00a0*/  SHF.R.U32.HI R55, RZ, 0x5, R66 ;  /* 0x00000005ff377819 */ /* 0x000fe40000011642 */
[----:B------:R-:W-:Y:S02]  /*00b0*/  LEA.HI.SX32 R0, R0, R3, 0x1d ;  /* 0x0000000300007211 */ /* 0x000fe400078feaff */
[----:B---3--:R-:W-:Y:S02]  /*00c0*/  LEA R55, R2, R55, 0x2 ;  /* 0x0000003702377211 */ /* 0x008fe400078e10ff */
[----:B------:R-:W-:-:S02]  /*00d0*/  LOP3.LUT P2, RZ, R0, 0xffffffe0, RZ, 0xc0, !PT ;  /* 0xffffffe000ff7812 */ /* 0x000fc4000784c0ff */
[----:B------:R-:W-:-:S11]  /*00e0*/  LOP3.LUT R66, R66, 0x1f, RZ, 0xc0, !PT ;  /* 0x0000001f42427812 */ /* 0x000fd600078ec0ff */
        /* <DEDUP_REMOVED lines=25> */
.L_x_2374:
[----:B------:R-:W-:Y:S05]  /*0280*/  BSYNC B0 ;  /* 0x0000000000007941 */ /* 0x000fea0003800000 */
.L_x_2373:
[----:B------:R-:W-:Y:S02]  /*0290*/  ULDC UR6, c[0x0][0x214] ;  /* 0x0000850000067ab9 */ /* 0x000fe40000000800 */
[----:B------:R-:W-:-:S13]  /*02a0*/  ISETP.GE.AND P0, PT, R55, UR6, PT ;  /* 0x0000000637007c0c */ /* 0x000fda000bf06270 */
[----:B------:R-:W-:Y:S05]  /*02b0*/  @P0 EXIT ;  /* 0x000000000000094d */ /* 0x000fea0003800000 */
[C---:B-----5:R-:W-:Y:S01]  /*02c0*/  PRMT R3, R62.reuse, 0x7632, R3 ;  /* 0x000076323e037816 */ /* 0x060fe20000000003 */
[----:B------:R-:W-:Y:S01]  /*02d0*/  IMAD.U32 R52, R9, 0x10000, RZ ;  /* 0x0001000009347824 */ /* 0x000fe200078e00ff */
[----:B------:R-:W-:Y:S01]  /*02e0*/  SHF.L.U32 R57, R62, 0x10, RZ ;  /* 0x000000103e397819 */ /* 0x000fe200000006ff */
[----:B------:R-:W-:Y:S01]  /*02f0*/  IMAD.U32 R43, R5, 0x10000, RZ ;  /* 0x00010000052b7824 */ /* 0x000fe200078e00ff */
[C---:B------:R-:W-:Y:S01]  /*0300*/  PRMT R0, R60.reuse, 0x7632, R0 ;  /* 0x000076323c007816 */ /* 0x040fe20000000000 */
[----:B------:R-:W-:Y:S01]  /*0310*/  ULDC.U8 UR6, c[0x0][0x2a0] ;  /* 0x0000a80000067ab9 */ /* 0x000fe20000000000 */
[----:B------:R-:W-:Y:S01]  /*0320*/  SHF.L.U32 R65, R60, 0x10, RZ ;  /* 0x000000103c417819 */ /* 0x000fe200000006ff */
[----:B------:R-:W-:Y:S01]  /*0330*/  IMAD.U32 R60, R13, 0x10000, RZ ;  /* 0x000100000d3c7824 */ /* 0x000fe200078e00ff */
[----:B------:R-:W-:Y:S01]  /*0340*/  PRMT R2, R9, 0x7632, R2 ;  /* 0x0000763209027816 */ /* 0x000fe20000000002 */
[----:B------:R-:W-:Y:S01]  /*0350*/  ULDC UR13, c[0x0][0x218] ;  /* 0x00008600000d7ab9 */ /* 0x000fe20000000800 */
[C---:B------:R-:W-:Y:S01]  /*0360*/  PRMT R62, R12.reuse, 0x7632, R62 ;  /* 0x000076320c3e7816 */ /* 0x040fe2000000003e */
[----:B------:R-:W-:Y:S01]  /*0370*/  ULDC UR12, c[0x0][0x2d8] ;  /* 0x0000b600000c7ab9 */ /* 0x000fe20000000800 */
[----:B------:R-:W-:Y:S01]  /*0380*/  SHF.L.U32 R64, R12, 0x10, RZ ;  /* 0x000000100c407819 */ /* 0x000fe200000006ff */
[----:B------:R-:W-:Y:S01]  /*0390*/  ULDC.64 UR8, c[0x0][0x228] ;  /* 0x00008a0000087ab9 */ /* 0x000fe20000000a00 */
[----:B------:R-:W-:Y:S01]  /*03a0*/  PRMT R17, R63, 0x7632, R17 ;  /* 0x000076323f117816 */ /* 0x000fe20000000011 */
[----:B------:R-:W-:Y:S01]  /*03b0*/  IMAD.U32 R62, R62, 0x10000, RZ ;  /* 0x000100003e3e7824 */ /* 0x000fe200078e00ff */
[C---:B------:R-:W-:Y:S01]  /*03c0*/  PRMT R18, R11.reuse, 0x7632, R18 ;  /* 0x000076320b127816 */ /* 0x040fe20000000012 */
[----:B------:R-:W-:Y:S01]  /*03d0*/  ULDC.64 UR10, c[0x0][0x238] ;  /* 0x00008e00000a7ab9 */ /* 0x000fe20000000a00 */
[----:B------:R-:W-:-:S02]  /*03e0*/  SHF.L.U32 R46, R11, 0x10, RZ ;  /* 0x000000100b2e7819 */ /* 0x000fc400000006ff */
[----:B------:R-:W-:Y:S02]  /*03f0*/  PRMT R58, R13, 0x7632, R58 ;  /* 0x000076320d3a7816 */ /* 0x000fe4000000003a */
[C---:B------:R-:W-:Y:S02]  /*0400*/  PRMT R12, R14.reuse, 0x7632, R12 ;  /* 0x000076320e0c7816 */ /* 0x040fe4000000000c */
[----:B------:R-:W-:Y:S02]  /*0410*/  SHF.L.U32 R56, R14, 0x10, RZ ;  /* 0x000000100e387819 */ /* 0x000fe400000006ff */
[----:B------:R-:W-:Y:S02]  /*0420*/  PRMT R9, R5, 0x7632, R9 ;  /* 0x0000763205097816 */ /* 0x000fe40000000009 */
[C---:B------:R-:W-:Y:S01]  /*0430*/  PRMT R59, R61.reuse, 0x7632, R59 ;  /* 0x000076323d3b7816 */ /* 0x040fe2000000003b */
[----:B------:R-:W-:Y:S01]  /*0440*/  IMAD.U32 R61, R61, 0x10000, RZ ;  /* 0x000100003d3d7824 */ /* 0x000fe200078e00ff */
[----:B------:R-:W-:Y:S01]  /*0450*/  PRMT R40, R8, 0x7632, R40 ;  /* 0x0000763208287816 */ /* 0x000fe20000000028 */
[----:B------:R-:W-:Y:S01]  /*0460*/  IMAD.U32 R9, R9, 0x10000, RZ ;  /* 0x0001000009097824 */ /* 0x000fe200078e00ff */
[----:B------:R-:W-:-:S02]  /*0470*/  PRMT R16, R10, 0x7632, R16 ;  /* 0x000076320a107816 */ /* 0x000fc40000000010 */
[----:B------:R-:W-:Y:S02]  /*0480*/  PRMT R13, R15, 0x7632, R13 ;  /* 0x000076320f0d7816 */ /* 0x000fe4000000000d */
[----:B------:R-:W-:Y:S02]  /*0490*/  PRMT R11, R4, 0x7632, R11 ;  /* 0x00007632040b7816 */ /* 0x000fe4000000000b */
[----:B------:R-:W-:Y:S02]  /*04a0*/  PRMT R5, R6, 0x7632, R5 ;  /* 0x0000763206057816 */ /* 0x000fe40000000005 */
[----:B------:R-:W-:Y:S02]  /*04b0*/  PRMT R14, R7, 0x7632, R14 ;  /* 0x00007632070e7816 */ /* 0x000fe4000000000e */
[----:B------:R-:W-:Y:S02]  /*04c0*/  SHF.L.U32 R54, R63, 0x10, RZ ;  /* 0x000000103f367819 */ /* 0x000fe400000006ff */
[----:B------:R-:W-:-:S02]  /*04d0*/  SHF.L.U32 R53, R8, 0x10, RZ ;  /* 0x0000001008357819 */ /* 0x000fc400000006ff */
[----:B------:R-:W-:Y:S02]  /*04e0*/  SHF.L.U32 R47, R10, 0x10, RZ ;  /* 0x000000100a2f7819 */ /* 0x000fe400000006ff */
[----:B------:R-:W-:Y:S01]  /*04f0*/  SHF.L.U32 R44, R4, 0x10, RZ ;  /* 0x00000010042c7819 */ /* 0x000fe200000006ff */
[----:B------:R-:W-:Y:S01]  /*0500*/  IMAD.U32 R4, R17, 0x10000, RZ ;  /* 0x0001000011047824 */ /* 0x000fe200078e00ff */
        /* <DEDUP_REMOVED lines=16> */
[----:B------:R-:W-:Y:S01]  /*0610*/  ISETP.NE.AND P3, PT, RZ, UR6, PT ;  /* 0x00000006ff007c0c */ /* 0x000fe2000bf65270 */
[----:B------:R-:W-:-:S12]  /*0620*/  ULDC.64 UR6, c[0x0][0x230] ;  /* 0x00008c0000067ab9 */ /* 0x000fd80000000a00 */
.L_x_2396:
[----:B------:R-:W-:Y:S01]  /*0630*/  IMAD R32, R55, UR13, RZ ;  /* 0x0000000d37207c24 */ /* 0x000fe2000f8e02ff */
[----:B------:R-:W-:Y:S04]  /*0640*/  BSSY B0, `(.L_x_2375) ;  /* 0x0000061000007945 */ /* 0x000fe80003800000 */
[----:B------:R-:W-:-:S04]  /*0650*/  SHF.R.S32.HI R33, RZ, 0x1f, R32 ;  /* 0x0000001fff217819 */ /* 0x000fc80000011420 */
[----:B------:R-:W-:-:S04]  /*0660*/  LEA.HI R33, R33, R32, RZ, 0x3 ;  /* 0x0000002021217211 */ /* 0x000fc800078f18ff */
[----:B------:R-:W-:Y:S01]  /*0670*/  LEA.HI.SX32 R50, R33, R66, 0x1d ;  /* 0x0000004221327211 */ /* 0x000fe200078feaff */
[----:B0----5:R-:W-:Y:S06]  /*0680*/  @!P2 BRA `(.L_x_2376) ;  /* 0x000000040070a947 */ /* 0x021fec0003800000 */
[----:B------:R-:W0:Y:S01]  /*0690*/  LDC.64 R28, c[0x0][0x220] ;  /* 0x00008800ff1c7b82 */ /* 0x000e220000000a00 */
[----:B------:R-:W-:Y:S02]  /*06a0*/  ISETP.NE.U32.AND P0, PT, RZ, UR6, PT ;  /* 0x00000006ff007c0c */ /* 0x000fe4000bf05070 */
[----:B------:R-:W-:Y:S02]  /*06b0*/  ISETP.NE.U32.AND P1, PT, RZ, UR8, PT ;  /* 0x00000008ff007c0c */ /* 0x000fe4000bf25070 */
[----:B------:R-:W-:Y:S02]  /*06c0*/  ISETP.NE.AND.EX P0, PT, RZ, UR7, PT, P0 ;  /* 0x00000007ff007c0c */ /* 0x000fe4000bf05300 */
[----:B------:R-:W-:-:S11]  /*06d0*/  ISETP.NE.AND.EX P1, PT, RZ, UR9, PT, P1 ;  /* 0x00000009ff007c0c */ /* 0x000fd6000bf25310 */
[C---:B------:R-:W-:Y:S02]  /*06e0*/  @P0 LEA R26, P5, R50.reuse, UR6, 0x5 ;  /* 0x00000006321a0c11 */ /* 0x040fe4000f8a28ff */
[C---:B------:R-:W-:Y:S01]  /*06f0*/  @P1 LEA R24, P4, R50.reuse, UR8, 0x4 ;  /* 0x0000000832181c11 */ /* 0x040fe2000f8820ff */
[C---:B0-----:R-:W-:Y:S01]  /*0700*/  IMAD.WIDE.U32 R28, R50.reuse, 0x10, R28 ;  /* 0x00000010321c7825 */ /* 0x041fe200078e001c */
[----:B------:R-:W-:-:S05]  /*0710*/  @P0 LEA.HI.X R27, R50, UR7, RZ, 0x5, P5 ;  /* 0x00000007321b0c11 */ /* 0x000fca000a8f2cff */
[----:B------:R-:W2:Y:S01]  /*0720*/  LDG.E.128 R28, desc[UR4][R28.64] ;  /* 0x000000041c1c7981 */ /* 0x000ea2000c1e1d00 */
[----:B------:R-:W-:-:S03]  /*0730*/  @P1 LEA.HI.X R25, R50, UR9, RZ, 0x4, P4 ;  /* 0x0000000932191c11 */ /* 0x000fc6000a0f24ff */
[----:B------:R-:W5:Y:S04]  /*0740*/  @P0 LDG.E.128 R16, desc[UR4][R26.64] ;  /* 0x000000041a100981 */ /* 0x000f68000c1e1d00 */
[----:B------:R-:W5:Y:S04]  /*0750*/  @P0 LDG.E.128 R20, desc[UR4][R26.64+0x10] ;  /* 0x000010041a140981 */ /* 0x000f68000c1e1d00 */
[----:B------:R0:W5:Y:S01]  /*0760*/  @P1 LDG.E.128 R12, desc[UR4][R24.64] ;  /* 0x00000004180c1981 */ /* 0x000162000c1e1d00 */
[----:B------:R-:W-:-:S04]  /*0770*/  ISETP.NE.U32.AND P1, PT, RZ, UR8, PT ;  /* 0x00000008ff007c0c */ /* 0x000fc8000bf25070 */
[----:B------:R-:W-:Y:S02]  /*0780*/  ISETP.NE.AND.EX P1, PT, RZ, UR9, PT, P1 ;  /* 0x00000009ff007c0c */ /* 0x000fe4000bf25310 */
[C---:B--2---:R-:W-:Y:S02]  /*0790*/  PRMT R32, R28.reuse, 0x7632, R32 ;  /* 0x000076321c207816 */ /* 0x044fe40000000020 */
[----:B0-----:R-:W-:-:S09]  /*07a0*/  SHF.L.U32 R24, R28, 0x10, RZ ;  /* 0x000000101c187819 */ /* 0x001fd200000006ff */
[----:B------:R-:W-:Y:S05]  /*07b0*/  @P1 BRA `(.L_x_2377) ;  /* 0x00000000000c1947 */ /* 0x000fea0003800000 */
[----:B------:R-:W-:Y:S05]  /*07c0*/  @!P0 BRA `(.L_x_2378) ;  /* 0x0000000000148947 */ /* 0x000fea0003800000 */
[----:B-----5:R-:W-:Y:S01]  /*07d0*/  FADD.FTZ R24, R16, R24 ;  /* 0x0000001810187221 */ /* 0x020fe20000010000 */
[----:B------:R-:W-:Y:S06]  /*07e0*/  BRA `(.L_x_2378) ;  /* 0x00000000000c7947 */ /* 0x000fec0003800000 */
.L_x_2377:
[----:B-----5:R-:W-:-:S04]  /*07f0*/  IMAD.U32 R25, R12, 0x10000, RZ ;  /* 0x000100000c197824 */ /* 0x020fc800078e00ff */
[----:B------:R-:W-:-:S04]  /*0800*/  FADD.FTZ R24, R25, R24 ;  /* 0x0000001819187221 */ /* 0x000fc80000010000 */
[----:B------:R-:W-:-:S07]  /*0810*/  @P0 FADD.FTZ R24, R16, R24 ;  /* 0x0000001810180221 */ /* 0x000fce0000010000 */
.L_x_2378:
[----:B------:R-:W-:Y:S01]  /*0820*/  SHF.L.U32 R25, R32, 0x10, RZ ;  /* 0x0000001020197819 */ /* 0x000fe200000006ff */
[----:B------:R-:W-:Y:S06]  /*0830*/  @P1 BRA `(.L_x_2379) ;  /* 0x00000000000c1947 */ /* 0x000fec0003800000 */
[----:B------:R-:W-:Y:S05]  /*0840*/  @!P0 BRA `(.L_x_2380) ;  /* 0x0000000000188947 */ /* 0x000fea0003800000 */
[----:B-----5:R-:W-:Y:S01]  /*0850*/  FADD.FTZ R25, R17, R25 ;  /* 0x0000001911197221 */ /* 0x020fe20000010000 */
[----:B------:R-:W-:Y:S06]  /*0860*/  BRA `(.L_x_2380) ;  /* 0x0000000000107947 */ /* 0x000fec0003800000 */
.L_x_2379:
[----:B-----5:R-:W-:-:S04]  /*0870*/  PRMT R26, R12, 0x7632, R26 ;  /* 0x000076320c1a7816 */ /* 0x020fc8000000001a */
[----:B------:R-:W-:-:S05]  /*0880*/  SHF.L.U32 R26, R26, 0x10, RZ ;  /* 0x000000101a1a7819 */ /* 0x000fca00000006ff */
[----:B------:R-:W-:-:S04]  /*0890*/  FADD.FTZ R25, R26, R25 ;  /* 0x000000191a197221 */ /* 0x000fc80000010000 */
[----:B------:R-:W-:-:S07]  /*08a0*/  @P0 FADD.FTZ R25, R17, R25 ;  /* 0x0000001911190221 */ /* 0x000fce0000010000 */
.L_x_2380:
[C---:B------:R-:W-:Y:S02]  /*08b0*/  PRMT R27, R29.reuse, 0x7632, R27 ;  /* 0x000076321d1b7816 */ /* 0x040fe4000000001b */
[----:B------:R-:W-:Y:S01]  /*08c0*/  SHF.L.U32 R26, R29, 0x10, RZ ;  /* 0x000000101d1a7819 */ /* 0x000fe200000006ff */
[----:B------:R-:W-:Y:S06]  /*08d0*/  @P1 BRA `(.L_x_2381) ;  /* 0x00000000000c1947 */ /* 0x000fec0003800000 */
[----:B------:R-:W-:Y:S05]  /*08e0*/  @!P0 BRA `(.L_x_2382) ;  /* 0x0000000000148947 */ /* 0x000fea0003800000 */
[----:B-----5:R-:W-:Y:S01]  /*08f0*/  FADD.FTZ R26, R18, R26 ;  /* 0x0000001a121a7221 */ /* 0x020fe20000010000 */
[----:B------:R-:W-:Y:S06]  /*0900*/  BRA `(.L_x_2382) ;  /* 0x00000000000c7947 */ /* 0x000fec0003800000 */
.L_x_2381:
[----:B-----5:R-:W-:-:S05]  /*0910*/  SHF.L.U32 R29, R13, 0x10, RZ ;  /* 0x000000100d1d7819 */ /* 0x020fca00000006ff */
[----:B------:R-:W-:-:S04]  /*0920*/  FADD.FTZ R26, R29, R26 ;  /* 0x0000001a1d1a7221 */ /* 0x000fc80000010000 */
[----:B------:R-:W-:-:S07]  /*0930*/  @P0 FADD.FTZ R26, R18, R26 ;  /* 0x0000001a121a0221 */ /* 0x000fce0000010000 */
.L_x_2382:
[----:B------:R-:W-:Y:S01]  /*0940*/  IMAD.U32 R27, R27, 0x10000, RZ ;  /* 0x000100001b1b7824 */ /* 0x000fe200078e00ff */
[----:B------:R-:W-:Y:S06]  /*0950*/  @P1 BRA `(.L_x_2383) ;  /* 0x00000000000c1947 */ /* 0x000fec0003800000 */
[----:B------:R-:W-:Y:S05]  /*0960*/  @!P0 BRA `(.L_x_2384) ;  /* 0x0000000000188947 */ /* 0x000fea0003800000 */
[----:B-----5:R-:W-:Y:S01]  /*0970*/  FADD.FTZ R27, R19, R27 ;  /* 0x0000001b131b7221 */ /* 0x020fe20000010000 */
[----:B------:R-:W-:Y:S06]  /*0980*/  BRA `(.L_x_2384) ;  /* 0x0000000000107947 */ /* 0x000fec0003800000 */
.L_x_2383:
[----:B-----5:R-:W-:-:S04]  /*0990*/  PRMT R28, R13, 0x7632, R28 ;  /* 0x000076320d1c7816 */ /* 0x020fc8000000001c */
[----:B------:R-:W-:-:S05]  /*09a0*/  SHF.L.U32 R28, R28, 0x10, RZ ;  /* 0x000000101c1c7819 */ /* 0x000fca00000006ff */
[----:B------:R-:W-:-:S04]  /*09b0*/  FADD.FTZ R27, R28, R27 ;  /* 0x0000001b1c1b7221 */ /* 0x000fc80000010000 */
[----:B------:R-:W-:-:S07]  /*09c0*/  @P0 FADD.FTZ R27, R19, R27 ;  /* 0x0000001b131b0221 */ /* 0x000fce0000010000 */
.L_x_2384:
[C---:B------:R-:W-:Y:S02]  /*09d0*/  PRMT R29, R30.reuse, 0x7632, R29 ;  /* 0x000076321e1d7816 */ /* 0x040fe4000000001d */
[----:B------:R-:W-:Y:S01]  /*09e0*/  SHF.L.U32 R28, R30, 0x10, RZ ;  /* 0x000000101e1c7819 */ /* 0x000fe200000006ff */
[----:B------:R-:W-:Y:S06]  /*09f0*/  @P1 BRA `(.L_x_2385) ;  /* 0x00000000000c1947 */ /* 0x000fec0003800000 */
[----:B------:R-:W-:Y:S05]  /*0a00*/  @!P0 BRA `(.L_x_2386) ;  /* 0x0000000000148947 */ /* 0x000fea0003800000 */
[----:B-----5:R-:W-:Y:S01]  /*0a10*/  FADD.FTZ R28, R20, R28 ;  /* 0x0000001c141c7221 */ /* 0x020fe20000010000 */
[----:B------:R-:W-:Y:S06]  /*0a20*/  BRA `(.L_x_2386) ;  /* 0x00000000000c7947 */ /* 0x000fec0003800000 */
.L_x_2385:
[----:B-----5:R-:W-:-:S05]  /*0a30*/  SHF.L.U32 R33, R14, 0x10, RZ ;  /* 0x000000100e217819 */ /* 0x020fca00000006ff */
[----:B------:R-:W-:-:S04]  /*0a40*/  FADD.FTZ R28, R33, R28 ;  /* 0x0000001c211c7221 */ /* 0x000fc80000010000 */
[----:B------:R-:W-:-:S07]  /*0a50*/  @P0 FADD.FTZ R28, R20, R28 ;  /* 0x0000001c141c0221 */ /* 0x000fce0000010000 */
.L_x_2386:
[----:B------:R-:W-:Y:S01]  /*0a60*/  SHF.L.U32 R29, R29, 0x10, RZ ;  /* 0x000000101d1d7819 */ /* 0x000fe200000006ff */
[----:B------:R-:W-:Y:S06]  /*0a70*/  @P1 BRA `(.L_x_2387) ;  /* 0x00000000000c1947 */ /* 0x000fec0003800000 */
[----:B------:R-:W-:Y:S05]  /*0a80*/  @!P0 BRA `(.L_x_2388) ;  /* 0x0000000000188947 */ /* 0x000fea0003800000 */
[----:B-----5:R-:W-:Y:S01]  /*0a90*/  FADD.FTZ R29, R21, R29 ;  /* 0x0000001d151d7221 */ /* 0x020fe20000010000 */
[----:B------:R-:W-:Y:S06]  /*0aa0*/  BRA `(.L_x_2388) ;  /* 0x0000000000107947 */ /* 0x000fec0003800000 */
.L_x_2387:
[----:B-----5:R-:W-:-:S05]  /*0ab0*/  PRMT R30, R14, 0x7632, R30 ;  /* 0x000076320e1e7816 */ /* 0x020fca000000001e */
[----:B------:R-:W-:-:S04]  /*0ac0*/  IMAD.U32 R30, R30, 0x10000, RZ ;  /* 0x000100001e1e7824 */ /* 0x000fc800078e00ff */
[----:B------:R-:W-:-:S04]  /*0ad0*/  FADD.FTZ R29, R30, R29 ;  /* 0x0000001d1e1d7221 */ /* 0x000fc80000010000 */
[----:B------:R-:W-:-:S07]  /*0ae0*/  @P0 FADD.FTZ R29, R21, R29 ;  /* 0x0000001d151d0221 */ /* 0x000fce0000010000 */
.L_x_2388:
[C---:B------:R-:W-:Y:S02]  /*0af0*/  PRMT R32, R31.reuse, 0x7632, R32 ;  /* 0x000076321f207816 */ /* 0x040fe40000000020 */
[----:B------:R-:W-:Y:S01]  /*0b00*/  SHF.L.U32 R30, R31, 0x10, RZ ;  /* 0x000000101f1e7819 */ /* 0x000fe200000006ff */
[----:B------:R-:W-:Y:S06]  /*0b10*/  @P1 BRA `(.L_x_2389) ;  /* 0x00000000000c1947 */ /* 0x000fec0003800000 */
[----:B------:R-:W-:Y:S05]  /*0b20*/  @!P0 BRA `(.L_x_2390) ;  /* 0x0000000000148947 */ /* 0x000fea0003800000 */
[----:B-----5:R-:W-:Y:S01]  /*0b30*/  FADD.FTZ R30, R22, R30 ;  /* 0x0000001e161e7221 */ /* 0x020fe20000010000 */
[----:B------:R-:W-:Y:S06]  /*0b40*/  BRA `(.L_x_2390) ;  /* 0x00000000000c7947 */ /* 0x000fec0003800000 */
.L_x_2389:
[----:B-----5:R-:W-:-:S05]  /*0b50*/  SHF.L.U32 R31, R15, 0x10, RZ ;  /* 0x000000100f1f7819 */ /* 0x020fca00000006ff */
[----:B------:R-:W-:-:S04]  /*0b60*/  FADD.FTZ R30, R31, R30 ;  /* 0x0000001e1f1e7221 */ /* 0x000fc80000010000 */
[----:B------:R-:W-:-:S07]  /*0b70*/  @P0 FADD.FTZ R30, R22, R30 ;  /* 0x0000001e161e0221 */ /* 0x000fce0000010000 */
.L_x_2390:
[----:B------:R-:W-:Y:S01]  /*0b80*/  SHF.L.U32 R31, R32, 0x10, RZ ;  /* 0x00000010201f7819 */ /* 0x000fe200000006ff */
[----:B------:R-:W-:Y:S06]  /*0b90*/  @P1 BRA `(.L_x_2391) ;  /* 0x00000000000c1947 */ /* 0x000fec0003800000 */
[----:B------:R-:W-:Y:S05]  /*0ba0*/  @!P0 BRA `(.L_x_2392) ;  /* 0x0000000000188947 */ /* 0x000fea0003800000 */
[----:B-----5:R-:W-:Y:S01]  /*0bb0*/  FADD.FTZ R31, R23, R31 ;  /* 0x0000001f171f7221 */ /* 0x020fe20000010000 */
[----:B------:R-:W-:Y:S06]  /*0bc0*/  BRA `(.L_x_2392) ;  /* 0x0000000000107947 */ /* 0x000fec0003800000 */
.L_x_2391:
[----:B-----5:R-:W-:-:S04]  /*0bd0*/  PRMT R32, R15, 0x7632, R32 ;  /* 0x000076320f207816 */ /* 0x020fc80000000020 */
[----:B------:R-:W-:-:S05]  /*0be0*/  SHF.L.U32 R32, R32, 0x10, RZ ;  /* 0x0000001020207819 */ /* 0x000fca00000006ff */
[----:B------:R-:W-:-:S04]  /*0bf0*/  FADD.FTZ R31, R32, R31 ;  /* 0x0000001f201f7221 */ /* 0x000fc80000010000 */
[----:B------:R-:W-:-:S07]  /*0c00*/  @P0 FADD.FTZ R31, R23, R31 ;  /* 0x0000001f171f0221 */ /* 0x000fce0000010000 */
.L_x_2392:
[----:B------:R-:W-:-:S04]  /*0c10*/  LEA R32, P0, R50, UR10, 0x5 ;  /* 0x0000000a32207c11 */ /* 0x000fc8000f8028ff */
[----:B------:R-:W-:-:S05]  /*0c20*/  LEA.HI.X R33, R50, UR11, RZ, 0x5, P0 ;  /* 0x0000000b32217c11 */ /* 0x000fca00080f2cff */
[----:B------:R0:W-:Y:S04]  /*0c30*/  STG.E.128 desc[UR4][R32.64], R24 ;  /* 0x0000001820007986 */ /* 0x0001e8000c101d04 */
[----:B------:R0:W-:Y:S02]  /*0c40*/  STG.E.128 desc[UR4][R32.64+0x10], R28 ;  /* 0x0000101c20007986 */ /* 0x0001e4000c101d04 */
.L_x_2376:
[----:B------:R-:W-:Y:S05]  /*0c50*/  BSYNC B0 ;  /* 0x0000000000007941 */ /* 0x000fea0003800000 */
.L_x_2375:
[----:B0-----:R-:W-:Y:S01]  /*0c60*/  FADD.FTZ R32, RZ, R24 ;  /* 0x00000018ff207221 */ /* 0x001fe20000010000 */
[----:B------:R-:W-:-:S03]  /*0c70*/  UMOV UR14, 0xffffffff ;  /* 0xffffffff000e7882 */ /* 0x000fc60000000000 */
        /* <DEDUP_REMOVED lines=47> */
.L_x_2408:
[----:B------:R-:W-:Y:S01]  /*0f70*/  ISETP.NE.AND P0, PT, R66, RZ, PT ;  /* 0x000000ff4200720c */ /* 0x000fe20003f05270 */
[----:B------:R-:W-:Y:S01]  /*0f80*/  FMUL.FTZ R38, R37, R37 ;  /* 0x0000002525267220 */ /* 0x000fe20000410000 */
[----:B-1----:R-:W-:Y:S01]  /*0f90*/  FADD.FTZ R51, R48, R51 ;  /* 0x0000003330337221 */ /* 0x002fe20000010000 */
[----:B------:R-:W-:Y:S03]  /*0fa0*/  BSSY B0, `(.L_x_2394) ;  /* 0x000003d000007945 */ /* 0x000fe60003800000 */
[----:B------:R-:W-:Y:S01]  /*0fb0*/  FSEL R39, R38, RZ, P3 ;  /* 0x000000ff26277208 */ /* 0x000fe20001800000 */
[----:B------:R-:W-:-:S04]  /*0fc0*/  FFMA.FTZ R36, R51, R36, UR12 ;  /* 0x0000000c33247e23 */ /* 0x000fc80008010024 */
[----:B------:R-:W-:Y:S02]  /*0fd0*/  FADD.FTZ R39, R36, R39 ;  /* 0x0000002724277221 */ /* 0x000fe40000010000 */
[----:B------:R-:W1:Y:S04]  /*0fe0*/  @!P0 LDC.64 R34, c[0x0][0x250] ;  /* 0x00009400ff228b82 */ /* 0x000e680000000a00 */
[----:B------:R-:W2:Y:S04]  /*0ff0*/  MUFU.RSQ R39, R39 ;  /* 0x0000002700277308 */ /* 0x000ea80000001400 */
[----:B------:R-:W3:Y:S01]  /*1000*/  @!P0 LDC.64 R32, c[0x0][0x258] ;  /* 0x00009600ff208b82 */ /* 0x000ee20000000a00 */
[----:B-1----:R-:W-:-:S05]  /*1010*/  @!P0 IMAD.WIDE R34, R55, 0x4, R34 ;  /* 0x0000000437228825 */ /* 0x002fca00078e0222 */
[----:B------:R1:W-:Y:S01]  /*1020*/  @!P0 STG.E desc[UR4][R34.64], R37 ;  /* 0x0000002522008986 */ /* 0x0003e2000c101904 */
[----:B---3--:R-:W-:-:S05]  /*1030*/  @!P0 IMAD.WIDE R32, R55, 0x4, R32 ;  /* 0x0000000437208825 */ /* 0x008fca00078e0220 */
[----:B--2---:R1:W-:Y:S01]  /*1040*/  @!P0 STG.E desc[UR4][R32.64], R39 ;  /* 0x0000002720008986 */ /* 0x0043e2000c101904 */
        /* <DEDUP_REMOVED lines=50> */
.L_x_2395:
[----:B------:R-:W-:Y:S05]  /*1370*/  BSYNC B0 ;  /* 0x0000000000007941 */ /* 0x000fea0003800000 */
.L_x_2394:
[----:B-12---:R-:W1:Y:S02]  /*1380*/  LDC.64 R32, c[0x0][0x210] ;  /* 0x00008400ff207b82 */ /* 0x006e640000000a00 */
[----:B-1----:R-:W-:-:S05]  /*1390*/  IMAD R55, R32, 0x4, R55 ;  /* 0x0000000420377824 */ /* 0x002fca00078e0237 */
[----:B------:R-:W-:-:S13]  /*13a0*/  ISETP.GE.AND P0, PT, R55, R33, PT ;  /* 0x000000213700720c */ /* 0x000fda0003f06270 */
[----:B------:R-:W-:Y:S05]  /*13b0*/  @!P0 BRA `(.L_x_2396) ;  /* 0xfffffff0009c8947 */ /* 0x000fea000383ffff */
[----:B------:R-:W-:Y:S05]  /*13c0*/  EXIT ;  /* 0x000000000000794d */ /* 0x000fea0003800000 */
.L_x_2393:
        /* <DEDUP_REMOVED lines=8> */
.L_x_2398:
[----:B------:R-:W-:Y:S05]  /*1450*/  BSYNC B0 ;  /* 0x0000000000007941 */ /* 0x000fea0003800000 */
.L_x_2397:
[----:B------:R-:W-:Y:S01]  /*1460*/  IMAD.MOV.U32 R33, RZ, RZ, R51 ;  /* 0x000000ffff217224 */ /* 0x000fe200078e0033 */
[----:B------:R-:W-:Y:S01]  /*1470*/  HFMA2.MMA R35, -RZ, RZ, 0, 1.1920928955078125e-07 ;  /* 0x00000002ff237435 */ /* 0x000fe200000001ff */
[----:B------:R-:W-:Y:S02]  /*1480*/  MOV R34, 0x1f ;  /* 0x0000001f00227802 */ /* 0x000fe40000000f00 */
[----:B------:R-:W-:Y:S01]  /*1490*/  FADD.FTZ R38, R32, R33 ;  /* 0x0000002120267221 */ /* 0x000fe20000010000 */
[----:B------:R-:W-:-:S04]  /*14a0*/  MOV R33, 0xffffffff ;  /* 0xffffffff00217802 */ /* 0x000fc80000000f00 */
[----:B------:R-:W-:-:S07]  /*14b0*/  MOV R67, R38 ;  /* 0x0000002600437202 */ /* 0x000fce0000000f00 */
[----:B------:R-:W-:Y:S05]  /*14c0*/  WARPSYNC.COLLECTIVE R33, `(.L_x_2399) ;  /* 0x0000000021087348 */ /* 0x000fea0003c00000 */
[----:B------:R0:W1:Y:S02]  /*14d0*/  SHFL.BFLY P0, R51, R67, R35, R34 ;  /* 0x0c00002343337389 */ /* 0x0000640000000022 */
[----:B01----:R-:W-:Y:S01]  /*14e0*/  ENDCOLLECTIVE ;  /* 0x000000000000791b */ /* 0x003fe20003800000 */
.L_x_2399:
[----:B------:R-:W-:Y:S01]  /*14f0*/  HFMA2.MMA R35, -RZ, RZ, 0, 2.384185791015625e-07 ;  /* 0x00000004ff237435 */ /* 0x000fe200000001ff */
[----:B------:R-:W-:-:S04]  /*1500*/  IMAD.MOV.U32 R37, RZ, RZ, R51 ;  /* 0x000000ffff257224 */ /* 0x000fc800078e0033 */
[----:B------:R-:W-:-:S05]  /*1510*/  FADD.FTZ R39, R38, R37 ;  /* 0x0000002526277221 */ /* 0x000fca0000010000 */
[----:B------:R-:W-:-:S07]  /*1520*/  MOV R67, R39 ;  /* 0x0000002700437202 */ /* 0x000fce0000000f00 */
[----:B------:R-:W-:Y:S05]  /*1530*/  WARPSYNC.COLLECTIVE R33, `(.L_x_2400) ;  /* 0x0000000021087348 */ /* 0x000fea0003c00000 */
[----:B------:R0:W1:Y:S02]  /*1540*/  SHFL.BFLY P0, R51, R67, R35, R34 ;  /* 0x0c00002343337389 */ /* 0x0000640000000022 */
[----:B01----:R-:W-:Y:S01]  /*1550*/  ENDCOLLECTIVE ;  /* 0x000000000000791b */ /* 0x003fe20003800000 */
.L_x_2400:
        /* <DEDUP_REMOVED lines=8> */
.L_x_2401:
[----:B------:R-:W-:Y:S01]  /*15e0*/  HFMA2.MMA R35, -RZ, RZ, 0, 9.5367431640625e-07 ;  /* 0x00000010ff237435 */ /* 0x000fe200000001ff */
[----:B------:R-:W-:-:S05]  /*15f0*/  MOV R37, R51 ;  /* 0x0000003300257202 */ /* 0x000fca0000000f00 */
[----:B------:R-:W-:-:S05]  /*1600*/  FADD.FTZ R49, R48, R37 ;  /* 0x0000002530317221 */ /* 0x000fca0000010000 */
[----:B------:R-:W-:-:S07]  /*1610*/  MOV R67, R49 ;  /* 0x0000003100437202 */ /* 0x000fce0000000f00 */
[----:B------:R-:W-:Y:S05]  /*1620*/  WARPSYNC.COLLECTIVE R33, `(.L_x_2402) ;  /* 0x0000000021087348 */ /* 0x000fea0003c00000 */
[----:B------:R0:W1:Y:S02]  /*1630*/  SHFL.BFLY P0, R51, R67, R35, R34 ;  /* 0x0c00002343337389 */ /* 0x0000640000000022 */
[----:B01----:R-:W-:Y:S01]  /*1640*/  ENDCOLLECTIVE ;  /* 0x000000000000791b */ /* 0x003fe20003800000 */
.L_x_2402:
        /* <DEDUP_REMOVED lines=26> */
.L_x_2403:
[----:B------:R-:W-:Y:S01]  /*17f0*/  IMAD.MOV.U32 R35, RZ, RZ, 0x2 ;  /* 0x00000002ff237424 */ /* 0x000fe200078e00ff */
[----:B------:R-:W-:-:S05]  /*1800*/  MOV R39, R51 ;  /* 0x0000003300277202 */ /* 0x000fca0000000f00 */
[----:B------:R-:W-:-:S05]  /*1810*/  FADD.FTZ R39, R32, R39 ;  /* 0x0000002720277221 */ /* 0x000fca0000010000 */
[----:B------:R-:W-:-:S07]  /*1820*/  MOV R67, R39 ;  /* 0x0000002700437202 */ /* 0x000fce0000000f00 */
[----:B------:R-:W-:Y:S05]  /*1830*/  WARPSYNC.COLLECTIVE R33, `(.L_x_2404) ;  /* 0x0000000021087348 */ /* 0x000fea0003c00000 */
[----:B------:R0:W1:Y:S02]  /*1840*/  SHFL.BFLY P0, R51, R67, R35, R34 ;  /* 0x0c00002343337389 */ /* 0x0000640000000022 */
[----:B01----:R-:W-:Y:S01]  /*1850*/  ENDCOLLECTIVE ;  /* 0x000000000000791b */ /* 0x003fe20003800000 */
.L_x_2404:
[----:B------:R-:W-:Y:S01]  /*1860*/  HFMA2.MMA R35, -RZ, RZ, 0, 2.384185791015625e-07 ;  /* 0x00000004ff237435 */ /* 0x000fe200000001ff */
[----:B------:R-:W-:-:S05]  /*1870*/  MOV R38, R51 ;  /* 0x0000003300267202 */ /* 0x000fca0000000f00 */
[----:B------:R-:W-:-:S05]  /*1880*/  FADD.FTZ R38, R39, R38 ;  /* 0x0000002627267221 */ /* 0x000fca0000010000 */
[----:B------:R-:W-:-:S07]  /*1890*/  MOV R67, R38 ;  /* 0x0000002600437202 */ /* 0x000fce0000000f00 */
[----:B------:R-:W-:Y:S05]  /*18a0*/  WARPSYNC.COLLECTIVE R33, `(.L_x_2405) ;  /* 0x0000000021087348 */ /* 0x000fea0003c00000 */
[----:B------:R0:W1:Y:S02]  /*18b0*/  SHFL.BFLY P0, R51, R67, R35, R34 ;  /* 0x0c00002343337389 */ /* 0x0000640000000022 */
[----:B01----:R-:W-:Y:S01]  /*18c0*/  ENDCOLLECTIVE ;  /* 0x000000000000791b */ /* 0x003fe20003800000 */
.L_x_2405:
[----:B------:R-:W-:Y:S01]  /*18d0*/  HFMA2.MMA R35, -RZ, RZ, 0, 4.76837158203125e-07 ;  /* 0x00000008ff237435 */ /* 0x000fe200000001ff */
[----:B------:R-:W-:-:S05]  /*18e0*/  MOV R49, R51 ;  /* 0x0000003300317202 */ /* 0x000fca0000000f00 */
[----:B------:R-:W-:-:S04]  /*18f0*/  FADD.FTZ R49, R38, R49 ;  /* 0x0000003126317221 */ /* 0x000fc80000010000 */
[----:B------:R-:W-:-:S07]  /*1900*/  IMAD.MOV.U32 R67, RZ, RZ, R49 ;  /* 0x000000ffff437224 */ /* 0x000fce00078e0031 */
[----:B------:R-:W-:Y:S05]  /*1910*/  WARPSYNC.COLLECTIVE R33, `(.L_x_2406) ;  /* 0x0000000021087348 */ /* 0x000fea0003c00000 */
[----:B------:R0:W1:Y:S02]  /*1920*/  SHFL.BFLY P0, R51, R67, R35, R34 ;  /* 0x0c00002343337389 */ /* 0x0000640000000022 */
[----:B01----:R-:W-:Y:S01]  /*1930*/  ENDCOLLECTIVE ;  /* 0x000000000000791b */ /* 0x003fe20003800000 */
.L_x_2406:
[----:B------:R-:W-:Y:S01]  /*1940*/  HFMA2.MMA R35, -RZ, RZ, 0, 9.5367431640625e-07 ;  /* 0x00000010ff237435 */ /* 0x000fe200000001ff */
[----:B------:R-:W-:-:S05]  /*1950*/  MOV R48, R51 ;  /* 0x0000003300307202 */ /* 0x000fca0000000f00 */
[----:B------:R-:W-:-:S05]  /*1960*/  FADD.FTZ R48, R49, R48 ;  /* 0x0000003031307221 */ /* 0x000fca0000010000 */
[----:B------:R-:W-:-:S07]  /*1970*/  MOV R67, R48 ;  /* 0x0000003000437202 */ /* 0x000fce0000000f00 */
[----:B------:R-:W-:Y:S05]  /*1980*/  WARPSYNC.COLLECTIVE R33, `(.L_x_2407) ;  /* 0x0000000021087348 */ /* 0x000fea0003c00000 */
[----:B------:R0:W1:Y:S02]  /*1990*/  SHFL.BFLY P0, R51, R67, R35, R34 ;  /* 0x0c00002343337389 */ /* 0x0000640000000022 */
[----:B01----:R-:W-:Y:S01]  /*19a0*/  ENDCOLLECTIVE ;  /* 0x000000000000791b */ /* 0x003fe20003800000 */
.L_x_2407:
[----:B------:R-:W-:Y:S05]  /*19b0*/  BRA `(.L_x_2408) ;  /* 0xfffffff4006c7947 */ /* 0x000fea000383ffff */
.L_x_2409:
        /* <DEDUP_REMOVED lines=12> */
.L_x_7737:


//--------------------- .text._ZN10layer_norm31ln_parallel_residual_fwd_kernelINS_13Kernel_traitsI13__nv_bfloat16S2_fS2_fjLj256ELj1ELj4ELj1ELj16ENS_18Kernel_traits_baseILj256ES2_S2_fS2_fjLj128EEEEELb0ELb0ELb1EEEvNS_9FwdParamsE --------------------------
	.section	.text._ZN10layer_norm31ln_parallel_residual_fwd_kernelINS_13Kernel_traitsI13__nv_bfloat16S2_fS2_fjLj256ELj1ELj4ELj1ELj16ENS_18Kernel_traits_baseILj256ES2_S2_fS2_fjLj128EEEEELb0ELb0ELb1EEEvNS_9FwdParamsE,"ax",@progbits
	.align	128
        .global         _ZN10layer_norm31ln_parallel_residual_fwd_kernelINS_13Kernel_traitsI13__nv_bfloat16S2_fS2_fjLj256ELj1ELj4ELj1ELj16ENS_18Kernel_traits_baseILj256ES2_S2_fS2_fjLj128EEEEELb0ELb0ELb1EEEvNS_9FwdParamsE
        .type           _ZN10layer_norm31ln_parallel_residual_fwd_kernelINS_13Kernel_traitsI13__nv_bfloat16S2_fS2_fjLj256ELj1ELj4ELj1ELj16ENS_18Kernel_traits_baseILj256ES2_S2_fS2_fjLj128EEEEELb0ELb0ELb1EEEvNS_9FwdParamsE,@function
        .size           _ZN10layer_norm31ln_parallel_residual_fwd_kernelINS_13Kernel_traitsI13__nv_bfloat16S2_fS2_fjLj256ELj1ELj4ELj1ELj16ENS_18Kernel_traits_baseILj256ES2_S2_fS2_fjLj128EEEEELb0ELb0ELb1EEEvNS_9FwdParamsE,(.L_x_7738 - _ZN10layer_norm31ln_parallel_residual_fwd_kernelINS_13Kernel_traitsI13__nv_bfloat16S2_fS2_fjLj256ELj1ELj4ELj1ELj16ENS_18Kernel_traits_baseILj256ES2_S2_fS2_fjLj128EEEEELb0ELb0ELb1EEEvNS_9FwdParamsE)
        .other          _ZN10layer_norm31ln_parallel_residual_fwd_kernelINS_13Kernel_traitsI13__nv_bfloat16S2_fS2_fjLj256ELj1ELj4ELj1ELj16ENS_18Kernel_traits_baseILj256ES2_S2_fS2_fjLj128EEEEELb0ELb0ELb1EEEvNS_9FwdParamsE,@"STO_CUDA_ENTRY STV_DEFAULT"
_ZN10layer_norm31ln_parallel_residual_fwd_kernelINS_13Kernel_traitsI13__nv_bfloat16S2_fS2_fjLj256ELj1ELj4ELj1ELj16ENS_18Kernel_traits_baseILj256ES2_S2_fS2_fjLj128EEEEELb0ELb0ELb1EEEvNS_9FwdParamsE:
.text._ZN10layer_norm31ln_parallel_residual_fwd_kernelINS_13Kernel_traitsI13__nv_bfloat16S2_fS2_fjLj256ELj1ELj4ELj1ELj16ENS_18Kernel_traits_baseILj256ES2_S2_fS2_fjLj128EEEEELb0ELb0ELb1EEEvNS_9FwdParamsE:
[----:B------:R-:W-:Y:S01]  /*0000*/  LDC R1, c[0x0][0x28] ;  /* 0x00000a00ff017b82 */ /* 0x000fe20000000800 */
[----:B------:R-:W0:Y:S01]  /*0010*/  S2R R44, SR_TID.X ;  /* 0x00000000002c7919 */ /* 0x000e220000002100 */
[----:B------:R-:W-:Y:S01]  /*0020*/  ULDC.64 UR4, c[0x0][0x2c8] ;  /* 0x0000b20000047ab9 */ /* 0x000fe20000000a00 */
[----:B------:R-:W-:Y:S01]  /*0030*/  ULDC.64 UR8, c[0x0][0x2d0] ;  /* 0x0000b40000087ab9 */ /* 0x000fe20000000a00 */
[----:B------:R-:W-:Y:S01]  /*0040*/  ISETP.NE.U32.AND P0, PT, RZ, UR4, PT ;  /* 0x00000004ff007c0c */ /* 0x000fe2000bf05070 */
[----:B------:R-:W1:Y:S01]  /*0050*/  S2R R3, SR_CTAID.X ;  /* 0x0000000000037919 */ /* 0x000e620000002500 */
[----:B------:R-:W-:Y:S01]  /*0060*/  ISETP.NE.U32.AND P1, PT, RZ, UR8, PT ;  /* 0x00000008ff007c0c */ /* 0x000fe2000bf25070 */
[----:B------:R-:W-:Y:S01]  /*0070*/  ULDC.64 UR6, c[0x0][0x260] ;  /* 0x0000980000067ab9 */ /* 0x000fe20000000a00 */
[----:B------:R-:W-:Y:S02]  /*0080*/  ISETP.NE.AND.EX P0, PT, RZ, UR5, PT, P0 ;  /* 0x00000005ff007c0c */ /* 0x000fe4000bf05300 */
[----:B------:R-:W-:-:S02]  /*0090*/  ISETP.NE.AND.EX P1, PT, RZ, UR9, PT, P1 ;  /* 0x00000009ff007c0c */ /* 0x000fc4000bf25310 */
[C---:B0-----:R-:W-:Y:S02]  /*00a0*/  LOP3.LUT R2, R44.reuse, 0x1f, RZ, 0xc0, !PT ;  /* 0x0000001f2c027812 */ /* 0x041fe400078ec0ff */
[----:B------:R-:W-:Y:S02]  /*00b0*/  SHF.L.U32 R0, R44, 0x4, RZ ;  /* 0x000000042c007819 */ /* 0x000fe400000006ff */
[----:B------:R-:W-:-:S05]  /*00c0*/  SHF.L.U32 R48, R2, 0x4, RZ ;  /* 0x0000000402307819 */ /* 0x000fca00000006ff */
[----:B------:R-:W-:Y:S02]  /*00d0*/  @P0 LEA R4, P2, R2, UR4, 0x4 ;  /* 0x0000000402040c11 */ /* 0x000fe4000f8420ff */
[----:B------:R-:W-:Y:S01]  /*00e0*/  @P1 IADD3 R8, P3, R48, UR8, RZ ;  /* 0x0000000830081c10 */ /* 0x000fe2000ff7e0ff */
[----:B------:R-:W-:Y:S01]  /*00f0*/  ULDC UR8, c[0x0][0x214] ;  /* 0x0000850000087ab9 */ /* 0x000fe20000000800 */
[----:B------:R-:W-:Y:S01]  /*0100*/  @P0 IADD3.X R5, RZ, UR5, RZ, P2, !PT ;  /* 0x00000005ff050c10 */ /* 0x000fe200097fe4ff */
[----:B------:R-:W-:Y:S01]  /*0110*/  ULDC.64 UR4, c[0x0][0x208] ;  /* 0x0000820000047ab9 */ /* 0x000fe20000000a00 */
[----:B------:R-:W-:Y:S02]  /*0120*/  @P1 IADD3.X R9, RZ, UR9, RZ, P3, !PT ;  /* 0x00000009ff091c10 */ /* 0x000fe40009ffe4ff */
[----:B------:R-:W-:Y:S02]  /*0130*/  SHF.R.U32.HI R44, RZ, 0x5, R44 ;  /* 0x00000005ff2c7819 */ /* 0x000fe4000001162c */
[----:B------:R-:W5:Y:S01]  /*0140*/  @P0 LDG.E.128 R4, desc[UR4][R4.64] ;  /* 0x0000000404040981 */ /* 0x000f62000c1e1d00 */
[----:B------:R-:W-:-:S03]  /*0150*/  LOP3.LUT R0, R0, 0x1f0, RZ, 0xc0, !PT ;  /* 0x000001f000007812 */ /* 0x000fc600078ec0ff */
[----:B------:R-:W5:Y:S01]  /*0160*/  @P1 LDG.E.128 R8, desc[UR4][R8.64] ;  /* 0x0000000408081981 */ /* 0x000f62000c1e1d00 */
[----:B------:R-:W-:Y:S01]  /*0170*/  IADD3 R12, P2, R0, UR6, RZ ;  /* 0x00000006000c7c10 */ /* 0x000fe2000ff5e0ff */
[----:B-1----:R-:W-:-:S03]  /*0180*/  IMAD R44, R3, 0x4, R44 ;  /* 0x00000004032c7824 */ /* 0x002fc600078e022c */
[----:B------:R-:W-:Y:S01]  /*0190*/  IADD3.X R13, RZ, UR7, RZ, P2, !PT ;  /* 0x00000007ff0d7c10 */ /* 0x000fe200097fe4ff */
[----:B------:R-:W-:Y:S01]  /*01a0*/  ULDC.64 UR6, c[0x0][0x268] ;  /* 0x00009a0000067ab9 */ /* 0x000fe20000000a00 */
[----:B------:R-:W-:Y:S02]  /*01b0*/  ISETP.GE.AND P2, PT, R44, UR8, PT ;  /* 0x000000082c007c0c */ /* 0x000fe4000bf46270 */
[----:B------:R-:W-:-:S04]  /*01c0*/  IADD3 R48, P3, R48, UR6, RZ ;  /* 0x0000000630307c10 */ /* 0x000fc8000ff7e0ff */
[----:B------:R-:W-:-:S07]  /*01d0*/  IADD3.X R49, RZ, UR7, RZ, P3, !PT ;  /* 0x00000007ff317c10 */ /* 0x000fce0009ffe4ff */
[----:B------:R-:W-:Y:S05]  /*01e0*/  @P2 EXIT ;  /* 0x000000000000294d */ /* 0x000fea0003800000 */
[----:B------:R-:W2:Y:S04]  /*01f0*/  LDG.E.128 R12, desc[UR4][R12.64] ;  /* 0x000000040c0c7981 */ /* 0x000ea8000c1e1d00 */
[----:B------:R-:W3:Y:S01]  /*0200*/  LDG.E.128 R48, desc[UR4][R48.64] ;  /* 0x0000000430307981 */ /* 0x000ee2000c1e1d00 */
[----:B-----5:R-:W-:Y:S02]  /*0210*/  @!P0 CS2R R4, SRZ ;  /* 0x0000000000048805 */ /* 0x020fe4000001ff00 */
[----:B------:R-:W-:Y:S02]  /*0220*/  @!P0 CS2R R6, SRZ ;  /* 0x0000000000068805 */ /* 0x000fe4000001ff00 */
[----:B------:R-:W-:Y:S02]  /*0230*/  @!P1 CS2R R8, SRZ ;  /* 0x0000000000089805 */ /* 0x000fe4000001ff00 */
[----:B------:R-:W-:Y:S01]  /*0240*/  @!P1 CS2R R10, SRZ ;  /* 0x00000000000a9805 */ /* 0x000fe2000001ff00 */
[----:B------:R-:W-:Y:S01]  /*0250*/  ULDC.64 UR6, c[0x0][0x228] ;  /* 0x00008a0000067ab9 */ /* 0x000fe20000000a00 */
[----:B------:R-:W-:Y:S01]  /*0260*/  BSSY B0, `(.L_x_2410) ;  /* 0x000010d000007945 */ /* 0x000fe20003800000 */
[C---:B------:R-:W-:Y:S01]  /*0270*/  PRMT R16, R4.reuse, 0x7632, R16 ;  /* 0x0000763204107816 */ /* 0x040fe20000000010 */
[----:B------:R-:W-:Y:S01]  /*0280*/  IMAD.U32 R0, R4, 0x10000, RZ ;  /* 0x0001000004007824 */ /* 0x000fe200078e00ff */
[----:B------:R-:W-:Y:S01]  /*0290*/  PRMT R33, R6, 0x7632, R33 ;  /* 0x0000763206217816 */ /* 0x000fe20000000021 */
[----:B------:R-:W-:Y:S01]  /*02a0*/  ULDC UR12, c[0x0][0x2d8] ;  /* 0x0000b600000c7ab9 */ /* 0x000fe20000000800 */
[----:B------:R-:W-:Y:S01]  /*02b0*/  PRMT R18, R5, 0x7632, R18 ;  /* 0x0000763205127816 */ /* 0x000fe20000000012 */
[----:B------:R-:W-:Y:S01]  /*02c0*/  ULDC.64 UR18, c[0x0][0x228] ;  /* 0x00008a0000127ab9 */ /* 0x000fe20000000a00 */
[----:B------:R-:W-:Y:S01]  /*02d0*/  PRMT R35, R7, 0x7632, R35 ;  /* 0x0000763207237816 */ /* 0x000fe20000000023 */
[----:B------:R-:W-:Y:S01]  /*02e0*/  IMAD.U32 R33, R33, 0x10000, RZ ;  /* 0x0001000021217824 */ /* 0x000fe200078e00ff */
[----:B------:R-:W-:Y:S01]  /*02f0*/  PRMT R17, R8, 0x7632, R17 ;  /* 0x0000763208117816 */ /* 0x000fe20000000011 */
[----:B------:R-:W-:Y:S01]  /*0300*/  ULDC.64 UR8, c[0x0][0x230] ;  /* 0x00008c0000087ab9 */ /* 0x000fe20000000a00 */
[----:B------:R-:W-:Y:S01]  /*0310*/  PRMT R32, R9, 0x7632, R32 ;  /* 0x0000763209207816 */ /* 0x000fe20000000020 */
[----:B------:R-:W-:Y:S01]  /*0320*/  ULDC.64 UR10, c[0x0][0x238] ;  /* 0x00008e00000a7ab9 */ /* 0x000fe20000000a00 */
[----:B------:R-:W-:Y:S01]  /*0330*/  PRMT R34, R10, 0x7632, R34 ;  /* 0x000076320a227816 */ /* 0x000fe20000000022 */
[----:B------:R-:W-:Y:S01]  /*0340*/  ULDC.64 UR14, c[0x0][0x2b8] ;  /* 0x0000ae00000e7ab9 */ /* 0x000fe20000000a00 */
[----:B------:R-:W-:Y:S01]  /*0350*/  PRMT R36, R11, 0x7632, R36 ;  /* 0x000076320b247816 */ /* 0x000fe20000000024 */
[----:B------:R-:W-:Y:S01]  /*0360*/  ULDC.64 UR16, c[0x0][0x2c0] ;  /* 0x0000b00000107ab9 */ /* 0x000fe20000000a00 */
[----:B------:R-:W-:Y:S01]  /*0370*/  SHF.L.U32 R2, R5, 0x10, RZ ;  /* 0x0000001005027819 */ /* 0x000fe200000006ff */
[----:B------:R-:W-:Y:S01]  /*0380*/  IMAD.U32 R5, R8, 0x10000, RZ ;  /* 0x0001000008057824 */ /* 0x000fe200078e00ff */
[----:B------:R-:W-:Y:S01]  /*0390*/  ISETP.NE.U32.AND P0, PT, RZ, UR6, PT ;  /* 0x00000006ff007c0c */ /* 0x000fe2000bf05070 */
[----:B------:R-:W-:Y:S01]  /*03a0*/  ULDC.U8 UR6, c[0x0][0x2a0] ;  /* 0x0000a80000067ab9 */ /* 0x000fe20000000000 */
[----:B------:R-:W-:-:S02]  /*03b0*/  SHF.L.U32 R3, R6, 0x10, RZ ;  /* 0x0000001006037819 */ /* 0x000fc400000006ff */
[----:B------:R-:W-:Y:S02]  /*03c0*/  SHF.L.U32 R4, R7, 0x10, RZ ;  /* 0x0000001007047819 */ /* 0x000fe400000006ff */
[----:B------:R-:W-:Y:S01]  /*03d0*/  SHF.L.U32 R6, R9, 0x10, RZ ;  /* 0x0000001009067819 */ /* 0x000fe200000006ff */
[----:B------:R-:W-:Y:S01]  /*03e0*/  IMAD.U32 R9, R16, 0x10000, RZ ;  /* 0x0001000010097824 */ /* 0x000fe200078e00ff */
[----:B------:R-:W-:Y:S02]  /*03f0*/  SHF.L.U32 R7, R10, 0x10, RZ ;  /* 0x000000100a077819 */ /* 0x000fe400000006ff */
[----:B------:R-:W-:Y:S02]  /*0400*/  SHF.L.U32 R8, R11, 0x10, RZ ;  /* 0x000000100b087819 */ /* 0x000fe400000006ff */
[----:B------:R-:W-:Y:S02]  /*0410*/  ISETP.NE.AND P3, PT, RZ, UR6, PT ;  /* 0x00000006ff007c0c */ /* 0x000fe4000bf65270 */
[----:B------:R-:W-:-:S02]  /*0420*/  SHF.L.U32 R10, R17, 0x10, RZ ;  /* 0x00000010110a7819 */ /* 0x000fc400000006ff */
[----:B------:R-:W-:Y:S02]  /*0430*/  SHF.L.U32 R11, R18, 0x10, RZ ;  /* 0x00000010120b7819 */ /* 0x000fe400000006ff */
[----:B------:R-:W-:Y:S02]  /*0440*/  SHF.L.U32 R32, R32, 0x10, RZ ;  /* 0x0000001020207819 */ /* 0x000fe400000006ff */
[----:B------:R-:W-:Y:S02]  /*0450*/  SHF.L.U32 R34, R34, 0x10, RZ ;  /* 0x0000001022227819 */ /* 0x000fe400000006ff */
[----:B------:R-:W-:Y:S02]  /*0460*/  SHF.L.U32 R35, R35, 0x10, RZ ;  /* 0x0000001023237819 */ /* 0x000fe400000006ff */
[----:B------:R-:W-:Y:S02]  /*0470*/  SHF.L.U32 R36, R36, 0x10, RZ ;  /* 0x0000001024247819 */ /* 0x000fe400000006ff */
[----:B------:R-:W-:Y:S01]  /*0480*/  ISETP.NE.AND.EX P0, PT, RZ, UR7, PT, P0 ;  /* 0x00000007ff007c0c */ /* 0x000fe2000bf05300 */
[----:B------:R-:W-:Y:S01]  /*0490*/  ULDC UR7, c[0x0][0x218] ;  /* 0x0000860000077ab9 */ /* 0x000fe20000000800 */
[C---:B--2---:R-:W-:Y:S01]  /*04a0*/  PRMT R55, R12.reuse, 0x7632, R55 ;  /* 0x000076320c377816 */ /* 0x044fe20000000037 */
[----:B------:R-:W-:Y:S01]  /*04b0*/  IMAD.U32 R61, R12, 0x10000, RZ ;  /* 0x000100000c3d7824 */ /* 0x000fe200078e00ff */
[----:B------:R-:W-:-:S02]  /*04c0*/  PRMT R52, R13, 0x7632, R52 ;  /* 0x000076320d347816 */ /* 0x000fc40000000034 */
[----:B------:R-:W-:Y:S01]  /*04d0*/  SHF.L.U32 R60, R13, 0x10, RZ ;  /* 0x000000100d3c7819 */ /* 0x000fe200000006ff */
[C---:B---3--:R-:W-:Y:S01]  /*04e0*/  IMAD.U32 R56, R48.reuse, 0x10000, RZ ;  /* 0x0001000030387824 */ /* 0x048fe200078e00ff */
[----:B------:R-:W-:Y:S01]  /*04f0*/  PRMT R54, R48, 0x7632, R54 ;  /* 0x0000763230367816 */ /* 0x000fe20000000036 */
[----:B------:R-:W-:Y:S01]  /*0500*/  IMAD.U32 R55, R55, 0x10000, RZ ;  /* 0x0001000037377824 */ /* 0x000fe200078e00ff */
[----:B------:R-:W-:Y:S02]  /*0510*/  PRMT R13, R14, 0x7632, R13 ;  /* 0x000076320e0d7816 */ /* 0x000fe4000000000d */
[----:B------:R-:W-:Y:S01]  /*0520*/  PRMT R45, R15, 0x7632, R45 ;  /* 0x000076320f2d7816 */ /* 0x000fe2000000002d */
[----:B------:R-:W-:Y:S01]  /*0530*/  IMAD.U32 R54, R54, 0x10000, RZ ;  /* 0x0001000036367824 */ /* 0x000fe200078e00ff */
[----:B------:R-:W-:Y:S02]  /*0540*/  PRMT R12, R49, 0x7632, R12 ;  /* 0x00007632310c7816 */ /* 0x000fe4000000000c */
[----:B------:R-:W-:-:S02]  /*0550*/  PRMT R48, R50, 0x7632, R48 ;  /* 0x0000763232307816 */ /* 0x000fc40000000030 */
[----:B------:R-:W-:Y:S02]  /*0560*/  PRMT R37, R51, 0x7632, R37 ;  /* 0x0000763233257816 */ /* 0x000fe40000000025 */
        /* <DEDUP_REMOVED lines=10> */
[----:B------:R-:W-:-:S07]  /*0610*/  SHF.L.U32 R37, R37, 0x10, RZ ;  /* 0x0000001025257819 */ /* 0x000fce00000006ff */
.L_x_2428:
[----:B0-----:R-:W0:Y:S01]  /*0620*/  S2R R43, SR_TID.X ;  /* 0x00000000002b7919 */ /* 0x001e220000002100 */
        /* <DEDUP_REMOVED lines=14> */
[----:B-----5:R-:W5:Y:S04]  /*0710*/  @P1 LDG.E.128 R20, desc[UR4][R14.64] ;  /* 0x000000040e141981 */ /* 0x020f68000c1e1d00 */
[----:B------:R-:W5:Y:S01]  /*0720*/  @P1 LDG.E.128 R16, desc[UR4][R14.64+0x10] ;  /* 0x000010040e101981 */ /* 0x000f62000c1e1d00 */
[----:B------:R-:W-:-:S03]  /*0730*/  ISETP.NE.U32.AND P2, PT, RZ, UR18, PT ;  /* 0x00000012ff007c0c */ /* 0x000fc6000bf45070 */
[----:B------:R0:W5:Y:S01]  /*0740*/  @P0 LDG.E.128 R24, desc[UR4][R12.64] ;  /* 0x000000040c180981 */ /* 0x000162000c1e1d00 */
[----:B------:R-:W-:Y:S02]  /*0750*/  ISETP.NE.AND.EX P2, PT, RZ, UR19, PT, P2 ;  /* 0x00000013ff007c0c */ /* 0x000fe4000bf45320 */
[C---:B--2---:R-:W-:Y:S01]  /*0760*/  PRMT R38, R28.reuse, 0x7632, R38 ;  /* 0x000076321c267816 */ /* 0x044fe20000000026 */
[----:B0-----:R-:W-:-:S10]  /*0770*/  IMAD.U32 R12, R28, 0x10000, RZ ;  /* 0x000100001c0c7824 */ /* 0x001fd400078e00ff */
[----:B------:R-:W-:Y:S05]  /*0780*/  @P2 BRA `(.L_x_2411) ;  /* 0x00000000000c2947 */ /* 0x000fea0003800000 */
[----:B------:R-:W-:Y:S05]  /*0790*/  @!P1 BRA `(.L_x_2412) ;  /* 0x0000000000149947 */ /* 0x000fea0003800000 */
[----:B-----5:R-:W-:Y:S01]  /*07a0*/  FADD.FTZ R12, R20, R12 ;  /* 0x0000000c140c7221 */ /* 0x020fe20000010000 */
[----:B------:R-:W-:Y:S06]  /*07b0*/  BRA `(.L_x_2412) ;  /* 0x00000000000c7947 */ /* 0x000fec0003800000 */
.L_x_2411:
[----:B-----5:R-:W-:-:S05]  /*07c0*/  SHF.L.U32 R13, R24, 0x10, RZ ;  /* 0x00000010180d7819 */ /* 0x020fca00000006ff */
[----:B------:R-:W-:-:S04]  /*07d0*/  FADD.FTZ R12, R12, R13 ;  /* 0x0000000d0c0c7221 */ /* 0x000fc80000010000 */
[----:B------:R-:W-:-:S07]  /*07e0*/  @P1 FADD.FTZ R12, R20, R12 ;  /* 0x0000000c140c1221 */ /* 0x000fce0000010000 */
.L_x_2412:
[----:B------:R-:W-:Y:S01]  /*07f0*/  SHF.L.U32 R13, R38, 0x10, RZ ;  /* 0x00000010260d7819 */ /* 0x000fe200000006ff */
[----:B------:R-:W-:Y:S06]  /*0800*/  @P2 BRA `(.L_x_2413) ;  /* 0x00000000000c2947 */ /* 0x000fec0003800000 */
[----:B------:R-:W-:Y:S05]  /*0810*/  @!P1 BRA `(.L_x_2414) ;  /* 0x0000000000189947 */ /* 0x000fea0003800000 */
[----:B-----5:R-:W-:Y:S01]  /*0820*/  FADD.FTZ R13, R21, R13 ;  /* 0x0000000d150d7221 */ /* 0x020fe20000010000 */
[----:B------:R-:W-:Y:S06]  /*0830*/  BRA `(.L_x_2414) ;  /* 0x0000000000107947 */ /* 0x000fec0003800000 */
.L_x_2413:
[----:B-----5:R-:W-:-:S04]  /*0840*/  PRMT R14, R24, 0x7632, R14 ;  /* 0x00007632180e7816 */ /* 0x020fc8000000000e */
[----:B------:R-:W-:-:S05]  /*0850*/  SHF.L.U32 R14, R14, 0x10, RZ ;  /* 0x000000100e0e7819 */ /* 0x000fca00000006ff */
[----:B------:R-:W-:-:S04]  /*0860*/  FADD.FTZ R13, R13, R14 ;  /* 0x0000000e0d0d7221 */ /* 0x000fc80000010000 */
[----:B------:R-:W-:-:S07]  /*0870*/  @P1 FADD.FTZ R13, R21, R13 ;  /* 0x0000000d150d1221 */ /* 0x000fce0000010000 */
.L_x_2414:
[C---:B------:R-:W-:Y:S01]  /*0880*/  PRMT R15, R29.reuse, 0x7632, R15 ;  /* 0x000076321d0f7816 */ /* 0x040fe2000000000f */
[----:B------:R-:W-:Y:S01]  /*0890*/  IMAD.U32 R14, R29, 0x10000, RZ ;  /* 0x000100001d0e7824 */ /* 0x000fe200078e00ff */
[----:B------:R-:W-:Y:S06]  /*08a0*/  @P2 BRA `(.L_x_2415) ;  /* 0x00000000000c2947 */ /* 0x000fec0003800000 */
[----:B------:R-:W-:Y:S05]  /*08b0*/  @!P1 BRA `(.L_x_2416) ;  /* 0x0000000000149947 */ /* 0x000fea0003800000 */
[----:B-----5:R-:W-:Y:S01]  /*08c0*/  FADD.FTZ R14, R22, R14 ;  /* 0x0000000e160e7221 */ /* 0x020fe20000010000 */
[----:B------:R-:W-:Y:S06]  /*08d0*/  BRA `(.L_x_2416) ;  /* 0x00000000000c7947 */ /* 0x000fec0003800000 */
.L_x_2415:
[----:B-----5:R-:W-:-:S05]  /*08e0*/  SHF.L.U32 R29, R25, 0x10, RZ ;  /* 0x00000010191d7819 */ /* 0x020fca00000006ff */
[----:B------:R-:W-:-:S04]  /*08f0*/  FADD.FTZ R14, R14, R29 ;  /* 0x0000001d0e0e7221 */ /* 0x000fc80000010000 */
[----:B------:R-:W-:-:S07]  /*0900*/  @P1 FADD.FTZ R14, R22, R14 ;  /* 0x0000000e160e1221 */ /* 0x000fce0000010000 */
.L_x_2416:
[----:B------:R-:W-:Y:S01]  /*0910*/  SHF.L.U32 R15, R15, 0x10, RZ ;  /* 0x000000100f0f7819 */ /* 0x000fe200000006ff */
[----:B------:R-:W-:Y:S06]  /*0920*/  @P2 BRA `(.L_x_2417) ;  /* 0x00000000000c2947 */ /* 0x000fec0003800000 */
[----:B------:R-:W-:Y:S05]  /*0930*/  @!P1 BRA `(.L_x_2418) ;  /* 0x0000000000189947 */ /* 0x000fea0003800000 */
[----:B-----5:R-:W-:Y:S01]  /*0940*/  FADD.FTZ R15, R23, R15 ;  /* 0x0000000f170f7221 */ /* 0x020fe20000010000 */
[----:B------:R-:W-:Y:S06]  /*0950*/  BRA `(.L_x_2418) ;  /* 0x0000000000107947 */ /* 0x000fec0003800000 */
.L_x_2417:
[----:B-----5:R-:W-:-:S04]  /*0960*/  PRMT R28, R25, 0x7632, R28 ;  /* 0x00007632191c7816 */ /* 0x020fc8000000001c */
[----:B------:R-:W-:-:S05]  /*0970*/  SHF.L.U32 R28, R28, 0x10, RZ ;  /* 0x000000101c1c7819 */ /* 0x000fca00000006ff */
[----:B------:R-:W-:-:S04]  /*0980*/  FADD.FTZ R15, R15, R28 ;  /* 0x0000001c0f0f7221 */ /* 0x000fc80000010000 */
[----:B------:R-:W-:-:S07]  /*0990*/  @P1 FADD.FTZ R15, R23, R15 ;  /* 0x0000000f170f1221 */ /* 0x000fce0000010000 */
.L_x_2418:
[C---:B------:R-:W-:Y:S01]  /*09a0*/  PRMT R29, R30.reuse, 0x7632, R29 ;  /* 0x000076321e1d7816 */ /* 0x040fe2000000001d */
[----:B------:R-:W-:Y:S01]  /*09b0*/  IMAD.U32 R28, R30, 0x10000, RZ ;  /* 0x000100001e1c7824 */ /* 0x000fe200078e00ff */
[----:B------:R-:W-:Y:S06]  /*09c0*/  @P2 BRA `(.L_x_2419) ;  /* 0x00000000000c2947 */ /* 0x000fec0003800000 */
[----:B------:R-:W-:Y:S05]  /*09d0*/  @!P1 BRA `(.L_x_2420) ;  /* 0x0000000000149947 */ /* 0x000fea0003800000 */
[----:B-----5:R-:W-:Y:S01]  /*09e0*/  FADD.FTZ R28, R16, R28 ;  /* 0x0000001c101c7221 */ /* 0x020fe20000010000 */
[----:B------:R-:W-:Y:S06]  /*09f0*/  BRA `(.L_x_2420) ;  /* 0x00000000000c7947 */ /* 0x000fec0003800000 */
.L_x_2419:
[----:B-----5:R-:W-:-:S05]  /*0a00*/  SHF.L.U32 R39, R26, 0x10, RZ ;  /* 0x000000101a277819 */ /* 0x020fca00000006ff */
[----:B------:R-:W-:-:S04]  /*0a10*/  FADD.FTZ R28, R28, R39 ;  /* 0x000000271c1c7221 */ /* 0x000fc80000010000 */
[----:B------:R-:W-:-:S07]  /*0a20*/  @P1 FADD.FTZ R28, R16, R28 ;  /* 0x0000001c101c1221 */ /* 0x000fce0000010000 */
.L_x_2420:
[----:B------:R-:W-:Y:S01]  /*0a30*/  SHF.L.U32 R29, R29, 0x10, RZ ;  /* 0x000000101d1d7819 */ /* 0x000fe200000006ff */
[----:B------:R-:W-:Y:S06]  /*0a40*/  @P2 BRA `(.L_x_2421) ;  /* 0x00000000000c2947 */ /* 0x000fec0003800000 */
[----:B------:R-:W-:Y:S05]  /*0a50*/  @!P1 BRA `(.L_x_2422) ;  /* 0x0000000000189947 */ /* 0x000fea0003800000 */
[----:B-----5:R-:W-:Y:S01]  /*0a60*/  FADD.FTZ R29, R17, R29 ;  /* 0x0000001d111d7221 */ /* 0x020fe20000010000 */
[----:B------:R-:W-:Y:S06]  /*0a70*/  BRA `(.L_x_2422) ;  /* 0x0000000000107947 */ /* 0x000fec0003800000 */
.L_x_2421:
[----:B-----5:R-:W-:-:S04]  /*0a80*/  PRMT R30, R26, 0x7632, R30 ;  /* 0x000076321a1e7816 */ /* 0x020fc8000000001e */
[----:B------:R-:W-:-:S05]  /*0a90*/  SHF.L.U32 R30, R30, 0x10, RZ ;  /* 0x000000101e1e7819 */ /* 0x000fca00000006ff */
[----:B------:R-:W-:-:S04]  /*0aa0*/  FADD.FTZ R29, R29, R30 ;  /* 0x0000001e1d1d7221 */ /* 0x000fc80000010000 */
[----:B------:R-:W-:-:S07]  /*0ab0*/  @P1 FADD.FTZ R29, R17, R29 ;  /* 0x0000001d111d1221 */ /* 0x000fce0000010000 */
.L_x_2422:
[C---:B------:R-:W-:Y:S01]  /*0ac0*/  PRMT R38, R31.reuse, 0x7632, R38 ;  /* 0x000076321f267816 */ /* 0x040fe20000000026 */
[----:B------:R-:W-:Y:S01]  /*0ad0*/  IMAD.U32 R30, R31, 0x10000, RZ ;  /* 0x000100001f1e7824 */ /* 0x000fe200078e00ff */
[----:B------:R-:W-:Y:S06]  /*0ae0*/  @P2 BRA `(.L_x_2423) ;  /* 0x00000000000c2947 */ /* 0x000fec0003800000 */
[----:B------:R-:W-:Y:S05]  /*0af0*/  @!P1 BRA `(.L_x_2424) ;  /* 0x0000000000149947 */ /* 0x000fea0003800000 */
[----:B-----5:R-:W-:Y:S01]  /*0b00*/  FADD.FTZ R30, R18, R30 ;  /* 0x0000001e121e7221 */ /* 0x020fe20000010000 */
[----:B------:R-:W-:Y:S06]  /*0b10*/  BRA `(.L_x_2424) ;  /* 0x00000000000c7947 */ /* 0x000fec0003800000 */
.L_x_2423:
[----:B-----5:R-:W-:-:S05]  /*0b20*/  SHF.L.U32 R31, R27, 0x10, RZ ;  /* 0x000000101b1f7819 */ /* 0x020fca00000006ff */
[----:B------:R-:W-:-:S04]  /*0b30*/  FADD.FTZ R30, R30, R31 ;  /* 0x0000001f1e1e7221 */ /* 0x000fc80000010000 */
[----:B------:R-:W-:-:S07]  /*0b40*/  @P1 FADD.FTZ R30, R18, R30 ;  /* 0x0000001e121e1221 */ /* 0x000fce0000010000 */
.L_x_2424:
[----:B------:R-:W-:Y:S01]  /*0b50*/  SHF.L.U32 R31, R38, 0x10, RZ ;  /* 0x00000010261f7819 */ /* 0x000fe200000006ff */
[----:B------:R-:W-:Y:S06]  /*0b60*/  @P2 BRA `(.L_x_2425) ;  /* 0x00000000000c2947 */ /* 0x000fec0003800000 */
[----:B------:R-:W-:Y:S05]  /*0b70*/  @!P1 BRA `(.L_x_2426) ;  /* 0x0000000000189947 */ /* 0x000fea0003800000 */
[----:B-----5:R-:W-:Y:S01]  /*0b80*/  FADD.FTZ R31, R19, R31 ;  /* 0x0000001f131f7221 */ /* 0x020fe20000010000 */
[----:B------:R-:W-:Y:S06]  /*0b90*/  BRA `(.L_x_2426) ;  /* 0x0000000000107947 */ /* 0x000fec0003800000 */
.L_x_2425:
[----:B-----5:R-:W-:-:S04]  /*0ba0*/  PRMT R38, R27, 0x7632, R38 ;  /* 0x000076321b267816 */ /* 0x020fc80000000026 */
[----:B------:R-:W-:-:S05]  /*0bb0*/  SHF.L.U32 R38, R38, 0x10, RZ ;  /* 0x0000001026267819 */ /* 0x000fca00000006ff */
[----:B------:R-:W-:-:S04]  /*0bc0*/  FADD.FTZ R31, R31, R38 ;  /* 0x000000261f1f7221 */ /* 0x000fc80000010000 */
[----:B------:R-:W-:-:S07]  /*0bd0*/  @P1 FADD.FTZ R31, R19, R31 ;  /* 0x0000001f131f1221 */ /* 0x000fce0000010000 */
.L_x_2426:
[C---:B------:R-:W-:Y:S01]  /*0be0*/  LEA R38, P1, R42.reuse, UR10, 0x5 ;  /* 0x0000000a2a267c11 */ /* 0x040fe2000f8228ff */
[----:B------:R-:W-:Y:S01]  /*0bf0*/  FADD.FTZ R40, RZ, R12 ;  /* 0x0000000cff287221 */ /* 0x000fe20000010000 */
[----:B------:R-:W-:Y:S02]  /*0c00*/  UMOV UR6, 0xffffffff ;  /* 0xffffffff00067882 */ /* 0x000fe40000000000 */
[----:B------:R-:W-:Y:S01]  /*0c10*/  LEA.HI.X R39, R42, UR11, RZ, 0x5, P1 ;  /* 0x0000000b2a277c11 */ /* 0x000fe200088f2cff */
[----:B------:R-:W-:Y:S01]  /*0c20*/  FADD.FTZ R41, R40, R13 ;  /* 0x0000000d28297221 */ /* 0x000fe20000010000 */
[----:B------:R-:W-:-:S03]  /*0c30*/  ISETP.NE.AND P1, PT, R43, RZ, PT ;  /* 0x000000ff2b00720c */ /* 0x000fc60003f25270 */
[----:B------:R-:W-:Y:S01]  /*0c40*/  FADD.FTZ R40, R41, R14 ;  /* 0x0000000e29287221 */ /* 0x000fe20000010000 */
[----:B------:R0:W-:Y:S03]  /*0c50*/  STG.E.128 desc[UR4][R38.64], R12 ;  /* 0x0000000c26007986 */ /* 0x0001e6000c101d04 */
[----:B------:R-:W-:Y:S01]  /*0c60*/  FADD.FTZ R41, R40, R15 ;  /* 0x0000000f28297221 */ /* 0x000fe20000010000 */
[----:B------:R0:W-:Y:S03]  /*0c70*/  STG.E.128 desc[UR4][R38.64+0x10], R28 ;  /* 0x0000101c26007986 */ /* 0x0001e6000c101d04 */
[----:B------:R-:W-:-:S04]  /*0c80*/  FADD.FTZ R40, R41, R28 ;  /* 0x0000001c29287221 */ /* 0x000fc80000010000 */
[----:B------:R-:W-:-:S04]  /*0c90*/  FADD.FTZ R41, R40, R29 ;  /* 0x0000001d28297221 */ /* 0x000fc80000010000 */
[----:B------:R-:W-:-:S04]  /*0ca0*/  FADD.FTZ R40, R41, R30 ;  /* 0x0000001e29287221 */ /* 0x000fc80000010000 */
[----:B------:R-:W-:Y:S01]  /*0cb0*/  FADD.FTZ R58, R40, R31 ;  /* 0x0000001f283a7221 */ /* 0x000fe20000010000 */
        /* <DEDUP_REMOVED lines=38> */
.L_x_2440:
[----:B-1----:R-:W-:Y:S01]  /*0f20*/  FADD.FTZ R43, R39, R59 ;  /* 0x0000003b272b7221 */ /* 0x002fe20000010000 */
[----:B------:R-:W1:Y:S01]  /*0f30*/  @!P1 LDC.64 R40, c[0x0][0x250] ;  /* 0x00009400ff289b82 */ /* 0x000e620000000a00 */
[----:B------:R-:W-:Y:S02]  /*0f40*/  FMUL.FTZ R59, R58, R58 ;  /* 0x0000003a3a3b7220 */ /* 0x000fe40000410000 */
[----:B------:R-:W-:-:S03]  /*0f50*/  FFMA.FTZ R43, R43, R38, UR12 ;  /* 0x0000000c2b2b7e23 */ /* 0x000fc60008010026 */
[----:B------:R-:W-:Y:S02]  /*0f60*/  FSEL R59, R59, RZ, P3 ;  /* 0x000000ff3b3b7208 */ /* 0x000fe40001800000 */
[----:B0-----:R-:W0:Y:S03]  /*0f70*/  @!P1 LDC.64 R38, c[0x0][0x258] ;  /* 0x00009600ff269b82 */ /* 0x001e260000000a00 */
        /* <DEDUP_REMOVED lines=11> */
[----:B0-----:R-:W-:-:S05]  /*1030*/  @!P1 IMAD.WIDE R38, R44, 0x4, R38 ;  /* 0x000000042c269825 */ /* 0x001fca00078e0226 */
[----:B--2---:R0:W-:Y:S01]  /*1040*/  @!P1 STG.E desc[UR4][R38.64], R43 ;  /* 0x0000002b26009986 */ /* 0x0041e2000c101904 */
[C---:B-1----:R-:W-:Y:S01]  /*1050*/  FADD.FTZ R41, -R59.reuse, R13 ;  /* 0x0000000d3b297221 */ /* 0x042fe20000010100 */
[----:B------:R-:W-:Y:S01]  /*1060*/  FADD.FTZ R13, -R59, R28 ;  /* 0x0000001c3b0d7221 */ /* 0x000fe20000010100 */
[C---:B------:R-:W-:Y:S01]  /*1070*/  FMUL.FTZ R28, R43.reuse, R12 ;  /* 0x0000000c2b1c7220 */ /* 0x040fe20000410000 */
[C---:B------:R-:W-:Y:S01]  /*1080*/  FMUL.FTZ R12, R43.reuse, R14 ;  /* 0x0000000e2b0c7220 */ /* 0x040fe20000410000 */
[C---:B------:R-:W-:Y:S01]  /*1090*/  FMUL.FTZ R58, R43.reuse, R30 ;  /* 0x0000001e2b3a7220 */ /* 0x040fe20000410000 */
[C---:B------:R-:W-:Y:S01]  /*10a0*/  FMUL.FTZ R41, R43.reuse, R41 ;  /* 0x000000292b297220 */ /* 0x040fe20000410000 */
[C---:B------:R-:W-:Y:S01]  /*10b0*/  FMUL.FTZ R40, R43.reuse, R31 ;  /* 0x0000001f2b287220 */ /* 0x040fe20000410000 */
[C---:B0-----:R-:W-:Y:S01]  /*10c0*/  FMUL.FTZ R38, R43.reuse, R15 ;  /* 0x0000000f2b267220 */ /* 0x041fe20000410000 */
[C---:B------:R-:W-:Y:S01]  /*10d0*/  FMUL.FTZ R15, R43.reuse, R13 ;  /* 0x0000000d2b0f7220 */ /* 0x040fe20000410000 */
[----:B------:R-:W-:Y:S01]  /*10e0*/  FMUL.FTZ R39, R43, R29 ;  /* 0x0000001d2b277220 */ /* 0x000fe20000410000 */
[----:B------:R-:W-:Y:S01]  /*10f0*/  FFMA.FTZ R13, R60, R12, R2 ;  /* 0x0000000c3c0d7223 */ /* 0x000fe20000010002 */
[-C--:B------:R-:W-:Y:S01]  /*1100*/  FFMA.FTZ R59, R52, R38.reuse, R11 ;  /* 0x00000026343b7223 */ /* 0x080fe2000001000b */
[----:B------:R-:W-:Y:S01]  /*1110*/  FFMA.FTZ R14, R57, R15, R3 ;  /* 0x0000000f390e7223 */ /* 0x000fe20000010003 */
[----:B------:R-:W-:Y:S01]  /*1120*/  FFMA.FTZ R29, R49, R39, R33 ;  /* 0x00000027311d7223 */ /* 0x000fe20000010021 */
        /* <DEDUP_REMOVED lines=10> */
[----:B------:R-:W-:Y:S01]  /*11d0*/  F2FP.BF16.F32.PACK_AB R29, R38, R29 ;  /* 0x0000001d261d723e */ /* 0x000fe200000010ff */
[-C--:B------:R-:W-:Y:S01]  /*11e0*/  FFMA.FTZ R43, R45, R40.reuse, R35 ;  /* 0x000000282d2b7223 */ /* 0x080fe20000010023 */
[----:B------:R-:W0:Y:S01]  /*11f0*/  LDC.64 R38, c[0x0][0x210] ;  /* 0x00008400ff267b82 */ /* 0x000e220000000a00 */
[----:B------:R-:W-:Y:S01]  /*1200*/  FFMA.FTZ R40, R37, R40, R36 ;  /* 0x0000002825287223 */ /* 0x000fe20000010024 */
[----:B------:R-:W-:Y:S01]  /*1210*/  F2FP.BF16.F32.PACK_AB R12, R58, R12 ;  /* 0x0000000c3a0c723e */ /* 0x000fe200000010ff */
[----:B------:R-:W-:Y:S01]  /*1220*/  FFMA.FTZ R28, R56, R28, R5 ;  /* 0x0000001c381c7223 */ /* 0x000fe20000010005 */
[----:B------:R-:W-:Y:S01]  /*1230*/  SHF.L.U32 R58, R42, 0x4, RZ ;  /* 0x000000042a3a7819 */ /* 0x000fe200000006ff */
[----:B------:R-:W-:Y:S01]  /*1240*/  FFMA.FTZ R41, R54, R41, R10 ;  /* 0x0000002936297223 */ /* 0x000fe2000001000a */
[----:B------:R-:W-:-:S02]  /*1250*/  F2FP.BF16.F32.PACK_AB R15, R43, R15 ;  /* 0x0000000f2b0f723e */ /* 0x000fc400000010ff */
[----:B------:R-:W-:Y:S02]  /*1260*/  F2FP.BF16.F32.PACK_AB R31, R40, R31 ;  /* 0x0000001f281f723e */ /* 0x000fe400000010ff */
[----:B------:R-:W-:Y:S02]  /*1270*/  SHF.R.U32.HI R43, RZ, 0x1c, R42 ;  /* 0x0000001cff2b7819 */ /* 0x000fe4000001162a */
[C---:B------:R-:W-:Y:S02]  /*1280*/  IADD3 R40, P1, R58.reuse, UR14, RZ ;  /* 0x0000000e3a287c10 */ /* 0x040fe4000ff3e0ff */
[----:B------:R-:W-:Y:S02]  /*1290*/  IADD3 R42, P2, R58, UR16, RZ ;  /* 0x000000103a2a7c10 */ /* 0x000fe4000ff5e0ff */
[----:B------:R-:W-:Y:S02]  /*12a0*/  F2FP.BF16.F32.PACK_AB R28, R41, R28 ;  /* 0x0000001c291c723e */ /* 0x000fe400000010ff */
[----:B------:R-:W-:-:S02]  /*12b0*/  F2FP.BF16.F32.PACK_AB R13, R59, R13 ;  /* 0x0000000d3b0d723e */ /* 0x000fc400000010ff */
[C---:B------:R-:W-:Y:S02]  /*12c0*/  IADD3.X R41, R43.reuse, UR15, RZ, P1, !PT ;  /* 0x0000000f2b297c10 */ /* 0x040fe40008ffe4ff */
[----:B------:R-:W-:Y:S01]  /*12d0*/  IADD3.X R43, R43, UR17, RZ, P2, !PT ;  /* 0x000000112b2b7c10 */ /* 0x000fe200097fe4ff */
[----:B0-----:R-:W-:Y:S02]  /*12e0*/  IMAD R44, R38, 0x4, R44 ;  /* 0x00000004262c7824 */ /* 0x001fe400078e022c */
[----:B------:R0:W-:Y:S04]  /*12f0*/  STG.E.128 desc[UR4][R40.64], R12 ;  /* 0x0000000c28007986 */ /* 0x0001e8000c101d04 */
[----:B------:R0:W-:Y:S01]  /*1300*/  STG.E.128 desc[UR4][R42.64], R28 ;  /* 0x0000001c2a007986 */ /* 0x0001e2000c101d04 */
[----:B------:R-:W-:-:S13]  /*1310*/  ISETP.GE.AND P1, PT, R44, R39, PT ;  /* 0x000000272c00720c */ /* 0x000fda0003f26270 */
[----:B------:R-:W-:Y:S05]  /*1320*/  @!P1 BRA `(.L_x_2428) ;  /* 0xfffffff000bc9947 */ /* 0x000fea000383ffff */
[----:B------:R-:W-:Y:S05]  /*1330*/  BSYNC B0 ;  /* 0x0000000000007941 */ /* 0x000fea0003800000 */
.L_x_2410:
[----:B------:R-:W-:Y:S05]  /*1340*/  EXIT ;  /* 0x000000000000794d */ /* 0x000fea0003800000 */
.L_x_2427:
        /* <DEDUP_REMOVED lines=8> */
.L_x_2430:
[----:B------:R-:W-:Y:S05]  /*13d0*/  BSYNC B1 ;  /* 0x0000000000017941 */ /* 0x000fea0003800000 */
.L_x_2429:
[----:B------:R-:W-:Y:S01]  /*13e0*/  FADD.FTZ R38, R58, R40 ;  /* 0x000000283a267221 */ /* 0x000fe20000010000 */
[----:B------:R-:W-:Y:S01]  /*13f0*/  HFMA2.MMA R43, -RZ, RZ, 0, 1.1920928955078125e-07 ;  /* 0x00000002ff2b7435 */ /* 0x000fe200000001ff */
[----:B------:R-:W-:Y:S02]  /*1400*/  MOV R40, 0xffffffff ;  /* 0xffffffff00287802 */ /* 0x000fe40000000f00 */
[----:B------:R-:W-:Y:S01]  /*1410*/  IMAD.MOV.U32 R39, RZ, RZ, R38 ;  /* 0x000000ffff277224 */ /* 0x000fe200078e0026 */
[----:B------:R-:W-:-:S07]  /*1420*/  MOV R41, 0x1f ;  /* 0x0000001f00297802 */ /* 0x000fce0000000f00 */
[----:B------:R-:W-:Y:S05]  /*1430*/  WARPSYNC.COLLECTIVE R40, `(.L_x_2431) ;  /* 0x0000000028087348 */ /* 0x000fea0003c00000 */
[----:B------:R0:W1:Y:S02]  /*1440*/  SHFL.BFLY P2, R40, R39, R43, R41 ;  /* 0x0c00002b27287389 */ /* 0x0000640000040029 */
[----:B01----:R-:W-:Y:S01]  /*1450*/  ENDCOLLECTIVE ;  /* 0x000000000000791b */ /* 0x003fe20003800000 */
.L_x_2431:
[----:B------:R-:W-:Y:S01]  /*1460*/  IMAD.MOV.U32 R43, RZ, RZ, 0x4 ;  /* 0x00000004ff2b7424 */ /* 0x000fe200078e00ff */
[----:B------:R-:W-:Y:S02]  /*1470*/  MOV R39, R40 ;  /* 0x0000002800277202 */ /* 0x000fe40000000f00 */
[----:B------:R-:W-:-:S03]  /*1480*/  MOV R40, 0xffffffff ;  /* 0xffffffff00287802 */ /* 0x000fc60000000f00 */
[----:B------:R-:W-:-:S07]  /*1490*/  FADD.FTZ R39, R38, R39 ;  /* 0x0000002726277221 */ /* 0x000fce0000010000 */
[----:B------:R-:W-:Y:S05]  /*14a0*/  WARPSYNC.COLLECTIVE R40, `(.L_x_2432) ;  /* 0x0000000028087348 */ /* 0x000fea0003c00000 */
[----:B------:R0:W1:Y:S02]  /*14b0*/  SHFL.BFLY P2, R40, R39, R43, R41 ;  /* 0x0c00002b27287389 */ /* 0x0000640000040029 */
[----:B01----:R-:W-:Y:S01]  /*14c0*/  ENDCOLLECTIVE ;  /* 0x000000000000791b */ /* 0x003fe20003800000 */
.L_x_2432:
[----:B------:R-:W-:Y:S01]  /*14d0*/  HFMA2.MMA R43, -RZ, RZ, 0, 4.76837158203125e-07 ;  /* 0x00000008ff2b7435 */ /* 0x000fe200000001ff */
[----:B------:R-:W-:Y:S01]  /*14e0*/  MOV R59, R40 ;  /* 0x00000028003b7202 */ /* 0x000fe20000000f00 */
[----:B------:R-:W-:-:S04]  /*14f0*/  IMAD.MOV.U32 R40, RZ, RZ, -0x1 ;  /* 0xffffffffff287424 */ /* 0x000fc800078e00ff */
[----:B------:R-:W-:-:S05]  /*1500*/  FADD.FTZ R59, R39, R59 ;  /* 0x0000003b273b7221 */ /* 0x000fca0000010000 */
[----:B------:R-:W-:-:S07]  /*1510*/  MOV R39, R59 ;  /* 0x0000003b00277202 */ /* 0x000fce0000000f00 */
[----:B------:R-:W-:Y:S05]  /*1520*/  WARPSYNC.COLLECTIVE R40, `(.L_x_2433) ;  /* 0x0000000028087348 */ /* 0x000fea0003c00000 */
[----:B------:R0:W1:Y:S02]  /*1530*/  SHFL.BFLY P2, R40, R39, R43, R41 ;  /* 0x0c00002b27287389 */ /* 0x0000640000040029 */
[----:B01----:R-:W-:Y:S01]  /*1540*/  ENDCOLLECTIVE ;  /* 0x000000000000791b */ /* 0x003fe20003800000 */
.L_x_2433:
        /* <DEDUP_REMOVED lines=9> */
.L_x_2434:
        /* <DEDUP_REMOVED lines=24> */
.L_x_2435:
[----:B------:R-:W-:Y:S01]  /*1760*/  HFMA2.MMA R43, -RZ, RZ, 0, 1.1920928955078125e-07 ;  /* 0x00000002ff2b7435 */ /* 0x000fe200000001ff */
[----:B------:R-:W-:Y:S01]  /*1770*/  FADD.FTZ R39, R39, R40 ;  /* 0x0000002827277221 */ /* 0x000fe20000010000 */
[----:B------:R-:W-:-:S09]  /*1780*/  MOV R40, 0xffffffff ;  /* 0xffffffff00287802 */ /* 0x000fd20000000f00 */
[----:B------:R-:W-:Y:S05]  /*1790*/  WARPSYNC.COLLECTIVE R40, `(.L_x_2436) ;  /* 0x0000000028087348 */ /* 0x000fea0003c00000 */
[----:B------:R0:W1:Y:S02]  /*17a0*/  SHFL.BFLY P2, R40, R39, R43, R41 ;  /* 0x0c00002b27287389 */ /* 0x0000640000040029 */
[----:B01----:R-:W-:Y:S01]  /*17b0*/  ENDCOLLECTIVE ;  /* 0x000000000000791b */ /* 0x003fe20003800000 */
.L_x_2436:
[----:B------:R-:W-:Y:S01]  /*17c0*/  HFMA2.MMA R43, -RZ, RZ, 0, 2.384185791015625e-07 ;  /* 0x00000004ff2b7435 */ /* 0x000fe200000001ff */
[----:B------:R-:W-:Y:S01]  /*17d0*/  IMAD.MOV.U32 R59, RZ, RZ, R40 ;  /* 0x000000ffff3b7224 */ /* 0x000fe200078e0028 */
[----:B------:R-:W-:-:S03]  /*17e0*/  MOV R40, 0xffffffff ;  /* 0xffffffff00287802 */ /* 0x000fc60000000f00 */
[----:B------:R-:W-:-:S07]  /*17f0*/  FADD.FTZ R39, R39, R59 ;  /* 0x0000003b27277221 */ /* 0x000fce0000010000 */
[----:B------:R-:W-:Y:S05]  /*1800*/  WARPSYNC.COLLECTIVE R40, `(.L_x_2437) ;  /* 0x0000000028087348 */ /* 0x000fea0003c00000 */
[----:B------:R0:W1:Y:S02]  /*1810*/  SHFL.BFLY P2, R40, R39, R43, R41 ;  /* 0x0c00002b27287389 */ /* 0x0000640000040029 */
[----:B01----:R-:W-:Y:S01]  /*1820*/  ENDCOLLECTIVE ;  /* 0x000000000000791b */ /* 0x003fe20003800000 */
.L_x_2437:
[----:B------:R-:W-:Y:S01]  /*1830*/  HFMA2.MMA R43, -RZ, RZ, 0, 4.76837158203125e-07 ;  /* 0x00000008ff2b7435 */ /* 0x000fe200000001ff */
[----:B------:R-:W-:Y:S01]  /*1840*/  MOV R59, R40 ;  /* 0x00000028003b7202 */ /* 0x000fe20000000f00 */
[----:B------:R-:W-:-:S04]  /*1850*/  IMAD.MOV.U32 R40, RZ, RZ, -0x1 ;  /* 0xffffffffff287424 */ /* 0x000fc800078e00ff */
[----:B------:R-:W-:-:S07]  /*1860*/  FADD.FTZ R39, R39, R59 ;  /* 0x0000003b27277221 */ /* 0x000fce0000010000 */
[----:B------:R-:W-:Y:S05]  /*1870*/  WARPSYNC.COLLECTIVE R40, `(.L_x_2438) ;  /* 0x0000000028087348 */ /* 0x000fea0003c00000 */
[----:B------:R0:W1:Y:S02]  /*1880*/  SHFL.BFLY P2, R40, R39, R43, R41 ;  /* 0x0c00002b27287389 */ /* 0x0000640000040029 */
[----:B01----:R-:W-:Y:S01]  /*1890*/  ENDCOLLECTIVE ;  /* 0x000000000000791b */ /* 0x003fe20003800000 */
.L_x_2438:
[----:B------:R-:W-:Y:S01]  /*18a0*/  HFMA2.MMA R43, -RZ, RZ, 0, 9.5367431640625e-07 ;  /* 0x00000010ff2b7435 */ /* 0x000fe200000001ff */
[----:B------:R-:W-:Y:S02]  /*18b0*/  MOV R59, R40 ;  /* 0x00000028003b7202 */ /* 0x000fe40000000f00 */
[----:B------:R-:W-:-:S03]  /*18c0*/  MOV R40, 0xffffffff ;  /* 0xffffffff00287802 */ /* 0x000fc60000000f00 */
[----:B------:R-:W-:-:S07]  /*18d0*/  FADD.FTZ R39, R39, R59 ;  /* 0x0000003b27277221 */ /* 0x000fce0000010000 */
[----:B------:R-:W-:Y:S05]  /*18e0*/  WARPSYNC.COLLECTIVE R40, `(.L_x_2439) ;  /* 0x0000000028087348 */ /* 0x000fea0003c00000 */
[----:B------:R0:W1:Y:S02]  /*18f0*/  SHFL.BFLY P2, R40, R39, R43, R41 ;  /* 0x0c00002b27287389 */ /* 0x0000640000040029 */
[----:B01----:R-:W-:Y:S01]  /*1900*/  ENDCOLLECTIVE ;  /* 0x000000000000791b */ /* 0x003fe20003800000 */
.L_x_2439:
[----:B------:R-:W-:Y:S01]  /*1910*/  MOV R59, R40 ;  /* 0x00000028003b7202 */ /* 0x000fe20000000f00 */
[----:B------:R-:W-:Y:S06]  /*1920*/  BRA `(.L_x_2440) ;  /* 0xfffffff4007c7947 */ /* 0x000fec000383ffff */
.L_x_2441:
        /* <DEDUP_REMOVED lines=13> */
.L_x_7738:


//--------------------- .text._ZN10layer_norm31ln_parallel_residual_fwd_kernelINS_13Kernel_traitsI13__nv_bfloat16S2_fS2_fjLj256ELj1ELj4ELj1ELj16ENS_18Kernel_traits_baseILj256ES2_S2_fS2_fjLj128EEEEELb0ELb1ELb0EEEvNS_9FwdParamsE --------------------------
	.section	.text._ZN10layer_norm31ln_parallel_residual_fwd_kernelINS_13Kernel_traitsI13__nv_bfloat16S2_fS2_fjLj256ELj1ELj4ELj1ELj16ENS_18Kernel_traits_baseILj256ES2_S2_fS2_fjLj128EEEEELb0ELb1ELb0EEEvNS_9FwdParamsE,"ax",@progbits
	.align	128
        .global         _ZN10layer_norm31ln_parallel_residual_fwd_kernelINS_13Kernel_traitsI13__nv_bfloat16S2_fS2_fjLj256ELj1ELj4ELj1ELj16ENS_18Kernel_traits_baseILj256ES2_S2_fS2_fjLj128EEEEELb0ELb1ELb0EEEvNS_9FwdParamsE
        .type           _ZN10layer_norm31ln_parallel_residual_fwd_kernelINS_13Kernel_traitsI13__nv_bfloat16S2_fS2_fjLj256ELj1ELj4ELj1ELj16ENS_18Kernel_traits_baseILj256ES2_S2_fS2_fjLj128EEEEELb0ELb1ELb0EEEvNS_9FwdParamsE,@function
        .size           _ZN10layer_norm31ln_parallel_residual_fwd_kernelINS_13Kernel_traitsI13__nv_bfloat16S2_fS2_fjLj256ELj1ELj4ELj1ELj16ENS_18Kernel_traits_baseILj256ES2_S2_fS2_fjLj128EEEEELb0ELb1ELb0EEEvNS_9FwdParamsE,(.L_x_7739 - _ZN10layer_norm31ln_parallel_residual_fwd_kernelINS_13Kernel_traitsI13__nv_bfloat16S2_fS2_fjLj256ELj1ELj4ELj1ELj16ENS_18Kernel_traits_baseILj256ES2_S2_fS2_fjLj128EEEEELb0ELb1ELb0EEEvNS_9FwdParamsE)
        .other          _ZN10layer_norm31ln_parallel_residual_fwd_kernelINS_13Kernel_traitsI13__nv_bfloat16S2_fS2_fjLj256ELj1ELj4ELj1ELj16ENS_18Kernel_traits_baseILj256ES2_S2_fS2_fjLj128EEEEELb0ELb1ELb0EEEvNS_9FwdParamsE,@"STO_CUDA_ENTRY STV_DEFAULT"
_ZN10layer_norm31ln_parallel_residual_fwd_kernelINS_13Kernel_traitsI13__nv_bfloat16S2_fS2_fjLj256ELj1ELj4ELj1ELj16ENS_18Kernel_traits_baseILj256ES2_S2_fS2_fjLj128EEEEELb0ELb1ELb0EEEvNS_9FwdParamsE:
.text._ZN10layer_norm31ln_parallel_residual_fwd_kernelINS_13Kernel_traitsI13__nv_bfloat16S2_fS2_fjLj256ELj1ELj4ELj1ELj16ENS_18Kernel_traits_baseILj256ES2_S2_fS2_fjLj128EEEEELb0ELb1ELb0EEEvNS_9FwdParamsE:
        /* <DEDUP_REMOVED lines=26> */
.L_x_2443:
[----:B------:R-:W-:Y:S05]  /*01a0*/  BSYNC B0 ;  /* 0x0000000000007941 */ /* 0x000fea0003800000 */
.L_x_2442:
[----:B------:R-:W-:Y:S02]  /*01b0*/  ULDC UR6, c[0x0][0x214] ;  /* 0x0000850000067ab9 */ /* 0x000fe40000000800 */
[----:B------:R-:W-:-:S13]  /*01c0*/  ISETP.GE.AND P0, PT, R0, UR6, PT ;  /* 0x0000000600007c0c */ /* 0x000fda000bf06270 */
[----:B------:R-:W-:Y:S05]  /*01d0*/  @P0 EXIT ;  /* 0x000000000000094d */ /* 0x000fea0003800000 */
[----:B-----5:R-:W-:Y:S01]  /*01e0*/  PRMT R12, R8, 0x7632, R12 ;  /* 0x00007632080c7816 */ /* 0x020fe2000000000c */
[----:B------:R-:W-:Y:S01]  /*01f0*/  ULDC.U8 UR6, c[0x0][0x2a0] ;  /* 0x0000a80000067ab9 */ /* 0x000fe20000000000 */
[----:B------:R-:W-:Y:S01]  /*0200*/  PRMT R37, R9, 0x7632, R37 ;  /* 0x0000763209257816 */ /* 0x000fe20000000025 */
[----:B------:R-:W-:Y:S01]  /*0210*/  ULDC UR13, c[0x0][0x218] ;  /* 0x00008600000d7ab9 */ /* 0x000fe20000000800 */
[----:B------:R-:W-:Y:S01]  /*0220*/  PRMT R41, R10, 0x7632, R41 ;  /* 0x000076320a297816 */ /* 0x000fe20000000029 */
[----:B------:R-:W-:Y:S01]  /*0230*/  ULDC UR12, c[0x0][0x2d8] ;  /* 0x0000b600000c7ab9 */ /* 0x000fe20000000800 */
[----:B------:R-:W-:Y:S01]  /*0240*/  PRMT R43, R11, 0x7632, R43 ;  /* 0x000076320b2b7816 */ /* 0x000fe2000000002b */
[----:B------:R-:W-:Y:S01]  /*0250*/  ULDC.64 UR8, c[0x0][0x228] ;  /* 0x00008a0000087ab9 */ /* 0x000fe20000000a00 */
[----:B------:R-:W-:Y:S01]  /*0260*/  PRMT R36, R32, 0x7632, R36 ;  /* 0x0000763220247816 */ /* 0x000fe20000000024 */
[----:B------:R-:W-:Y:S01]  /*0270*/  ULDC.64 UR10, c[0x0][0x238] ;  /* 0x00008e00000a7ab9 */ /* 0x000fe20000000a00 */
[----:B------:R-:W-:-:S02]  /*0280*/  PRMT R40, R33, 0x7632, R40 ;  /* 0x0000763221287816 */ /* 0x000fc40000000028 */
[----:B------:R-:W-:Y:S02]  /*0290*/  PRMT R42, R34, 0x7632, R42 ;  /* 0x00007632222a7816 */ /* 0x000fe4000000002a */
[----:B------:R-:W-:Y:S02]  /*02a0*/  PRMT R44, R35, 0x7632, R44 ;  /* 0x00007632232c7816 */ /* 0x000fe4000000002c */
        /* <DEDUP_REMOVED lines=18> */
.L_x_2465:
        /* <DEDUP_REMOVED lines=17> */
[----:B------:R0:W5:Y:S04]  /*04e0*/  @P0 LDG.E.128 R12, desc[UR4][R28.64] ;  /* 0x000000041c0c0981 */ /* 0x000168000c1e1d00 */
[----:B------:R0:W5:Y:S04]  /*04f0*/  @P0 LDG.E.128 R16, desc[UR4][R28.64+0x10] ;  /* 0x000010041c100981 */ /* 0x000168000c1e1d00 */
[----:B------:R0:W5:Y:S01]  /*0500*/  @P1 LDG.E.128 R8, desc[UR4][R22.64] ;  /* 0x0000000416081981 */ /* 0x000162000c1e1d00 */
[----:B------:R-:W-:-:S04]  /*0510*/  ISETP.NE.U32.AND P1, PT, RZ, UR8, PT ;  /* 0x00000008ff007c0c */ /* 0x000fc8000bf25070 */
[----:B------:R-:W-:Y:S02]  /*0520*/  ISETP.NE.AND.EX P1, PT, RZ, UR9, PT, P1 ;  /* 0x00000009ff007c0c */ /* 0x000fe4000bf25310 */
[C---:B--2---:R-:W-:Y:S02]  /*0530*/  PRMT R21, R24.reuse, 0x7632, R21 ;  /* 0x0000763218157816 */ /* 0x044fe40000000015 */
[----:B------:R-:W-:-:S09]  /*0540*/  SHF.L.U32 R20, R24, 0x10, RZ ;  /* 0x0000001018147819 */ /* 0x000fd200000006ff */
[----:B0-----:R-:W-:Y:S05]  /*0550*/  @P1 BRA `(.L_x_2446) ;  /* 0x00000000000c1947 */ /* 0x001fea0003800000 */
[----:B------:R-:W-:Y:S05]  /*0560*/  @!P0 BRA `(.L_x_2447) ;  /* 0x0000000000148947 */ /* 0x000fea0003800000 */
[----:B-----5:R-:W-:Y:S01]  /*0570*/  FADD.FTZ R20, R12, R20 ;  /* 0x000000140c147221 */ /* 0x020fe20000010000 */
[----:B------:R-:W-:Y:S06]  /*0580*/  BRA `(.L_x_2447) ;  /* 0x00000000000c7947 */ /* 0x000fec0003800000 */
.L_x_2446:
[----:B-----5:R-:W-:-:S05]  /*0590*/  SHF.L.U32 R23, R8, 0x10, RZ ;  /* 0x0000001008177819 */ /* 0x020fca00000006ff */
[----:B------:R-:W-:-:S04]  /*05a0*/  FADD.FTZ R20, R23, R20 ;  /* 0x0000001417147221 */ /* 0x000fc80000010000 */
[----:B------:R-:W-:-:S07]  /*05b0*/  @P0 FADD.FTZ R20, R12, R20 ;  /* 0x000000140c140221 */ /* 0x000fce0000010000 */
.L_x_2447:
[----:B------:R-:W-:Y:S01]  /*05c0*/  SHF.L.U32 R21, R21, 0x10, RZ ;  /* 0x0000001015157819 */ /* 0x000fe200000006ff */
[----:B------:R-:W-:Y:S06]  /*05d0*/  @P1 BRA `(.L_x_2448) ;  /* 0x00000000000c1947 */ /* 0x000fec0003800000 */
[----:B------:R-:W-:Y:S05]  /*05e0*/  @!P0 BRA `(.L_x_2449) ;  /* 0x0000000000188947 */ /* 0x000fea0003800000 */
[----:B-----5:R-:W-:Y:S01]  /*05f0*/  FADD.FTZ R21, R13, R21 ;  /* 0x000000150d157221 */ /* 0x020fe20000010000 */
[----:B------:R-:W-:Y:S06]  /*0600*/  BRA `(.L_x_2449) ;  /* 0x0000000000107947 */ /* 0x000fec0003800000 */
.L_x_2448:
[----:B-----5:R-:W-:-:S04]  /*0610*/  PRMT R22, R8, 0x7632, R22 ;  /* 0x0000763208167816 */ /* 0x020fc80000000016 */
[----:B------:R-:W-:-:S05]  /*0620*/  SHF.L.U32 R22, R22, 0x10, RZ ;  /* 0x0000001016167819 */ /* 0x000fca00000006ff */
[----:B------:R-:W-:-:S04]  /*0630*/  FADD.FTZ R21, R22, R21 ;  /* 0x0000001516157221 */ /* 0x000fc80000010000 */
[----:B------:R-:W-:-:S07]  /*0640*/  @P0 FADD.FTZ R21, R13, R21 ;  /* 0x000000150d150221 */ /* 0x000fce0000010000 */
.L_x_2449:
[C---:B------:R-:W-:Y:S01]  /*0650*/  PRMT R23, R25.reuse, 0x7632, R23 ;  /* 0x0000763219177816 */ /* 0x040fe20000000017 */
[----:B------:R-:W-:Y:S01]  /*0660*/  IMAD.U32 R22, R25, 0x10000, RZ ;  /* 0x0001000019167824 */ /* 0x000fe200078e00ff */
[----:B------:R-:W-:Y:S06]  /*0670*/  @P1 BRA `(.L_x_2450) ;  /* 0x00000000000c1947 */ /* 0x000fec0003800000 */
[----:B------:R-:W-:Y:S05]  /*0680*/  @!P0 BRA `(.L_x_2451) ;  /* 0x0000000000148947 */ /* 0x000fea0003800000 */
[----:B-----5:R-:W-:Y:S01]  /*0690*/  FADD.FTZ R22, R14, R22 ;  /* 0x000000160e167221 */ /* 0x020fe20000010000 */
[----:B------:R-:W-:Y:S06]  /*06a0*/  BRA `(.L_x_2451) ;  /* 0x00000000000c7947 */ /* 0x000fec0003800000 */
.L_x_2450:
[----:B-----5:R-:W-:-:S05]  /*06b0*/  SHF.L.U32 R25, R9, 0x10, RZ ;  /* 0x0000001009197819 */ /* 0x020fca00000006ff */
[----:B------:R-:W-:-:S04]  /*06c0*/  FADD.FTZ R22, R25, R22 ;  /* 0x0000001619167221 */ /* 0x000fc80000010000 */
[----:B------:R-:W-:-:S07]  /*06d0*/  @P0 FADD.FTZ R22, R14, R22 ;  /* 0x000000160e160221 */ /* 0x000fce0000010000 */
.L_x_2451:
[----:B------:R-:W-:Y:S01]  /*06e0*/  SHF.L.U32 R23, R23, 0x10, RZ ;  /* 0x0000001017177819 */ /* 0x000fe200000006ff */
[----:B------:R-:W-:Y:S06]  /*06f0*/  @P1 BRA `(.L_x_2452) ;  /* 0x00000000000c1947 */ /* 0x000fec0003800000 */
[----:B------:R-:W-:Y:S05]  /*0700*/  @!P0 BRA `(.L_x_2453) ;  /* 0x0000000000188947 */ /* 0x000fea0003800000 */
[----:B-----5:R-:W-:Y:S01]  /*0710*/  FADD.FTZ R23, R15, R23 ;  /* 0x000000170f177221 */ /* 0x020fe20000010000 */
[----:B------:R-:W-:Y:S06]  /*0720*/  BRA `(.L_x_2453) ;  /* 0x0000000000107947 */ /* 0x000fec0003800000 */
.L_x_2452:
[----:B-----5:R-:W-:-:S04]  /*0730*/  PRMT R24, R9, 0x7632, R24 ;  /* 0x0000763209187816 */ /* 0x020fc80000000018 */
[----:B------:R-:W-:-:S05]  /*0740*/  SHF.L.U32 R24, R24, 0x10, RZ ;  /* 0x0000001018187819 */ /* 0x000fca00000006ff */
[----:B------:R-:W-:-:S04]  /*0750*/  FADD.FTZ R23, R24, R23 ;  /* 0x0000001718177221 */ /* 0x000fc80000010000 */
[----:B------:R-:W-:-:S07]  /*0760*/  @P0 FADD.FTZ R23, R15, R23 ;  /* 0x000000170f170221 */ /* 0x000fce0000010000 */
.L_x_2453:
[C---:B------:R-:W-:Y:S02]  /*0770*/  PRMT R25, R26.reuse, 0x7632, R25 ;  /* 0x000076321a197816 */ /* 0x040fe40000000019 */
[----:B------:R-:W-:Y:S01]  /*0780*/  SHF.L.U32 R24, R26, 0x10, RZ ;  /* 0x000000101a187819 */ /* 0x000fe200000006ff */
[----:B------:R-:W-:Y:S06]  /*0790*/  @P1 BRA `(.L_x_2454) ;  /* 0x00000000000c1947 */ /* 0x000fec0003800000 */
[----:B------:R-:W-:Y:S05]  /*07a0*/  @!P0 BRA `(.L_x_2455) ;  /* 0x0000000000148947 */ /* 0x000fea0003800000 */
[----:B-----5:R-:W-:Y:S01]  /*07b0*/  FADD.FTZ R24, R16, R24 ;  /* 0x0000001810187221 */ /* 0x020fe20000010000 */
[----:B------:R-:W-:Y:S06]  /*07c0*/  BRA `(.L_x_2455) ;  /* 0x00000000000c7947 */ /* 0x000fec0003800000 */
.L_x_2454:
[----:B-----5:R-:W-:-:S05]  /*07d0*/  SHF.L.U32 R29, R10, 0x10, RZ ;  /* 0x000000100a1d7819 */ /* 0x020fca00000006ff */
[----:B------:R-:W-:-:S04]  /*07e0*/  FADD.FTZ R24, R29, R24 ;  /* 0x000000181d187221 */ /* 0x000fc80000010000 */
[----:B------:R-:W-:-:S07]  /*07f0*/  @P0 FADD.FTZ R24, R16, R24 ;  /* 0x0000001810180221 */ /* 0x000fce0000010000 */
.L_x_2455:
[----:B------:R-:W-:Y:S01]  /*0800*/  SHF.L.U32 R25, R25, 0x10, RZ ;  /* 0x0000001019197819 */ /* 0x000fe200000006ff */
[----:B------:R-:W-:Y:S06]  /*0810*/  @P1 BRA `(.L_x_2456) ;  /* 0x00000000000c1947 */ /* 0x000fec0003800000 */
[----:B------:R-:W-:Y:S05]  /*0820*/  @!P0 BRA `(.L_x_2457) ;  /* 0x0000000000188947 */ /* 0x000fea0003800000 */
[----:B-----5:R-:W-:Y:S01]  /*0830*/  FADD.FTZ R25, R17, R25 ;  /* 0x0000001911197221 */ /* 0x020fe20000010000 */
[----:B------:R-:W-:Y:S06]  /*0840*/  BRA `(.L_x_2457) ;  /* 0x0000000000107947 */ /* 0x000fec0003800000 */
.L_x_2456:
[----:B-----5:R-:W-:-:S04]  /*0850*/  PRMT R26, R10, 0x7632, R26 ;  /* 0x000076320a1a7816 */ /* 0x020fc8000000001a */
[----:B------:R-:W-:-:S05]  /*0860*/  SHF.L.U32 R26, R26, 0x10, RZ ;  /* 0x000000101a1a7819 */ /* 0x000fca00000006ff */
[----:B------:R-:W-:-:S04]  /*0870*/  FADD.FTZ R25, R26, R25 ;  /* 0x000000191a197221 */ /* 0x000fc80000010000 */
[----:B------:R-:W-:-:S07]  /*0880*/  @P0 FADD.FTZ R25, R17, R25 ;  /* 0x0000001911190221 */ /* 0x000fce0000010000 */
.L_x_2457:
[C---:B------:R-:W-:Y:S02]  /*0890*/  PRMT R28, R27.reuse, 0x7632, R28 ;  /* 0x000076321b1c7816 */ /* 0x040fe4000000001c */
[----:B------:R-:W-:Y:S01]  /*08a0*/  SHF.L.U32 R26, R27, 0x10, RZ ;  /* 0x000000101b1a7819 */ /* 0x000fe200000006ff */
[----:B------:R-:W-:Y:S06]  /*08b0*/  @P1 BRA `(.L_x_2458) ;  /* 0x00000000000c1947 */ /* 0x000fec0003800000 */
[----:B------:R-:W-:Y:S05]  /*08c0*/  @!P0 BRA `(.L_x_2459) ;  /* 0x0000000000148947 */ /* 0x000fea0003800000 */
[----:B-----5:R-:W-:Y:S01]  /*08d0*/  FADD.FTZ R26, R18, R26 ;  /* 0x0000001a121a7221 */ /* 0x020fe20000010000 */
[----:B------:R-:W-:Y:S06]  /*08e0*/  BRA `(.L_x_2459) ;  /* 0x00000000000c7947 */ /* 0x000fec0003800000 */
.L_x_2458:
[----:B-----5:R-:W-:-:S05]  /*08f0*/  SHF.L.U32 R27, R11, 0x10, RZ ;  /* 0x000000100b1b7819 */ /* 0x020fca00000006ff */
[----:B------:R-:W-:-:S04]  /*0900*/  FADD.FTZ R26, R27, R26 ;  /* 0x0000001a1b1a7221 */ /* 0x000fc80000010000 */
[----:B------:R-:W-:-:S07]  /*0910*/  @P0 FADD.FTZ R26, R18, R26 ;  /* 0x0000001a121a0221 */ /* 0x000fce0000010000 */
.L_x_2459:
[----:B------:R-:W-:Y:S01]  /*0920*/  SHF.L.U32 R27, R28, 0x10, RZ ;  /* 0x000000101c1b7819 */ /* 0x000fe200000006ff */
[----:B------:R-:W-:Y:S06]  /*0930*/  @P1 BRA `(.L_x_2460) ;  /* 0x00000000000c1947 */ /* 0x000fec0003800000 */
[----:B------:R-:W-:Y:S05]  /*0940*/  @!P0 BRA `(.L_x_2461) ;  /* 0x0000000000188947 */ /* 0x000fea0003800000 */
[----:B-----5:R-:W-:Y:S01]  /*0950*/  FADD.FTZ R27, R19, R27 ;  /* 0x0000001b131b7221 */ /* 0x020fe20000010000 */
[----:B------:R-:W-:Y:S06]  /*0960*/  BRA `(.L_x_2461) ;  /* 0x0000000000107947 */ /* 0x000fec0003800000 */
.L_x_2460:
[----:B-----5:R-:W-:-:S04]  /*0970*/  PRMT R28, R11, 0x7632, R28 ;  /* 0x000076320b1c7816 */ /* 0x020fc8000000001c */
[----:B------:R-:W-:-:S05]  /*0980*/  SHF.L.U32 R28, R28, 0x10, RZ ;  /* 0x000000101c1c7819 */ /* 0x000fca00000006ff */
[----:B------:R-:W-:-:S04]  /*0990*/  FADD.FTZ R27, R28, R27 ;  /* 0x0000001b1c1b7221 */ /* 0x000fc80000010000 */
[----:B------:R-:W-:-:S07]  /*09a0*/  @P0 FADD.FTZ R27, R19, R27 ;  /* 0x0000001b131b0221 */ /* 0x000fce0000010000 */
.L_x_2461:
[----:B------:R-:W-:-:S04]  /*09b0*/  LEA R28, P0, R45, UR10, 0x5 ;  /* 0x0000000a2d1c7c11 */ /* 0x000fc8000f8028ff */
[----:B------:R-:W-:-:S05]  /*09c0*/  LEA.HI.X R29, R45, UR11, RZ, 0x5, P0 ;  /* 0x0000000b2d1d7c11 */ /* 0x000fca00080f2cff */
[----:B------:R0:W-:Y:S04]  /*09d0*/  STG.E.128 desc[UR4][R28.64], R20 ;  /* 0x000000141c007986 */ /* 0x0001e8000c101d04 */
[----:B------:R0:W-:Y:S02]  /*09e0*/  STG.E.128 desc[UR4][R28.64+0x10], R24 ;  /* 0x000010181c007986 */ /* 0x0001e4000c101d04 */
.L_x_2445:
[----:B------:R-:W-:Y:S05]  /*09f0*/  BSYNC B0 ;  /* 0x0000000000007941 */ /* 0x000fea0003800000 */
.L_x_2444:
        /* <DEDUP_REMOVED lines=50> */
.L_x_2477:
        /* <DEDUP_REMOVED lines=14> */
[----:B-1----:R-:W-:-:S05]  /*0e00*/  FSEL R39, R39, RZ, !P3 ;  /* 0x000000ff27277208 */ /* 0x002fca0005800000 */
        /* <DEDUP_REMOVED lines=9> */
[----:B------:R-:W0:Y:S01]  /*0ea0*/  LDC.64 R38, c[0x0][0x2b8] ;  /* 0x0000ae00ff267b82 */ /* 0x000e220000000a00 */
[C---:B------:R-:W-:Y:S01]  /*0eb0*/  FMUL.FTZ R29, R47.reuse, R29 ;  /* 0x0000001d2f1d7220 */ /* 0x040fe20000410000 */
[C---:B------:R-:W-:Y:S01]  /*0ec0*/  FMUL.FTZ R48, R47.reuse, R48 ;  /* 0x000000302f307220 */ /* 0x040fe20000410000 */
[----:B------:R-:W-:Y:S01]  /*0ed0*/  FMUL.FTZ R52, R47, R31 ;  /* 0x0000001f2f347220 */ /* 0x000fe20000410000 */
[----:B------:R-:W-:Y:S01]  /*0ee0*/  FFMA.FTZ R49, R5, R49, R34 ;  /* 0x0000003105317223 */ /* 0x000fe20000010022 */
[----:B------:R-:W-:Y:S01]  /*0ef0*/  FFMA.FTZ R31, R6, R29, R33 ;  /* 0x0000001d061f7223 */ /* 0x000fe20000010021 */
[----:B------:R-:W-:Y:S01]  /*0f00*/  FFMA.FTZ R48, R41, R48, R42 ;  /* 0x0000003029307223 */ /* 0x000fe2000001002a */
        /* <DEDUP_REMOVED lines=10> */
[----:B------:R-:W-:-:S03]  /*0fb0*/  F2FP.BF16.F32.PACK_AB R31, R52, R31 ;  /* 0x0000001f341f723e */ /* 0x000fc600000010ff */
[----:B------:R-:W-:Y:S02]  /*0fc0*/  F2FP.BF16.F32.PACK_AB R29, R49, R46 ;  /* 0x0000002e311d723e */ /* 0x000fe400000010ff */
[----:B------:R-:W-:Y:S01]  /*0fd0*/  F2FP.BF16.F32.PACK_AB R28, R47, R28 ;  /* 0x0000001c2f1c723e */ /* 0x000fe200000010ff */
[----:B0-----:R-:W-:-:S05]  /*0fe0*/  IMAD.WIDE.U32 R38, R45, 0x10, R38 ;  /* 0x000000102d267825 */ /* 0x001fca00078e0026 */
[----:B------:R2:W-:Y:S02]  /*0ff0*/  STG.E.128 desc[UR4][R38.64], R28 ;  /* 0x0000001c26007986 */ /* 0x0005e4000c101d04 */
.L_x_2464:
[----:B------:R-:W-:Y:S05]  /*1000*/  BSYNC B0 ;  /* 0x0000000000007941 */ /* 0x000fea0003800000 */
.L_x_2463:
[----:B-12---:R-:W1:Y:S02]  /*1010*/  LDC.64 R28, c[0x0][0x210] ;  /* 0x00008400ff1c7b82 */ /* 0x006e640000000a00 */
[----:B-1----:R-:W-:-:S04]  /*1020*/  LEA R0, R28, R0, 0x2 ;  /* 0x000000001c007211 */ /* 0x002fc800078e10ff */
[----:B------:R-:W-:-:S13]  /*1030*/  ISETP.GE.AND P0, PT, R0, R29, PT ;  /* 0x0000001d0000720c */ /* 0x000fda0003f06270 */
[----:B------:R-:W-:Y:S05]  /*1040*/  @!P0 BRA `(.L_x_2465) ;  /* 0xfffffff000e08947 */ /* 0x000fea000383ffff */
[----:B------:R-:W-:Y:S05]  /*1050*/  EXIT ;  /* 0x000000000000794d */ /* 0x000fea0003800000 */
.L_x_2462:
[----:B------:R-:W-:Y:S01]  /*1060*/  HFMA2.MMA R31, -RZ, RZ, 0, 5.9604644775390625e-08 ;  /* 0x00000001ff1f7435 */ /* 0x000fe200000001ff */
[----:B------:R-:W-:Y:S01]  /*1070*/  BSSY B0, `(.L_x_2466) ;  /* 0x0000007000007945 */ /* 0x000fe20003800000 */
[----:B------:R-:W-:Y:S01]  /*1080*/  MOV R52, R28 ;  /* 0x0000001c00347202 */ /* 0x000fe20000000f00 */
[----:B------:R-:W-:Y:S01]  /*1090*/  IMAD.MOV.U32 R30, RZ, RZ, 0x1f ;  /* 0x0000001fff1e7424 */ /* 0x000fe200078e00ff */
[----:B------:R-:W-:-:S07]  /*10a0*/  MOV R29, 0xffffffff ;  /* 0xffffffff001d7802 */ /* 0x000fce0000000f00 */
[----:B-----5:R-:W-:Y:S05]  /*10b0*/  WARPSYNC.COLLECTIVE R29, `(.L_x_2467) ;  /* 0x000000001d087348 */ /* 0x020fea0003c00000 */
[----:B------:R0:W1:Y:S02]  /*10c0*/  SHFL.BFLY P1, R50, R52, R31, R30 ;  /* 0x0c00001f34327389 */ /* 0x000064000002001e */
[----:B01---5:R-:W-:Y:S01]  /*10d0*/  ENDCOLLECTIVE ;  /* 0x000000000000791b */ /* 0x023fe20003800000 */
.L_x_2467:
[----:B------:R-:W-:Y:S05]  /*10e0*/  BSYNC B0 ;  /* 0x0000000000007941 */ /* 0x000fea0003800000 */
.L_x_2466:
        /* <DEDUP_REMOVED lines=9> */
.L_x_2468:
[----:B------:R-:W-:Y:S01]  /*1180*/  HFMA2.MMA R31, -RZ, RZ, 0, 2.384185791015625e-07 ;  /* 0x00000004ff1f7435 */ /* 0x000fe200000001ff */
[----:B------:R-:W-:-:S05]  /*1190*/  MOV R39, R50 ;  /* 0x0000003200277202 */ /* 0x000fca0000000f00 */
[----:B------:R-:W-:-:S05]  /*11a0*/  FADD.FTZ R47, R46, R39 ;  /* 0x000000272e2f7221 */ /* 0x000fca0000010000 */
[----:B------:R-:W-:-:S07]  /*11b0*/  MOV R52, R47 ;  /* 0x0000002f00347202 */ /* 0x000fce0000000f00 */
[----:B------:R-:W-:Y:S05]  /*11c0*/  WARPSYNC.COLLECTIVE R29, `(.L_x_2469) ;  /* 0x000000001d087348 */ /* 0x000fea0003c00000 */
[----:B------:R0:W1:Y:S02]  /*11d0*/  SHFL.BFLY P1, R50, R52, R31, R30 ;  /* 0x0c00001f34327389 */ /* 0x000064000002001e */
[----:B01----:R-:W-:Y:S01]  /*11e0*/  ENDCOLLECTIVE ;  /* 0x000000000000791b */ /* 0x003fe20003800000 */
.L_x_2469:
        /* <DEDUP_REMOVED lines=8> */
.L_x_2470:
[----:B------:R-:W-:Y:S01]  /*1270*/  HFMA2.MMA R31, -RZ, RZ, 0, 9.5367431640625e-07 ;  /* 0x00000010ff1f7435 */ /* 0x000fe200000001ff */
[----:B------:R-:W-:-:S05]  /*1280*/  MOV R39, R50 ;  /* 0x0000003200277202 */ /* 0x000fca0000000f00 */
[----:B------:R-:W-:-:S05]  /*1290*/  FADD.FTZ R49, R48, R39 ;  /* 0x0000002730317221 */ /* 0x000fca0000010000 */
[----:B------:R-:W-:-:S07]  /*12a0*/  MOV R52, R49 ;  /* 0x0000003100347202 */ /* 0x000fce0000000f00 */
[----:B------:R-:W-:Y:S05]  /*12b0*/  WARPSYNC.COLLECTIVE R29, `(.L_x_2471) ;  /* 0x000000001d087348 */ /* 0x000fea0003c00000 */
[----:B------:R0:W1:Y:S02]  /*12c0*/  SHFL.BFLY P1, R50, R52, R31, R30 ;  /* 0x0c00001f34327389 */ /* 0x000064000002001e */
[----:B01----:R-:W-:Y:S01]  /*12d0*/  ENDCOLLECTIVE ;  /* 0x000000000000791b */ /* 0x003fe20003800000 */
.L_x_2471:
        /* <DEDUP_REMOVED lines=25> */
.L_x_2472:
[----:B------:R-:W-:Y:S01]  /*1470*/  HFMA2.MMA R31, -RZ, RZ, 0, 1.1920928955078125e-07 ;  /* 0x00000002ff1f7435 */ /* 0x000fe200000001ff */
[----:B------:R-:W-:-:S05]  /*1480*/  MOV R47, R50 ;  /* 0x00000032002f7202 */ /* 0x000fca0000000f00 */
[----:B------:R-:W-:-:S05]  /*1490*/  FADD.FTZ R47, R28, R47 ;  /* 0x0000002f1c2f7221 */ /* 0x000fca0000010000 */
[----:B------:R-:W-:-:S07]  /*14a0*/  MOV R52, R47 ;  /* 0x0000002f00347202 */ /* 0x000fce0000000f00 */
[----:B------:R-:W-:Y:S05]  /*14b0*/  WARPSYNC.COLLECTIVE R29, `(.L_x_2473) ;  /* 0x000000001d087348 */ /* 0x000fea0003c00000 */
[----:B------:R0:W1:Y:S02]  /*14c0*/  SHFL.BFLY P1, R50, R52, R31, R30 ;  /* 0x0c00001f34327389 */ /* 0x000064000002001e */
[----:B01----:R-:W-:Y:S01]  /*14d0*/  ENDCOLLECTIVE ;  /* 0x000000000000791b */ /* 0x003fe20003800000 */
.L_x_2473:
[----:B------:R-:W-:Y:S01]  /*14e0*/  HFMA2.MMA R31, -RZ, RZ, 0, 2.384185791015625e-07 ;  /* 0x00000004ff1f7435 */ /* 0x000fe200000001ff */
[----:B------:R-:W-:-:S05]  /*14f0*/  MOV R46, R50 ;  /* 0x00000032002e7202 */ /* 0x000fca0000000f00 */
[----:B------:R-:W-:-:S05]  /*1500*/  FADD.FTZ R46, R47, R46 ;  /* 0x0000002e2f2e7221 */ /* 0x000fca0000010000 */
[----:B------:R-:W-:-:S07]  /*1510*/  MOV R52, R46 ;  /* 0x0000002e00347202 */ /* 0x000fce0000000f00 */
[----:B------:R-:W-:Y:S05]  /*1520*/  WARPSYNC.COLLECTIVE R29, `(.L_x_2474) ;  /* 0x000000001d087348 */ /* 0x000fea0003c00000 */
[----:B------:R0:W1:Y:S02]  /*1530*/  SHFL.BFLY P1, R50, R52, R31, R30 ;  /* 0x0c00001f34327389 */ /* 0x000064000002001e */
[----:B01----:R-:W-:Y:S01]  /*1540*/  ENDCOLLECTIVE ;  /* 0x000000000000791b */ /* 0x003fe20003800000 */
.L_x_2474:
[----:B------:R-:W-:Y:S01]  /*1550*/  HFMA2.MMA R31, -RZ, RZ, 0, 4.76837158203125e-07 ;  /* 0x00000008ff1f7435 */ /* 0x000fe200000001ff */
[----:B------:R-:W-:-:S05]  /*1560*/  MOV R49, R50 ;  /* 0x0000003200317202 */ /* 0x000fca0000000f00 */
[----:B------:R-:W-:-:S05]  /*1570*/  FADD.FTZ R49, R46, R49 ;  /* 0x000000312e317221 */ /* 0x000fca0000010000 */
[----:B------:R-:W-:-:S07]  /*1580*/  MOV R52, R49 ;  /* 0x0000003100347202 */ /* 0x000fce0000000f00 */
[----:B------:R-:W-:Y:S05]  /*1590*/  WARPSYNC.COLLECTIVE R29, `(.L_x_2475) ;  /* 0x000000001d087348 */ /* 0x000fea0003c00000 */
[----:B------:R0:W1:Y:S02]  /*15a0*/  SHFL.BFLY P1, R50, R52, R31, R30 ;  /* 0x0c00001f34327389 */ /* 0x000064000002001e */
[----:B01----:R-:W-:Y:S01]  /*15b0*/  ENDCOLLECTIVE ;  /* 0x000000000000791b */ /* 0x003fe20003800000 */
.L_x_2475:
[----:B------:R-:W-:Y:S01]  /*15c0*/  HFMA2.MMA R31, -RZ, RZ, 0, 9.5367431640625e-07 ;  /* 0x00000010ff1f7435 */ /* 0x000fe200000001ff */
[----:B------:R-:W-:-:S05]  /*15d0*/  MOV R48, R50 ;  /* 0x0000003200307202 */ /* 0x000fca0000000f00 */
[----:B------:R-:W-:-:S05]  /*15e0*/  FADD.FTZ R48, R49, R48 ;  /* 0x0000003031307221 */ /* 0x000fca0000010000 */
[----:B------:R-:W-:-:S07]  /*15f0*/  MOV R52, R48 ;  /* 0x0000003000347202 */ /* 0x000fce0000000f00 */
[----:B------:R-:W-:Y:S05]  /*1600*/  WARPSYNC.COLLECTIVE R29, `(.L_x_2476) ;  /* 0x000000001d087348 */ /* 0x000fea0003c00000 */
[----:B------:R0:W1:Y:S02]  /*1610*/  SHFL.BFLY P1, R50, R52, R31, R30 ;  /* 0x0c00001f34327389 */ /* 0x000064000002001e */
[----:B01----:R-:W-:Y:S01]  /*1620*/  ENDCOLLECTIVE ;  /* 0x000000000000791b */ /* 0x003fe20003800000 */
.L_x_2476:
[----:B------:R-:W-:Y:S01]  /*1630*/  MOV R51, R50 ;  /* 0x0000003200337202 */ /* 0x000fe20000000f00 */
[----:B------:R-:W-:Y:S06]  /*1640*/  BRA `(.L_x_2477) ;  /* 0xfffffff400b47947 */ /* 0x000fec000383ffff */
.L_x_2478:
        /* <DEDUP_REMOVED lines=11> */
.L_x_7739:


//--------------------- .text._ZN10layer_norm31ln_parallel_residual_fwd_kernelINS_13Kernel_traitsI13__nv_bfloat16S2_fS2_fjLj256ELj1ELj4ELj1ELj16ENS_18Kernel_traits_baseILj256ES2_S2_fS2_fjLj128EEEEELb0ELb1ELb1EEEvNS_9FwdParamsE --------------------------
	.section	.text._ZN10layer_norm31ln_parallel_residual_fwd_kernelINS_13Kernel_traitsI13__nv_bfloat16S2_fS2_fjLj256ELj1ELj4ELj1ELj16ENS_18Kernel_traits_baseILj256ES2_S2_fS2_fjLj128EEEEELb0ELb1ELb1EEEvNS_9FwdParamsE,"ax",@progbits
	.align	128
        .global         _ZN10layer_norm31ln_parallel_residual_fwd_kernelINS_13Kernel_traitsI13__nv_bfloat16S2_fS2_fjLj256ELj1ELj4ELj1ELj16ENS_18Kernel_traits_baseILj256ES2_S2_fS2_fjLj128EEEEELb0ELb1ELb1EEEvNS_9FwdParamsE
        .type           _ZN10layer_norm31ln_parallel_residual_fwd_kernelINS_13Kernel_traitsI13__nv_bfloat16S2_fS2_fjLj256ELj1ELj4ELj1ELj16ENS_18Kernel_traits_baseILj256ES2_S2_fS2_fjLj128EEEEELb0ELb1ELb1EEEvNS_9FwdParamsE,@function
        .size           _ZN10layer_norm31ln_parallel_residual_fwd_kernelINS_13Kernel_traitsI13__nv_bfloat16S2_fS2_fjLj256ELj1ELj4ELj1ELj16ENS_18Kernel_traits_baseILj256ES2_S2_fS2_fjLj128EEEEELb0ELb1ELb1EEEvNS_9FwdParamsE,(.L_x_7740 - _ZN10layer_norm31ln_parallel_residual_fwd_kernelINS_13Kernel_traitsI13__nv_bfloat16S2_fS2_fjLj256ELj1ELj4ELj1ELj16ENS_18Kernel_traits_baseILj256ES2_S2_fS2_fjLj128EEEEELb0ELb1ELb1EEEvNS_9FwdParamsE)
        .other          _ZN10layer_norm31ln_parallel_residual_fwd_kernelINS_13Kernel_traitsI13__nv_bfloat16S2_fS2_fjLj256ELj1ELj4ELj1ELj16ENS_18Kernel_traits_baseILj256ES2_S2_fS2_fjLj128EEEEELb0ELb1ELb1EEEvNS_9FwdParamsE,@"STO_CUDA_ENTRY STV_DEFAULT"
_ZN10layer_norm31ln_parallel_residual_fwd_kernelINS_13Kernel_traitsI13__nv_bfloat16S2_fS2_fjLj256ELj1ELj4ELj1ELj16ENS_18Kernel_traits_baseILj256ES2_S2_fS2_fjLj128EEEEELb0ELb1ELb1EEEvNS_9FwdParamsE:
.text._ZN10layer_norm31ln_parallel_residual_fwd_kernelINS_13Kernel_traitsI13__nv_bfloat16S2_fS2_fjLj256ELj1ELj4ELj1ELj16ENS_18Kernel_traits_baseILj256ES2_S2_fS2_fjLj128EEEEELb0ELb1ELb1EEEvNS_9FwdParamsE:
[----:B------:R-:W-:Y:S01]  /*0000*/  LDC R1, c[0x0][0x28] ;  /* 0x00000a00ff017b82 */ /* 0x000fe20000000800 */
[----:B------:R-:W0:Y:S01]  /*0010*/  S2R R3, SR_TID.X ;  /* 0x0000000000037919 */ /* 0x000e220000002100 */
[----:B------:R-:W-:Y:S01]  /*0020*/  ULDC.64 UR4, c[0x0][0x2c8] ;  /* 0x0000b20000047ab9 */ /* 0x000fe20000000a00 */
[----:B------:R-:W-:Y:S01]  /*0030*/  ULDC UR8, c[0x0][0x214] ;  /* 0x0000850000087ab9 */ /* 0x000fe20000000800 */
[----:B------:R-:W-:Y:S01]  /*0040*/  ISETP.NE.U32.AND P0, PT, RZ, UR4, PT ;  /* 0x00000004ff007c0c */ /* 0x000fe2000bf05070 */
[----:B------:R-:W1:Y:S01]  /*0050*/  S2R R4, SR_CTAID.X ;  /* 0x0000000000047919 */ /* 0x000e620000002500 */
[----:B------:R-:W-:Y:S02]  /*0060*/  ULDC.64 UR6, c[0x0][0x260] ;  /* 0x0000980000067ab9 */ /* 0x000fe40000000a00 */
[----:B------:R-:W-:Y:S02]  /*0070*/  ISETP.NE.AND.EX P0, PT, RZ, UR5, PT, P0 ;  /* 0x00000005ff007c0c */ /* 0x000fe4000bf05300 */
[----:B0-----:R-:W-:-:S02]  /*0080*/  LOP3.LUT R0, R3, 0x1f, RZ, 0xc0, !PT ;  /* 0x0000001f03007812 */ /* 0x001fc400078ec0ff */
[----:B------:R-:W-:Y:S02]  /*0090*/  SHF.R.U32.HI R41, RZ, 0x5, R3 ;  /* 0x00000005ff297819 */ /* 0x000fe40000011603 */
[----:B------:R-:W-:-:S07]  /*00a0*/  SHF.L.U32 R3, R3, 0x4, RZ ;  /* 0x0000000403037819 */ /* 0x000fce00000006ff */
[----:B------:R-:W-:Y:S02]  /*00b0*/  @P0 LEA R2, P1, R0, UR4, 0x4 ;  /* 0x0000000400020c11 */ /* 0x000fe4000f8220ff */
[----:B------:R-:W-:Y:S02]  /*00c0*/  LOP3.LUT R8, R3, 0x1f0, RZ, 0xc0, !PT ;  /* 0x000001f003087812 */ /* 0x000fe400078ec0ff */
[----:B------:R-:W-:Y:S01]  /*00d0*/  @P0 IADD3.X R3, RZ, UR5, RZ, P1, !PT ;  /* 0x00000005ff030c10 */ /* 0x000fe20008ffe4ff */
[----:B------:R-:W-:Y:S01]  /*00e0*/  ULDC.64 UR4, c[0x0][0x208] ;  /* 0x0000820000047ab9 */ /* 0x000fe20000000a00 */
[----:B-1----:R-:W-:Y:S02]  /*00f0*/  LEA R41, R4, R41, 0x2 ;  /* 0x0000002904297211 */ /* 0x002fe400078e10ff */
[----:B------:R-:W-:Y:S01]  /*0100*/  IADD3 R8, P2, R8, UR6, RZ ;  /* 0x0000000608087c10 */ /* 0x000fe2000ff5e0ff */
[----:B------:R0:W5:Y:S01]  /*0110*/  @P0 LDG.E.128 R4, desc[UR4][R2.64] ;  /* 0x0000000402040981 */ /* 0x000162000c1e1d00 */
[----:B------:R-:W-:-:S02]  /*0120*/  ISETP.GE.AND P1, PT, R41, UR8, PT ;  /* 0x0000000829007c0c */ /* 0x000fc4000bf26270 */
[----:B------:R-:W-:-:S11]  /*0130*/  IADD3.X R9, RZ, UR7, RZ, P2, !PT ;  /* 0x00000007ff097c10 */ /* 0x000fd600097fe4ff */
[----:B0-----:R-:W-:Y:S05]  /*0140*/  @P1 EXIT ;  /* 0x000000000000194d */ /* 0x001fea0003800000 */
[----:B------:R-:W2:Y:S01]  /*0150*/  LDG.E.128 R8, desc[UR4][R8.64] ;  /* 0x0000000408087981 */ /* 0x000ea2000c1e1d00 */
[----:B-----5:R-:W-:Y:S02]  /*0160*/  @!P0 CS2R R4, SRZ ;  /* 0x0000000000048805 */ /* 0x020fe4000001ff00 */
[----:B------:R-:W-:Y:S01]  /*0170*/  @!P0 CS2R R6, SRZ ;  /* 0x0000000000068805 */ /* 0x000fe2000001ff00 */
[----:B------:R-:W-:Y:S01]  /*0180*/  ULDC.64 UR6, c[0x0][0x228] ;  /* 0x00008a0000067ab9 */ /* 0x000fe20000000a00 */
[----:B------:R-:W-:Y:S01]  /*0190*/  BSSY B0, `(.L_x_2479) ;  /* 0x00000e1000007945 */ /* 0x000fe20003800000 */
[----:B------:R-:W-:Y:S01]  /*01a0*/  ISETP.NE.U32.AND P0, PT, RZ, UR6, PT ;  /* 0x00000006ff007c0c */ /* 0x000fe2000bf05070 */
[----:B------:R-:W-:Y:S01]  /*01b0*/  ULDC.U8 UR6, c[0x0][0x2a0] ;  /* 0x0000a80000067ab9 */ /* 0x000fe20000000000 */
[----:B------:R-:W-:Y:S01]  /*01c0*/  PRMT R30, R4, 0x7632, R30 ;  /* 0x00007632041e7816 */ /* 0x000fe2000000001e */
[----:B------:R-:W-:Y:S01]  /*01d0*/  ULDC UR12, c[0x0][0x2d8] ;  /* 0x0000b600000c7ab9 */ /* 0x000fe20000000800 */
[----:B------:R-:W-:Y:S01]  /*01e0*/  PRMT R31, R5, 0x7632, R31 ;  /* 0x00007632051f7816 */ /* 0x000fe2000000001f */
[----:B------:R-:W-:Y:S01]  /*01f0*/  ULDC.64 UR16, c[0x0][0x228] ;  /* 0x00008a0000107ab9 */ /* 0x000fe20000000a00 */
[----:B------:R-:W-:Y:S01]  /*0200*/  PRMT R32, R6, 0x7632, R32 ;  /* 0x0000763206207816 */ /* 0x000fe20000000020 */
[----:B------:R-:W-:Y:S01]  /*0210*/  ULDC.64 UR8, c[0x0][0x230] ;  /* 0x00008c0000087ab9 */ /* 0x000fe20000000a00 */
[----:B------:R-:W-:Y:S01]  /*0220*/  PRMT R33, R7, 0x7632, R33 ;  /* 0x0000763207217816 */ /* 0x000fe20000000021 */
[----:B------:R-:W-:Y:S01]  /*0230*/  ULDC.64 UR10, c[0x0][0x238] ;  /* 0x00008e00000a7ab9 */ /* 0x000fe20000000a00 */
[----:B------:R-:W-:Y:S01]  /*0240*/  SHF.L.U32 R2, R4, 0x10, RZ ;  /* 0x0000001004027819 */ /* 0x000fe200000006ff */
[----:B------:R-:W-:Y:S01]  /*0250*/  ULDC.64 UR14, c[0x0][0x2b8] ;  /* 0x0000ae00000e7ab9 */ /* 0x000fe20000000a00 */
[----:B------:R-:W-:-:S02]  /*0260*/  SHF.L.U32 R3, R5, 0x10, RZ ;  /* 0x0000001005037819 */ /* 0x000fc400000006ff */
[----:B------:R-:W-:Y:S02]  /*0270*/  SHF.L.U32 R4, R6, 0x10, RZ ;  /* 0x0000001006047819 */ /* 0x000fe400000006ff */
[----:B------:R-:W-:Y:S02]  /*0280*/  SHF.L.U32 R5, R7, 0x10, RZ ;  /* 0x0000001007057819 */ /* 0x000fe400000006ff */
[----:B------:R-:W-:Y:S02]  /*0290*/  ISETP.NE.AND P3, PT, RZ, UR6, PT ;  /* 0x00000006ff007c0c */ /* 0x000fe4000bf65270 */
[----:B------:R-:W-:Y:S02]  /*02a0*/  SHF.L.U32 R30, R30, 0x10, RZ ;  /* 0x000000101e1e7819 */ /* 0x000fe400000006ff */
[----:B------:R-:W-:Y:S02]  /*02b0*/  SHF.L.U32 R31, R31, 0x10, RZ ;  /* 0x000000101f1f7819 */ /* 0x000fe400000006ff */
[----:B------:R-:W-:-:S02]  /*02c0*/  SHF.L.U32 R32, R32, 0x10, RZ ;  /* 0x0000001020207819 */ /* 0x000fc400000006ff */
[----:B------:R-:W-:Y:S02]  /*02d0*/  SHF.L.U32 R33, R33, 0x10, RZ ;  /* 0x0000001021217819 */ /* 0x000fe400000006ff */
[----:B------:R-:W-:Y:S01]  /*02e0*/  ISETP.NE.AND.EX P0, PT, RZ, UR7, PT, P0 ;  /* 0x00000007ff007c0c */ /* 0x000fe2000bf05300 */
[----:B------:R-:W-:Y:S01]  /*02f0*/  ULDC UR7, c[0x0][0x218] ;  /* 0x0000860000077ab9 */ /* 0x000fe20000000800 */
[----:B--2---:R-:W-:Y:S02]  /*0300*/  PRMT R37, R8, 0x7632, R37 ;  /* 0x0000763208257816 */ /* 0x004fe40000000025 */
[----:B------:R-:W-:Y:S02]  /*0310*/  PRMT R36, R9, 0x7632, R36 ;  /* 0x0000763209247816 */ /* 0x000fe40000000024 */
[----:B------:R-:W-:Y:S02]  /*0320*/  PRMT R39, R10, 0x7632, R39 ;  /* 0x000076320a277816 */ /* 0x000fe40000000027 */
[----:B------:R-:W-:-:S02]  /*0330*/  PRMT R38, R11, 0x7632, R38 ;  /* 0x000076320b267816 */ /* 0x000fc40000000026 */
[----:B------:R-:W-:Y:S02]  /*0340*/  SHF.L.U32 R7, R8, 0x10, RZ ;  /* 0x0000001008077819 */ /* 0x000fe400000006ff */
[----:B------:R-:W-:Y:S02]  /*0350*/  SHF.L.U32 R6, R9, 0x10, RZ ;  /* 0x0000001009067819 */ /* 0x000fe400000006ff */
[----:B------:R-:W-:Y:S02]  /*0360*/  SHF.L.U32 R29, R10, 0x10, RZ ;  /* 0x000000100a1d7819 */ /* 0x000fe400000006ff */
[----:B------:R-:W-:Y:S02]  /*0370*/  SHF.L.U32 R28, R11, 0x10, RZ ;  /* 0x000000100b1c7819 */ /* 0x000fe400000006ff */
[----:B------:R-:W-:Y:S02]  /*0380*/  SHF.L.U32 R37, R37, 0x10, RZ ;  /* 0x0000001025257819 */ /* 0x000fe400000006ff */
[----:B------:R-:W-:-:S02]  /*0390*/  SHF.L.U32 R36, R36, 0x10, RZ ;  /* 0x0000001024247819 */ /* 0x000fc400000006ff */
[----:B------:R-:W-:Y:S02]  /*03a0*/  SHF.L.U32 R39, R39, 0x10, RZ ;  /* 0x0000001027277819 */ /* 0x000fe400000006ff */
[----:B------:R-:W-:-:S07]  /*03b0*/  SHF.L.U32 R38, R38, 0x10, RZ ;  /* 0x0000001026267819 */ /* 0x000fce00000006ff */
.L_x_2497:
        /* <DEDUP_REMOVED lines=24> */
.L_x_2480:
[----:B-----5:R-:W-:-:S05]  /*0540*/  SHF.L.U32 R11, R20, 0x10, RZ ;  /* 0x00000010140b7819 */ /* 0x020fca00000006ff */
[----:B------:R-:W-:-:S04]  /*0550*/  FADD.FTZ R8, R8, R11 ;  /* 0x0000000b08087221 */ /* 0x000fc80000010000 */
[----:B------:R-:W-:-:S07]  /*0560*/  @P1 FADD.FTZ R8, R16, R8 ;  /* 0x0000000810081221 */ /* 0x000fce0000010000 */
.L_x_2481:
[----:B------:R-:W-:Y:S01]  /*0570*/  IMAD.U32 R9, R9, 0x10000, RZ ;  /* 0x0001000009097824 */ /* 0x000fe200078e00ff */
[----:B------:R-:W-:Y:S06]  /*0580*/  @P2 BRA `(.L_x_2482) ;  /* 0x00000000000c2947 */ /* 0x000fec0003800000 */
[----:B------:R-:W-:Y:S05]  /*0590*/  @!P1 BRA `(.L_x_2483) ;  /* 0x0000000000189947 */ /* 0x000fea0003800000 */
[----:B-----5:R-:W-:Y:S01]  /*05a0*/  FADD.FTZ R9, R17, R9 ;  /* 0x0000000911097221 */ /* 0x020fe20000010000 */
[----:B------:R-:W-:Y:S06]  /*05b0*/  BRA `(.L_x_2483) ;  /* 0x0000000000107947 */ /* 0x000fec0003800000 */
.L_x_2482:
[----:B-----5:R-:W-:-:S04]  /*05c0*/  PRMT R10, R20, 0x7632, R10 ;  /* 0x00007632140a7816 */ /* 0x020fc8000000000a */
[----:B------:R-:W-:-:S05]  /*05d0*/  SHF.L.U32 R10, R10, 0x10, RZ ;  /* 0x000000100a0a7819 */ /* 0x000fca00000006ff */
[----:B------:R-:W-:-:S04]  /*05e0*/  FADD.FTZ R9, R9, R10 ;  /* 0x0000000a09097221 */ /* 0x000fc80000010000 */
[----:B------:R-:W-:-:S07]  /*05f0*/  @P1 FADD.FTZ R9, R17, R9 ;  /* 0x0000000911091221 */ /* 0x000fce0000010000 */
.L_x_2483:
[C---:B------:R-:W-:Y:S02]  /*0600*/  PRMT R11, R25.reuse, 0x7632, R11 ;  /* 0x00007632190b7816 */ /* 0x040fe4000000000b */
[----:B------:R-:W-:Y:S01]  /*0610*/  SHF.L.U32 R10, R25, 0x10, RZ ;  /* 0x00000010190a7819 */ /* 0x000fe200000006ff */
[----:B------:R-:W-:Y:S06]  /*0620*/  @P2 BRA `(.L_x_2484) ;  /* 0x00000000000c2947 */ /* 0x000fec0003800000 */
[----:B------:R-:W-:Y:S05]  /*0630*/  @!P1 BRA `(.L_x_2485) ;  /* 0x0000000000149947 */ /* 0x000fea0003800000 */
[----:B-----5:R-:W-:Y:S01]  /*0640*/  FADD.FTZ R10, R18, R10 ;  /* 0x0000000a120a7221 */ /* 0x020fe20000010000 */
[----:B------:R-:W-:Y:S06]  /*0650*/  BRA `(.L_x_2485) ;  /* 0x00000000000c7947 */ /* 0x000fec0003800000 */
.L_x_2484:
[----:B-----5:R-:W-:-:S05]  /*0660*/  SHF.L.U32 R25, R21, 0x10, RZ ;  /* 0x0000001015197819 */ /* 0x020fca00000006ff */
[----:B------:R-:W-:-:S04]  /*0670*/  FADD.FTZ R10, R10, R25 ;  /* 0x000000190a0a7221 */ /* 0x000fc80000010000 */
[----:B------:R-:W-:-:S07]  /*0680*/  @P1 FADD.FTZ R10, R18, R10 ;  /* 0x0000000a120a1221 */ /* 0x000fce0000010000 */
.L_x_2485:
[----:B------:R-:W-:Y:S01]  /*0690*/  SHF.L.U32 R11, R11, 0x10, RZ ;  /* 0x000000100b0b7819 */ /* 0x000fe200000006ff */
[----:B------:R-:W-:Y:S06]  /*06a0*/  @P2 BRA `(.L_x_2486) ;  /* 0x00000000000c2947 */ /* 0x000fec0003800000 */
[----:B------:R-:W-:Y:S05]  /*06b0*/  @!P1 BRA `(.L_x_2487) ;  /* 0x0000000000189947 */ /* 0x000fea0003800000 */
[----:B-----5:R-:W-:Y:S01]  /*06c0*/  FADD.FTZ R11, R19, R11 ;  /* 0x0000000b130b7221 */ /* 0x020fe20000010000 */
[----:B------:R-:W-:Y:S06]  /*06d0*/  BRA `(.L_x_2487) ;  /* 0x0000000000107947 */ /* 0x000fec0003800000 */
.L_x_2486:
[----:B-----5:R-:W-:-:S04]  /*06e0*/  PRMT R24, R21, 0x7632, R24 ;  /* 0x0000763215187816 */ /* 0x020fc80000000018 */
[----:B------:R-:W-:-:S05]  /*06f0*/  SHF.L.U32 R24, R24, 0x10, RZ ;  /* 0x0000001018187819 */ /* 0x000fca00000006ff */
[----:B------:R-:W-:-:S04]  /*0700*/  FADD.FTZ R11, R11, R24 ;  /* 0x000000180b0b7221 */ /* 0x000fc80000010000 */
[----:B------:R-:W-:-:S07]  /*0710*/  @P1 FADD.FTZ R11, R19, R11 ;  /* 0x0000000b130b1221 */ /* 0x000fce0000010000 */
.L_x_2487:
[C---:B------:R-:W-:Y:S02]  /*0720*/  PRMT R25, R26.reuse, 0x7632, R25 ;  /* 0x000076321a197816 */ /* 0x040fe40000000019 */
[----:B------:R-:W-:Y:S01]  /*0730*/  SHF.L.U32 R24, R26, 0x10, RZ ;  /* 0x000000101a187819 */ /* 0x000fe200000006ff */
[----:B------:R-:W-:Y:S06]  /*0740*/  @P2 BRA `(.L_x_2488) ;  /* 0x00000000000c2947 */ /* 0x000fec0003800000 */
[----:B------:R-:W-:Y:S05]  /*0750*/  @!P1 BRA `(.L_x_2489) ;  /* 0x0000000000149947 */ /* 0x000fea0003800000 */
[----:B-----5:R-:W-:Y:S01]  /*0760*/  FADD.FTZ R24, R12, R24 ;  /* 0x000000180c187221 */ /* 0x020fe20000010000 */
[----:B------:R-:W-:Y:S06]  /*0770*/  BRA `(.L_x_2489) ;  /* 0x00000000000c7947 */ /* 0x000fec0003800000 */
.L_x_2488:
[----:B-----5:R-:W-:-:S05]  /*0780*/  SHF.L.U32 R35, R22, 0x10, RZ ;  /* 0x0000001016237819 */ /* 0x020fca00000006ff */
[----:B------:R-:W-:-:S04]  /*0790*/  FADD.FTZ R24, R24, R35 ;  /* 0x0000002318187221 */ /* 0x000fc80000010000 */
[----:B------:R-:W-:-:S07]  /*07a0*/  @P1 FADD.FTZ R24, R12, R24 ;  /* 0x000000180c181221 */ /* 0x000fce0000010000 */
.L_x_2489:
[----:B------:R-:W-:Y:S01]  /*07b0*/  SHF.L.U32 R25, R25, 0x10, RZ ;  /* 0x0000001019197819 */ /* 0x000fe200000006ff */
[----:B------:R-:W-:Y:S06]  /*07c0*/  @P2 BRA `(.L_x_2490) ;  /* 0x00000000000c2947 */ /* 0x000fec0003800000 */
[----:B------:R-:W-:Y:S05]  /*07d0*/  @!P1 BRA `(.L_x_2491) ;  /* 0x0000000000189947 */ /* 0x000fea0003800000 */
[----:B-----5:R-:W-:Y:S01]  /*07e0*/  FADD.FTZ R25, R13, R25 ;  /* 0x000000190d197221 */ /* 0x020fe20000010000 */
[----:B------:R-:W-:Y:S06]  /*07f0*/  BRA `(.L_x_2491) ;  /* 0x0000000000107947 */ /* 0x000fec0003800000 */
.L_x_2490:
[----:B-----5:R-:W-:-:S04]  /*0800*/  PRMT R26, R22, 0x7632, R26 ;  /* 0x00007632161a7816 */ /* 0x020fc8000000001a */
[----:B------:R-:W-:-:S05]  /*0810*/  SHF.L.U32 R26, R26, 0x10, RZ ;  /* 0x000000101a1a7819 */ /* 0x000fca00000006ff */
[----:B------:R-:W-:-:S04]  /*0820*/  FADD.FTZ R25, R25, R26 ;  /* 0x0000001a19197221 */ /* 0x000fc80000010000 */
[----:B------:R-:W-:-:S07]  /*0830*/  @P1 FADD.FTZ R25, R13, R25 ;  /* 0x000000190d191221 */ /* 0x000fce0000010000 */
.L_x_2491:
[C---:B------:R-:W-:Y:S02]  /*0840*/  PRMT R34, R27.reuse, 0x7632, R34 ;  /* 0x000076321b227816 */ /* 0x040fe40000000022 */
[----:B------:R-:W-:Y:S01]  /*0850*/  SHF.L.U32 R26, R27, 0x10, RZ ;  /* 0x000000101b1a7819 */ /* 0x000fe200000006ff */
[----:B------:R-:W-:Y:S06]  /*0860*/  @P2 BRA `(.L_x_2492) ;  /* 0x00000000000c2947 */ /* 0x000fec0003800000 */
[----:B------:R-:W-:Y:S05]  /*0870*/  @!P1 BRA `(.L_x_2493) ;  /* 0x0000000000149947 */ /* 0x000fea0003800000 */
[----:B-----5:R-:W-:Y:S01]  /*0880*/  FADD.FTZ R26, R14, R26 ;  /* 0x0000001a0e1a7221 */ /* 0x020fe20000010000 */
[----:B------:R-:W-:Y:S06]  /*0890*/  BRA `(.L_x_2493) ;  /* 0x00000000000c7947 */ /* 0x000fec0003800000 */
.L_x_2492:
[----:B-----5:R-:W-:-:S05]  /*08a0*/  SHF.L.U32 R27, R23, 0x10, RZ ;  /* 0x00000010171b7819 */ /* 0x020fca00000006ff */
[----:B------:R-:W-:-:S04]  /*08b0*/  FADD.FTZ R26, R26, R27 ;  /* 0x0000001b1a1a7221 */ /* 0x000fc80000010000 */
[----:B------:R-:W-:-:S07]  /*08c0*/  @P1 FADD.FTZ R26, R14, R26 ;  /* 0x0000001a0e1a1221 */ /* 0x000fce0000010000 */
.L_x_2493:
[----:B------:R-:W-:Y:S01]  /*08d0*/  SHF.L.U32 R27, R34, 0x10, RZ ;  /* 0x00000010221b7819 */ /* 0x000fe200000006ff */
[----:B------:R-:W-:Y:S06]  /*08e0*/  @P2 BRA `(.L_x_2494) ;  /* 0x00000000000c2947 */ /* 0x000fec0003800000 */
[----:B------:R-:W-:Y:S05]  /*08f0*/  @!P1 BRA `(.L_x_2495) ;  /* 0x0000000000189947 */ /* 0x000fea0003800000 */
[----:B-----5:R-:W-:Y:S01]  /*0900*/  FADD.FTZ R27, R15, R27 ;  /* 0x0000001b0f1b7221 */ /* 0x020fe20000010000 */
[----:B------:R-:W-:Y:S06]  /*0910*/  BRA `(.L_x_2495) ;  /* 0x0000000000107947 */ /* 0x000fec0003800000 */
.L_x_2494:
[----:B-----5:R-:W-:-:S04]  /*0920*/  PRMT R34, R23, 0x7632, R34 ;  /* 0x0000763217227816 */ /* 0x020fc80000000022 */
[----:B------:R-:W-:-:S05]  /*0930*/  SHF.L.U32 R34, R34, 0x10, RZ ;  /* 0x0000001022227819 */ /* 0x000fca00000006ff */
[----:B------:R-:W-:-:S04]  /*0940*/  FADD.FTZ R27, R27, R34 ;  /* 0x000000221b1b7221 */ /* 0x000fc80000010000 */
[----:B------:R-:W-:-:S07]  /*0950*/  @P1 FADD.FTZ R27, R15, R27 ;  /* 0x0000001b0f1b1221 */ /* 0x000fce0000010000 */
.L_x_2495:
        /* <DEDUP_REMOVED lines=15> */
[----:B0-----:R-:W0:Y:S02]  /*0a50*/  SHFL.BFLY PT, R34, R45, 0x1, 0x1f ;  /* 0x0c201f002d227f89 */ /* 0x001e2400000e0000 */
        /* <DEDUP_REMOVED lines=36> */
.L_x_2509:
[C---:B------:R-:W-:Y:S01]  /*0ca0*/  FMUL.FTZ R34, R45.reuse, R45 ;  /* 0x0000002d2d227220 */ /* 0x040fe20000410000 */
[----:B01----:R-:W-:Y:S01]  /*0cb0*/  FADD.FTZ R48, R48, R51 ;  /* 0x0000003330307221 */ /* 0x003fe20000010000 */
[----:B------:R-:W-:-:S03]  /*0cc0*/  FSEL R42, R45, RZ, !P3 ;  /* 0x000000ff2d2a7208 */ /* 0x000fc60005800000 */
[----:B------:R-:W-:Y:S01]  /*0cd0*/  FSEL R34, R34, RZ, P3 ;  /* 0x000000ff22227208 */ /* 0x000fe20001800000 */
[----:B------:R-:W-:Y:S01]  /*0ce0*/  FFMA.FTZ R35, R48, R35, UR12 ;  /* 0x0000000c30237e23 */ /* 0x000fe20008010023 */
[C---:B------:R-:W-:Y:S01]  /*0cf0*/  FADD.FTZ R43, -R42.reuse, R26 ;  /* 0x0000001a2a2b7221 */ /* 0x040fe20000010100 */
[C---:B------:R-:W-:Y:S01]  /*0d00*/  FADD.FTZ R47, -R42.reuse, R27 ;  /* 0x0000001b2a2f7221 */ /* 0x040fe20000010100 */
[C---:B------:R-:W-:Y:S01]  /*0d10*/  FADD.FTZ R51, -R42.reuse, R24 ;  /* 0x000000182a337221 */ /* 0x040fe20000010100 */
[----:B------:R-:W-:Y:S01]  /*0d20*/  FADD.FTZ R44, R35, R34 ;  /* 0x00000022232c7221 */ /* 0x000fe20000010000 */
[----:B------:R-:W0:Y:S01]  /*0d30*/  @!P1 LDC.64 R26, c[0x0][0x250] ;  /* 0x00009400ff1a9b82 */ /* 0x000e220000000a00 */
[C---:B------:R-:W-:Y:S01]  /*0d40*/  FADD.FTZ R53, -R42.reuse, R25 ;  /* 0x000000192a357221 */ /* 0x040fe20000010100 */
[C---:B------:R-:W-:Y:S01]  /*0d50*/  FADD.FTZ R9, -R42.reuse, R9 ;  /* 0x000000092a097221 */ /* 0x040fe20000010100 */
[----:B------:R-:W-:Y:S02]  /*0d60*/  FADD.FTZ R49, -R42, R11 ;  /* 0x0000000b2a317221 */ /* 0x000fe40000010100 */
[----:B------:R-:W1:Y:S03]  /*0d70*/  MUFU.RSQ R44, R44 ;  /* 0x0000002c002c7308 */ /* 0x000e660000001400 */
[----:B------:R-:W2:Y:S08]  /*0d80*/  @!P1 LDC.64 R34, c[0x0][0x258] ;  /* 0x00009600ff229b82 */ /* 0x000eb00000000a00 */
[----:B------:R-:W3:Y:S01]  /*0d90*/  LDC.64 R24, c[0x0][0x210] ;  /* 0x00008400ff187b82 */ /* 0x000ee20000000a00 */
[C---:B-1----:R-:W-:Y:S01]  /*0da0*/  FMUL.FTZ R47, R44.reuse, R47 ;  /* 0x0000002f2c2f7220 */ /* 0x042fe20000410000 */
[----:B------:R-:W-:Y:S01]  /*0db0*/  FMUL.FTZ R46, R44, R43 ;  /* 0x0000002b2c2e7220 */ /* 0x000fe20000410000 */
[----:B------:R-:W-:Y:S01]  /*0dc0*/  FADD.FTZ R43, -R42, R8 ;  /* 0x000000082a2b7221 */ /* 0x000fe20000010100 */
[----:B------:R-:W-:Y:S01]  /*0dd0*/  FMUL.FTZ R51, R44, R51 ;  /* 0x000000332c337220 */ /* 0x000fe20000410000 */
[----:B------:R-:W-:Y:S01]  /*0de0*/  FFMA.FTZ R8, R38, R47, R33 ;  /* 0x0000002f26087223 */ /* 0x000fe20000010021 */
[----:B------:R-:W-:Y:S01]  /*0df0*/  FADD.FTZ R47, -R42, R10 ;  /* 0x0000000a2a2f7221 */ /* 0x000fe20000010100 */
        /* <DEDUP_REMOVED lines=14> */
[----:B0-----:R-:W-:Y:S01]  /*0ee0*/  @!P1 IMAD.WIDE R26, R41, 0x4, R26 ;  /* 0x00000004291a9825 */ /* 0x001fe200078e021a */
[----:B------:R-:W-:-:S02]  /*0ef0*/  F2FP.BF16.F32.PACK_AB R10, R53, R10 ;  /* 0x0000000a350a723e */ /* 0x000fc400000010ff */
[----:B------:R-:W-:Y:S01]  /*0f00*/  F2FP.BF16.F32.PACK_AB R9, R49, R46 ;  /* 0x0000002e3109723e */ /* 0x000fe200000010ff */
[----:B--2---:R-:W-:Y:S01]  /*0f10*/  @!P1 IMAD.WIDE R34, R41, 0x4, R34 ;  /* 0x0000000429229825 */ /* 0x004fe200078e0222 */
[----:B------:R-:W-:Y:S01]  /*0f20*/  LEA.HI.X R43, R40, UR15, RZ, 0x4, P2 ;  /* 0x0000000f282b7c11 */ /* 0x000fe200090f24ff */
[----:B------:R0:W-:Y:S01]  /*0f30*/  @!P1 STG.E desc[UR4][R26.64], R45 ;  /* 0x0000002d1a009986 */ /* 0x0001e2000c101904 */
[----:B------:R-:W-:Y:S02]  /*0f40*/  F2FP.BF16.F32.PACK_AB R8, R47, R8 ;  /* 0x000000082f08723e */ /* 0x000fe400000010ff */
[----:B---3--:R-:W-:Y:S01]  /*0f50*/  LEA R41, R24, R41, 0x2 ;  /* 0x0000002918297211 */ /* 0x008fe200078e10ff */
[----:B------:R0:W-:Y:S03]  /*0f60*/  @!P1 STG.E desc[UR4][R34.64], R44 ;  /* 0x0000002c22009986 */ /* 0x0001e6000c101904 */
[----:B------:R-:W-:Y:S01]  /*0f70*/  ISETP.GE.AND P1, PT, R41, R25, PT ;  /* 0x000000192900720c */ /* 0x000fe20003f26270 */
[----:B------:R0:W-:-:S12]  /*0f80*/  STG.E.128 desc[UR4][R42.64], R8 ;  /* 0x000000082a007986 */ /* 0x0001d8000c101d04 */
[----:B------:R-:W-:Y:S05]  /*0f90*/  @!P1 BRA `(.L_x_2497) ;  /* 0xfffffff400089947 */ /* 0x000fea000383ffff */
[----:B------:R-:W-:Y:S05]  /*0fa0*/  BSYNC B0 ;  /* 0x0000000000007941 */ /* 0x000fea0003800000 */
.L_x_2479:
[----:B------:R-:W-:Y:S05]  /*0fb0*/  EXIT ;  /* 0x000000000000794d */ /* 0x000fea0003800000 */
.L_x_2496:
[----:B------:R-:W-:Y:S01]  /*0fc0*/  HFMA2.MMA R43, -RZ, RZ, 0, 1.847743988037109375e-06 ;  /* 0x0000001fff2b7435 */ /* 0x000fe200000001ff */
[----:B------:R-:W-:Y:S01]  /*0fd0*/  BSSY B1, `(.L_x_2498) ;  /* 0x0000007000017945 */ /* 0x000fe20003800000 */
[----:B------:R-:W-:Y:S01]  /*0fe0*/  MOV R53, R45 ;  /* 0x0000002d00357202 */ /* 0x000fe20000000f00 */
[----:B------:R-:W-:Y:S01]  /*0ff0*/  IMAD.MOV.U32 R44, RZ, RZ, 0x1 ;  /* 0x00000001ff2c7424 */ /* 0x000fe200078e00ff */
[----:B------:R-:W-:-:S07]  /*1000*/  MOV R42, 0xffffffff ;  /* 0xffffffff002a7802 */ /* 0x000fce0000000f00 */
[----:B0----5:R-:W-:Y:S05]  /*1010*/  WARPSYNC.COLLECTIVE R42, `(.L_x_2499) ;  /* 0x000000002a087348 */ /* 0x021fea0003c00000 */
[----:B------:R1:W2:Y:S02]  /*1020*/  SHFL.BFLY P2, R51, R53, R44, R43 ;  /* 0x0c00002c35337389 */ /* 0x0002a4000004002b */
[----:B012--5:R-:W-:Y:S01]  /*1030*/  ENDCOLLECTIVE ;  /* 0x000000000000791b */ /* 0x027fe20003800000 */
.L_x_2499:
[----:B------:R-:W-:Y:S05]  /*1040*/  BSYNC B1 ;  /* 0x0000000000017941 */ /* 0x000fea0003800000 */
.L_x_2498:
[----:B------:R-:W-:Y:S01]  /*1050*/  MOV R34, R51 ;  /* 0x0000003300227202 */ /* 0x000fe20000000f00 */
[----:B------:R-:W-:Y:S01]  /*1060*/  HFMA2.MMA R44, -RZ, RZ, 0, 1.1920928955078125e-07 ;  /* 0x00000002ff2c7435 */ /* 0x000fe200000001ff */
[----:B------:R-:W-:Y:S02]  /*1070*/  MOV R43, 0x1f ;  /* 0x0000001f002b7802 */ /* 0x000fe40000000f00 */
[----:B------:R-:W-:Y:S01]  /*1080*/  MOV R42, 0xffffffff ;  /* 0xffffffff002a7802 */ /* 0x000fe20000000f00 */
[----:B------:R-:W-:-:S05]  /*1090*/  FADD.FTZ R46, R45, R34 ;  /* 0x000000222d2e7221 */ /* 0x000fca0000010000 */
[----:B------:R-:W-:-:S07]  /*10a0*/  MOV R53, R46 ;  /* 0x0000002e00357202 */ /* 0x000fce0000000f00 */
[----:B------:R-:W-:Y:S05]  /*10b0*/  WARPSYNC.COLLECTIVE R42, `(.L_x_2500) ;  /* 0x000000002a087348 */ /* 0x000fea0003c00000 */
[----:B------:R0:W1:Y:S02]  /*10c0*/  SHFL.BFLY P2, R51, R53, R44, R43 ;  /* 0x0c00002c35337389 */ /* 0x000064000004002b */
[----:B01----:R-:W-:Y:S01]  /*10d0*/  ENDCOLLECTIVE ;  /* 0x000000000000791b */ /* 0x003fe20003800000 */
.L_x_2500:
[----:B------:R-:W-:Y:S01]  /*10e0*/  HFMA2.MMA R44, -RZ, RZ, 0, 2.384185791015625e-07 ;  /* 0x00000004ff2c7435 */ /* 0x000fe200000001ff */
[----:B------:R-:W-:-:S05]  /*10f0*/  MOV R35, R51 ;  /* 0x0000003300237202 */ /* 0x000fca0000000f00 */
[----:B------:R-:W-:-:S05]  /*1100*/  FADD.FTZ R47, R46, R35 ;  /* 0x000000232e2f7221 */ /* 0x000fca0000010000 */
[----:B------:R-:W-:-:S07]  /*1110*/  MOV R53, R47 ;  /* 0x0000002f00357202 */ /* 0x000fce0000000f00 */
[----:B------:R-:W-:Y:S05]  /*1120*/  WARPSYNC.COLLECTIVE R42, `(.L_x_2501) ;  /* 0x000000002a087348 */ /* 0x000fea0003c00000 */
[----:B------:R0:W1:Y:S02]  /*1130*/  SHFL.BFLY P2, R51, R53, R44, R43 ;  /* 0x0c00002c35337389 */ /* 0x000064000004002b */
[----:B01----:R-:W-:Y:S01]  /*1140*/  ENDCOLLECTIVE ;  /* 0x000000000000791b */ /* 0x003fe20003800000 */
.L_x_2501:
[----:B------:R-:W-:Y:S01]  /*1150*/  HFMA2.MMA R44, -RZ, RZ, 0, 4.76837158203125e-07 ;  /* 0x00000008ff2c7435 */ /* 0x000fe200000001ff */
[----:B------:R-:W-:-:S05]  /*1160*/  MOV R34, R51 ;  /* 0x0000003300227202 */ /* 0x000fca0000000f00 */
[----:B------:R-:W-:-:S05]  /*1170*/  FADD.FTZ R48, R47, R34 ;  /* 0x000000222f307221 */ /* 0x000fca0000010000 */
[----:B------:R-:W-:-:S07]  /*1180*/  MOV R53, R48 ;  /* 0x0000003000357202 */ /* 0x000fce0000000f00 */
[----:B------:R-:W-:Y:S05]  /*1190*/  WARPSYNC.COLLECTIVE R42, `(.L_x_2502) ;  /* 0x000000002a087348 */ /* 0x000fea0003c00000 */
[----:B------:R0:W1:Y:S02]  /*11a0*/  SHFL.BFLY P2, R51, R53, R44, R43 ;  /* 0x0c00002c35337389 */ /* 0x000064000004002b */
[----:B01----:R-:W-:Y:S01]  /*11b0*/  ENDCOLLECTIVE ;  /* 0x000000000000791b */ /* 0x003fe20003800000 */
.L_x_2502:
        /* <DEDUP_REMOVED lines=8> */
.L_x_2503:
        /* <DEDUP_REMOVED lines=25> */
.L_x_2504:
[----:B------:R-:W-:Y:S01]  /*13d0*/  HFMA2.MMA R44, -RZ, RZ, 0, 1.1920928955078125e-07 ;  /* 0x00000002ff2c7435 */ /* 0x000fe200000001ff */
[----:B------:R-:W-:-:S05]  /*13e0*/  MOV R47, R51 ;  /* 0x00000033002f7202 */ /* 0x000fca0000000f00 */
[----:B------:R-:W-:-:S05]  /*13f0*/  FADD.FTZ R47, R34, R47 ;  /* 0x0000002f222f7221 */ /* 0x000fca0000010000 */
[----:B------:R-:W-:-:S07]  /*1400*/  MOV R53, R47 ;  /* 0x0000002f00357202 */ /* 0x000fce0000000f00 */
[----:B------:R-:W-:Y:S05]  /*1410*/  WARPSYNC.COLLECTIVE R42, `(.L_x_2505) ;  /* 0x000000002a087348 */ /* 0x000fea0003c00000 */
[----:B------:R0:W1:Y:S02]  /*1420*/  SHFL.BFLY P2, R51, R53, R44, R43 ;  /* 0x0c00002c35337389 */ /* 0x000064000004002b */
[----:B01----:R-:W-:Y:S01]  /*1430*/  ENDCOLLECTIVE ;  /* 0x000000000000791b */ /* 0x003fe20003800000 */
.L_x_2505:
[----:B------:R-:W-:Y:S01]  /*1440*/  HFMA2.MMA R44, -RZ, RZ, 0, 2.384185791015625e-07 ;  /* 0x00000004ff2c7435 */ /* 0x000fe200000001ff */
[----:B------:R-:W-:-:S05]  /*1450*/  MOV R46, R51 ;  /* 0x00000033002e7202 */ /* 0x000fca0000000f00 */
[----:B------:R-:W-:-:S05]  /*1460*/  FADD.FTZ R46, R47, R46 ;  /* 0x0000002e2f2e7221 */ /* 0x000fca0000010000 */
[----:B------:R-:W-:-:S07]  /*1470*/  MOV R53, R46 ;  /* 0x0000002e00357202 */ /* 0x000fce0000000f00 */
[----:B------:R-:W-:Y:S05]  /*1480*/  WARPSYNC.COLLECTIVE R42, `(.L_x_2506) ;  /* 0x000000002a087348 */ /* 0x000fea0003c00000 */
[----:B------:R0:W1:Y:S02]  /*1490*/  SHFL.BFLY P2, R51, R53, R44, R43 ;  /* 0x0c00002c35337389 */ /* 0x000064000004002b */
[----:B01----:R-:W-:Y:S01]  /*14a0*/  ENDCOLLECTIVE ;  /* 0x000000000000791b */ /* 0x003fe20003800000 */
.L_x_2506:
[----:B------:R-:W-:Y:S01]  /*14b0*/  HFMA2.MMA R44, -RZ, RZ, 0, 4.76837158203125e-07 ;  /* 0x00000008ff2c7435 */ /* 0x000fe200000001ff */
[----:B------:R-:W-:-:S05]  /*14c0*/  MOV R49, R51 ;  /* 0x0000003300317202 */ /* 0x000fca0000000f00 */
[----:B------:R-:W-:-:S05]  /*14d0*/  FADD.FTZ R49, R46, R49 ;  /* 0x000000312e317221 */ /* 0x000fca0000010000 */
[----:B------:R-:W-:-:S07]  /*14e0*/  MOV R53, R49 ;  /* 0x0000003100357202 */ /* 0x000fce0000000f00 */
[----:B------:R-:W-:Y:S05]  /*14f0*/  WARPSYNC.COLLECTIVE R42, `(.L_x_2507) ;  /* 0x000000002a087348 */ /* 0x000fea0003c00000 */
[----:B------:R0:W1:Y:S02]  /*1500*/  SHFL.BFLY P2, R51, R53, R44, R43 ;  /* 0x0c00002c35337389 */ /* 0x000064000004002b */
[----:B01----:R-:W-:Y:S01]  /*1510*/  ENDCOLLECTIVE ;  /* 0x000000000000791b */ /* 0x003fe20003800000 */
.L_x_2507:
[----:B------:R-:W-:Y:S01]  /*1520*/  HFMA2.MMA R44, -RZ, RZ, 0, 9.5367431640625e-07 ;  /* 0x00000010ff2c7435 */ /* 0x000fe200000001ff */
[----:B------:R-:W-:-:S05]  /*1530*/  MOV R48, R51 ;  /* 0x0000003300307202 */ /* 0x000fca0000000f00 */
[----:B------:R-:W-:-:S05]  /*1540*/  FADD.FTZ R48, R49, R48 ;  /* 0x0000003031307221 */ /* 0x000fca0000010000 */
[----:B------:R-:W-:-:S07]  /*1550*/  MOV R53, R48 ;  /* 0x0000003000357202 */ /* 0x000fce0000000f00 */
[----:B------:R-:W-:Y:S05]  /*1560*/  WARPSYNC.COLLECTIVE R42, `(.L_x_2508) ;  /* 0x000000002a087348 */ /* 0x000fea0003c00000 */
[----:B------:R0:W1:Y:S02]  /*1570*/  SHFL.BFLY P2, R51, R53, R44, R43 ;  /* 0x0c00002c35337389 */ /* 0x000064000004002b */
[----:B01----:R-:W-:Y:S01]  /*1580*/  ENDCOLLECTIVE ;  /* 0x000000000000791b */ /* 0x003fe20003800000 */
.L_x_2508:
[----:B------:R-:W-:Y:S05]  /*1590*/  BRA `(.L_x_2509) ;  /* 0xfffffff400c07947 */ /* 0x000fea000383ffff */
.L_x_2510:
        /* <DEDUP_REMOVED lines=14> */
.L_x_7740:


//--------------------- .text._ZN10layer_norm31ln_parallel_residual_fwd_kernelINS_13Kernel_traitsI13__nv_bfloat16S2_fS2_fjLj256ELj1ELj4ELj1ELj16ENS_18Kernel_traits_baseILj256ES2_S2_fS2_fjLj128EEEEELb1ELb0ELb0EEEvNS_9FwdParamsE --------------------------
	.section	.text._ZN10layer_norm31ln_parallel_residual_fwd_kernelINS_13Kernel_traitsI13__nv_bfloat16S2_fS2_fjLj256ELj1ELj4ELj1ELj16ENS_18Kernel_traits_baseILj256ES2_S2_fS2_fjLj128EEEEELb1ELb0ELb0EEEvNS_9FwdParamsE,"ax",@progbits
	.align	128
        .global         _ZN10layer_norm31ln_parallel_residual_fwd_kernelINS_13Kernel_traitsI13__nv_bfloat16S2_fS2_fjLj256ELj1ELj4ELj1ELj16ENS_18Kernel_traits_baseILj256ES2_S2_fS2_fjLj128EEEEELb1ELb0ELb0EEEvNS_9FwdParamsE
        .type           _ZN10layer_norm31ln_parallel_residual_fwd_kernelINS_13Kernel_traitsI13__nv_bfloat16S2_fS2_fjLj256ELj1ELj4ELj1ELj16ENS_18Kernel_traits_baseILj256ES2_S2_fS2_fjLj128EEEEELb1ELb0ELb0EEEvNS_9FwdParamsE,@function
        .size           _ZN10layer_norm31ln_parallel_residual_fwd_kernelINS_13Kernel_traitsI13__nv_bfloat16S2_fS2_fjLj256ELj1ELj4ELj1ELj16ENS_18Kernel_traits_baseILj256ES2_S2_fS2_fjLj128EEEEELb1ELb0ELb0EEEvNS_9FwdParamsE,(.L_x_7741 - _ZN10layer_norm31ln_parallel_residual_fwd_kernelINS_13Kernel_traitsI13__nv_bfloat16S2_fS2_fjLj256ELj1ELj4ELj1ELj16ENS_18Kernel_traits_baseILj256ES2_S2_fS2_fjLj128EEEEELb1ELb0ELb0EEEvNS_9FwdParamsE)
        .other          _ZN10layer_norm31ln_parallel_residual_fwd_kernelINS_13Kernel_traitsI13__nv_bfloat16S2_fS2_fjLj256ELj1ELj4ELj1ELj16ENS_18Kernel_traits_baseILj256ES2_S2_fS2_fjLj128EEEEELb1ELb0ELb0EEEvNS_9FwdParamsE,@"STO_CUDA_ENTRY STV_DEFAULT"
_ZN10layer_norm31ln_parallel_residual_fwd_kernelINS_13Kernel_traitsI13__nv_bfloat16S2_fS2_fjLj256ELj1ELj4ELj1ELj16ENS_18Kernel_traits_baseILj256ES2_S2_fS2_fjLj128EEEEELb1ELb0ELb0EEEvNS_9FwdParamsE:
.text._ZN10layer_norm31ln_parallel_residual_fwd_kernelINS_13Kernel_traitsI13__nv_bfloat16S2_fS2_fjLj256ELj1ELj4ELj1ELj16ENS_18Kernel_traits_baseILj256ES2_S2_fS2_fjLj128EEEEELb1ELb0ELb0EEEvNS_9FwdParamsE:
        /* <DEDUP_REMOVED lines=23> */
[C---:B------:R-:W-:Y:S02]  /*0170*/  LOP3.LUT R3, R47.reuse, 0x1f, RZ, 0xc, !PT ;  /* 0x0000001f2f037812 */ /* 0x040fe400078e0cff */
        /* <DEDUP_REMOVED lines=33> */
[C---:B------:R-:W-:Y:S02]  /*0390*/  @P1 LEA R2, P3, R47.reuse, UR8, 0x4 ;  /* 0x000000082f021c11 */ /* 0x040fe4000f8620ff */
[C---:B------:R-:W-:Y:S02]  /*03a0*/  @P2 IADD3 R18, P4, R20.reuse, UR10, RZ ;  /* 0x0000000a14122c10 */ /* 0x040fe4000ff9e0ff */
[----:B------:R-:W-:Y:S01]  /*03b0*/  @P1 IADD3.X R3, RZ, UR9, RZ, P3, !PT ;  /* 0x00000009ff031c10 */ /* 0x000fe20009ffe4ff */
[----:B------:R-:W-:Y:S02]  /*03c0*/  ULDC.64 UR8, c[0x0][0x268] ;  /* 0x00009a0000087ab9 */ /* 0x000fe40000000a00 */
[----:B------:R-:W-:Y:S01]  /*03d0*/  IADD3 R20, P3, R20, UR8, RZ ;  /* 0x0000000814147c10 */ /* 0x000fe2000ff7e0ff */
[----:B------:R-:W-:Y:S01]  /*03e0*/  @P2 IMAD.X R19, RZ, RZ, UR11, P4 ;  /* 0x0000000bff132e24 */ /* 0x000fe2000a0e06ff */
[----:B------:R1:W5:Y:S01]  /*03f0*/  @P1 LDG.E.128 R4, desc[UR6][R2.64] ;  /* 0x0000000602041981 */ /* 0x000362000c1e1d00 */
[----:B0-----:R-:W-:-:S04]  /*0400*/  IMAD.WIDE.U32 R8, R47, 0x10, R8 ;  /* 0x000000102f087825 */ /* 0x001fc800078e0008 */
[----:B------:R-:W-:Y:S01]  /*0410*/  IMAD.X R21, RZ, RZ, UR9, P3 ;  /* 0x00000009ff157e24 */ /* 0x000fe200098e06ff */
[----:B------:R-:W5:Y:S04]  /*0420*/  @P2 LDG.E.128 R16, desc[UR6][R18.64] ;  /* 0x0000000612102981 */ /* 0x000f68000c1e1d00 */
[----:B------:R-:W5:Y:S04]  /*0430*/  LDG.E.128 R8, desc[UR6][R8.64] ;  /* 0x0000000608087981 */ /* 0x000f68000c1e1d00 */
[----:B------:R-:W5:Y:S01]  /*0440*/  LDG.E.128 R20, desc[UR6][R20.64] ;  /* 0x0000000614147981 */ /* 0x000f62000c1e1d00 */
[----:B------:R-:W-:-:S02]  /*0450*/  @!P1 CS2R R4, SRZ ;  /* 0x0000000000049805 */ /* 0x000fc4000001ff00 */
[----:B------:R-:W-:Y:S02]  /*0460*/  @!P1 CS2R R6, SRZ ;  /* 0x0000000000069805 */ /* 0x000fe4000001ff00 */
[----:B------:R-:W-:Y:S02]  /*0470*/  @!P2 CS2R R16, SRZ ;  /* 0x000000000010a805 */ /* 0x000fe4000001ff00 */
[----:B-1----:R-:W-:-:S07]  /*0480*/  @!P2 CS2R R18, SRZ ;  /* 0x000000000012a805 */ /* 0x002fce000001ff00 */
.L_x_2512:
[----:B------:R-:W-:Y:S05]  /*0490*/  BSYNC B0 ;  /* 0x0000000000007941 */ /* 0x000fea0003800000 */
.L_x_2511:
        /* <DEDUP_REMOVED lines=15> */
[----:B------:R-:W-:Y:S01]  /*0590*/  PRMT R55, R9, 0x7632, R55 ;  /* 0x0000763209377816 */ /* 0x000fe20000000037 */
[----:B------:R-:W-:Y:S01]  /*05a0*/  UISETP.NE.AND UP0, UPT, UR8, URZ, UPT ;  /* 0x0000003f0800728c */ /* 0x000fe2000bf05270 */
        /* <DEDUP_REMOVED lines=9> */
[----:B------:R-:W-:Y:S01]  /*0640*/  IMAD R3, R0, -0x326172a9, RZ ;  /* 0xcd9e8d5700037824 */ /* 0x000fe200078e02ff */
[----:B------:R-:W-:Y:S01]  /*0650*/  PRMT R54, R16, 0x7632, R54 ;  /* 0x0000763210367816 */ /* 0x000fe20000000036 */
[----:B------:R-:W-:Y:S01]  /*0660*/  IMAD.HI.U32 R13, R2, -0x2daee0ad, RZ ;  /* 0xd2511f53020d7827 */ /* 0x000fe200078e00ff */
[----:B------:R-:W-:Y:S01]  /*0670*/  PRMT R58, R17, 0x7632, R58 ;  /* 0x00007632113a7816 */ /* 0x000fe2000000003a */
[----:B------:R-:W-:Y:S01]  /*0680*/  ULDC UR10, c[0x0][0x2d8] ;  /* 0x0000b600000a7ab9 */ /* 0x000fe20000000800 */
[----:B------:R-:W-:Y:S01]  /*0690*/  PRMT R59, R10, 0x7632, R59 ;  /* 0x000076320a3b7816 */ /* 0x000fe2000000003b */
[----:B------:R-:W-:Y:S01]  /*06a0*/  IMAD.HI.U32 R0, R12, -0x326172a9, RZ ;  /* 0xcd9e8d570c007827 */ /* 0x000fe200078e00ff */
[----:B------:R-:W-:Y:S01]  /*06b0*/  LOP3.LUT R13, R13, UR15, R14, 0x96, !PT ;  /* 0x0000000f0d0d7c12 */ /* 0x000fe2000f8e960e */
[----:B------:R-:W-:Y:S01]  /*06c0*/  ULDC.64 UR8, c[0x0][0x230] ;  /* 0x00008c0000087ab9 */ /* 0x000fe20000000a00 */
[----:B------:R-:W-:Y:S01]  /*06d0*/  PRMT R60, R6, 0x7632, R60 ;  /* 0x00007632063c7816 */ /* 0x000fe2000000003c */
[----:B------:R-:W-:Y:S01]  /*06e0*/  IMAD R15, R2, -0x2daee0ad, RZ ;  /* 0xd2511f53020f7824 */ /* 0x000fe200078e02ff */
[----:B------:R-:W-:Y:S01]  /*06f0*/  LOP3.LUT R0, R0, UR14, R3, 0x96, !PT ;  /* 0x0000000e00007c12 */ /* 0x000fe2000f8e9603 */
[----:B------:R-:W-:Y:S01]  /*0700*/  IMAD R12, R12, -0x326172a9, RZ ;  /* 0xcd9e8d570c0c7824 */ /* 0x000fe200078e02ff */
[----:B------:R-:W-:Y:S01]  /*0710*/  PRMT R53, R20, 0x7632, R53 ;  /* 0x0000763214357816 */ /* 0x000fe20000000035 */
[----:B------:R-:W-:Y:S01]  /*0720*/  IMAD.HI.U32 R3, R13, -0x326172a9, RZ ;  /* 0xcd9e8d570d037827 */ /* 0x000fe200078e00ff */
[----:B------:R-:W-:-:S02]  /*0730*/  PRMT R57, R21, 0x7632, R57 ;  /* 0x0000763215397816 */ /* 0x000fc40000000039 */
[----:B------:R-:W-:Y:S01]  /*0740*/  PRMT R65, R23, 0x7632, R65 ;  /* 0x0000763217417816 */ /* 0x000fe20000000041 */
[----:B------:R-:W-:Y:S01]  /*0750*/  IMAD.HI.U32 R2, R0, -0x2daee0ad, RZ ;  /* 0xd2511f5300027827 */ /* 0x000fe200078e00ff */
[----:B------:R-:W-:Y:S02]  /*0760*/  LOP3.LUT R3, R3, UR16, R12, 0x96, !PT ;  /* 0x0000001003037c12 */ /* 0x000fe4000f8e960c */
        /* <DEDUP_REMOVED lines=10> */
[----:B------:R-:W-:Y:S01]  /*0810*/  LOP3.LUT R83, R24, 0x3, RZ, 0xc0, !PT ;  /* 0x0000000318537812 */ /* 0x000fe200078ec0ff */
[----:B------:R-:W-:Y:S01]  /*0820*/  IMAD R14, R3, -0x2daee0ad, RZ ;  /* 0xd2511f53030e7824 */ /* 0x000fe200078e02ff */
[----:B------:R-:W-:Y:S01]  /*0830*/  LOP3.LUT R0, R0, UR18, R13, 0x96, !PT ;  /* 0x0000001200007c12 */ /* 0x000fe2000f8e960d */
[----:B------:R-:W-:Y:S01]  /*0840*/  IMAD R13, R2, -0x326172a9, RZ ;  /* 0xcd9e8d57020d7824 */ /* 0x000fe200078e02ff */
[----:B------:R-:W-:Y:S01]  /*0850*/  SHF.L.U32 R52, R52, 0x10, RZ ;  /* 0x0000001034347819 */ /* 0x000fe200000006ff */
[----:B------:R-:W-:Y:S01]  /*0860*/  IMAD.HI.U32 R2, R12, -0x326172a9, RZ ;  /* 0xcd9e8d570c027827 */ /* 0x000fe200078e00ff */
[----:B------:R-:W-:-:S02]  /*0870*/  SHF.L.U32 R55, R55, 0x10, RZ ;  /* 0x0000001037377819 */ /* 0x000fc400000006ff */
[----:B------:R-:W-:Y:S01]  /*0880*/  SHF.L.U32 R58, R58, 0x10, RZ ;  /* 0x000000103a3a7819 */ /* 0x000fe200000006ff */
[----:B------:R-:W-:Y:S01]  /*0890*/  IMAD.HI.U32 R3, R0, -0x2daee0ad, RZ ;  /* 0xd2511f5300037827 */ /* 0x000fe200078e00ff */
[----:B------:R-:W-:Y:S02]  /*08a0*/  LOP3.LUT R2, R2, UR20, R13, 0x96, !PT ;  /* 0x0000001402027c12 */ /* 0x000fe4000f8e960d */
[----:B------:R-:W-:Y:S01]  /*08b0*/  SHF.L.U32 R13, R11, 0x10, RZ ;  /* 0x000000100b0d7819 */ /* 0x000fe200000006ff */
[----:B------:R-:W-:Y:S01]  /*08c0*/  IMAD R25, R0, -0x2daee0ad, RZ ;  /* 0xd2511f5300197824 */ /* 0x000fe200078e02ff */
[----:B------:R-:W-:Y:S01]  /*08d0*/  LOP3.LUT R3, R3, UR21, R14, 0x96, !PT ;  /* 0x0000001503037c12 */ /* 0x000fe2000f8e960e */
[----:B------:R-:W-:Y:S01]  /*08e0*/  IMAD.U32 R14, R9, 0x10000, RZ ;  /* 0x00010000090e7824 */ /* 0x000fe200078e00ff */
[----:B------:R-:W-:Y:S01]  /*08f0*/  SHF.L.U32 R61, R61, 0x10, RZ ;  /* 0x000000103d3d7819 */ /* 0x000fe200000006ff */
[----:B------:R-:W-:Y:S01]  /*0900*/  IMAD R9, R12, -0x326172a9, RZ ;  /* 0xcd9e8d570c097824 */ /* 0x000fe200078e02ff */
[----:B------:R-:W-:Y:S01]  /*0910*/  SHF.L.U32 R64, R64, 0x10, RZ ;  /* 0x0000001040407819 */ /* 0x000fe200000006ff */
[----:B------:R-:W-:-:S04]  /*0920*/  IMAD.HI.U32 R0, R3, -0x326172a9, RZ ;  /* 0xcd9e8d5703007827 */ /* 0x000fc800078e00ff */
[----:B------:R-:W-:Y:S01]  /*0930*/  IMAD.HI.U32 R8, R2, -0x2daee0ad, RZ ;  /* 0xd2511f5302087827 */ /* 0x000fe200078e00ff */
[----:B------:R-:W-:-:S03]  /*0940*/  LOP3.LUT R0, R0, UR22, R9, 0x96, !PT ;  /* 0x0000001600007c12 */ /* 0x000fc6000f8e9609 */
[----:B------:R-:W-:Y:S01]  /*0950*/  IMAD.U32 R11, R5, 0x10000, RZ ;  /* 0x00010000050b7824 */ /* 0x000fe200078e00ff */
[----:B------:R-:W-:Y:S01]  /*0960*/  LOP3.LUT R25, R8, UR23, R25, 0x96, !PT ;  /* 0x0000001708197c12 */ /* 0x000fe2000f8e9619 */
[----:B------:R-:W-:Y:S02]  /*0970*/  IMAD.U32 R12, R4, 0x10000, RZ ;  /* 0x00010000040c7824 */ /* 0x000fe400078e00ff */
[----:B------:R-:W-:Y:S02]  /*0980*/  IMAD R5, R2, -0x2daee0ad, RZ ;  /* 0xd2511f5302057824 */ /* 0x000fe400078e02ff */
        /* <DEDUP_REMOVED lines=9> */
[----:B------:R-:W-:Y:S02]  /*0a20*/  LOP3.LUT R78, R3, UR27, R4, 0x96, !PT ;  /* 0x0000001b034e7c12 */ /* 0x000fe4000f8e9604 */
[----:B------:R-:W-:Y:S01]  /*0a30*/  SHF.L.U32 R4, R16, 0x10, RZ ;  /* 0x0000001010047819 */ /* 0x000fe200000006ff */
[----:B------:R-:W-:Y:S01]  /*0a40*/  IMAD.U32 R3, R17, 0x10000, RZ ;  /* 0x0001000011037824 */ /* 0x000fe200078e00ff */
[----:B------:R-:W-:Y:S01]  /*0a50*/  LOP3.LUT R25, R0, UR26, R25, 0x96, !PT ;  /* 0x0000001a00197c12 */ /* 0x000fe2000f8e9619 */
[----:B------:R-:W-:Y:S01]  /*0a60*/  IMAD R17, R26, -0x326172a9, RZ ;  /* 0xcd9e8d571a117824 */ /* 0x000fe200078e02ff */
[----:B------:R-:W-:Y:S01]  /*0a70*/  SHF.L.U32 R0, R19, 0x10, RZ ;  /* 0x0000001013007819 */ /* 0x000fe200000006ff */
[----:B------:R-:W-:Y:S02]  /*0a80*/  IMAD R16, R2, -0x2daee0ad, RZ ;  /* 0xd2511f5302107824 */ /* 0x000fe400078e02ff */
[----:B------:R-:W-:-:S04]  /*0a90*/  IMAD.HI.U32 R77, R25, -0x2daee0ad, RZ ;  /* 0xd2511f53194d7827 */ /* 0x000fc800078e00ff */
[----:B------:R-:W-:Y:S01]  /*0aa0*/  IMAD.WIDE.U32 R78, R78, -0x326172a9, RZ ;  /* 0xcd9e8d574e4e7825 */ /* 0x000fe200078e00ff */
[----:B------:R-:W-:-:S03]  /*0ab0*/  LOP3.LUT R77, R77, UR29, R16, 0x96, !PT ;  /* 0x0000001d4d4d7c12 */ /* 0x000fc6000f8e9610 */
[----:B------:R-:W-:Y:S01]  /*0ac0*/  IMAD.U32 R15, R10, 0x10000, RZ ;  /* 0x000100000a0f7824 */ /* 0x000fe200078e00ff */
[----:B------:R-:W-:Y:S01]  /*0ad0*/  SHF.L.U32 R10, R6, 0x10, RZ ;  /* 0x00000010060a7819 */ /* 0x000fe200000006ff */
[----:B------:R-:W-:Y:S01]  /*0ae0*/  IMAD.U32 R8, R7, 0x10000, RZ ;  /* 0x0001000007087824 */ /* 0x000fe200078e00ff */
[----:B------:R-:W-:Y:S01]  /*0af0*/  SHF.L.U32 R6, R21, 0x10, RZ ;  /* 0x0000001015067819 */ /* 0x000fe200000006ff */
[----:B------:R-:W-:Y:S01]  /*0b00*/  IMAD.U32 R9, R20, 0x10000, RZ ;  /* 0x0001000014097824 */ /* 0x000fe200078e00ff */
[----:B------:R-:W-:Y:S01]  /*0b10*/  LOP3.LUT R76, R79, UR28, R17, 0x96, !PT ;  /* 0x0000001c4f4c7c12 */ /* 0x000fe2000f8e9611 */
[----:B------:R-:W-:Y:S02]  /*0b20*/  IMAD.U32 R7, R22, 0x10000, RZ ;  /* 0x0001000016077824 */ /* 0x000fe400078e00ff */
[----:B------:R-:W-:Y:S02]  /*0b30*/  IMAD.U32 R5, R23, 0x10000, RZ ;  /* 0x0001000017057824 */ /* 0x000fe400078e00ff */
[----:B------:R-:W-:-:S02]  /*0b40*/  IMAD.U32 R2, R18, 0x10000, RZ ;  /* 0x0001000012027824 */ /* 0x000fc400078e00ff */
[----:B------:R-:W-:Y:S02]  /*0b50*/  IMAD.MOV.U32 R50, RZ, RZ, RZ ;  /* 0x000000ffff327224 */ /* 0x000fe400078e00ff */
        /* <DEDUP_REMOVED lines=11> */
[----:B------:R-:W-:-:S07]  /*0c10*/  IMAD R82, R25, -0x2daee0ad, RZ ;  /* 0xd2511f5319527824 */ /* 0x000fce00078e02ff */
.L_x_2647:
        /* <DEDUP_REMOVED lines=13> */
[----:B-1----:R-:W-:-:S12]  /*0cf0*/  IMAD.WIDE.U32 R34, R75, 0x10, R34 ;  /* 0x000000104b227825 */ /* 0x002fd800078e0022 */
[----:B------:R-:W0:Y:S01]  /*0d00*/  @P2 LDC.64 R32, c[0x0][0x228] ;  /* 0x00008a00ff202b82 */ /* 0x000e220000000a00 */
[----:B--2---:R-:W-:-:S05]  /*0d10*/  @P1 IMAD.WIDE.U32 R30, R75, 0x20, R30 ;  /* 0x000000204b1e1825 */ /* 0x004fca00078e001e */
[----:B------:R1:W5:Y:S04]  /*0d20*/  @P1 LDG.E.128 R16, desc[UR6][R30.64] ;  /* 0x000000061e101981 */ /* 0x000368000c1e1d00 */
[----:B------:R1:W5:Y:S01]  /*0d30*/  @P1 LDG.E.128 R24, desc[UR6][R30.64+0x10] ;  /* 0x000010061e181981 */ /* 0x000362000c1e1d00 */
[----:B0-----:R-:W-:-:S03]  /*0d40*/  @P2 IMAD.WIDE.U32 R36, R75, 0x10, R32 ;  /* 0x000000104b242825 */ /* 0x001fc600078e0020 */
[----:B------:R-:W5:Y:S04]  /*0d50*/  LDG.E.128 R32, desc[UR6][R34.64] ;  /* 0x0000000622207981 */ /* 0x000f68000c1e1d00 */
        /* <DEDUP_REMOVED lines=13> */
.L_x_2517:
[----:B------:R-:W-:-:S07]  /*0e30*/  IMAD.MOV.U32 R42, RZ, RZ, R78 ;  /* 0x000000ffff2a7224 */ /* 0x000fce00078e004e */
.L_x_2518:
[----:B------:R-:W-:Y:S05]  /*0e40*/  BSYNC B2 ;  /* 0x0000000000027941 */ /* 0x000fea0003800000 */
.L_x_2516:
        /* <DEDUP_REMOVED lines=16> */
.L_x_2522:
[----:B------:R-:W-:Y:S05]  /*0f50*/  BSYNC B3 ;  /* 0x0000000000037941 */ /* 0x000fea0003800000 */
.L_x_2521:
        /* <DEDUP_REMOVED lines=42> */
.L_x_2520:
[----:B------:R-:W-:Y:S05]  /*1200*/  BSYNC B2 ;  /* 0x0000000000027941 */ /* 0x000fea0003800000 */
.L_x_2519:
        /* <DEDUP_REMOVED lines=16> */
[----:B------:R-:W-:Y:S02]  /*1310*/  IMAD.MOV.U32 R30, RZ, RZ, R38 ;  /* 0x000000ffff1e7224 */ /* 0x000fe400078e0026 */
[----:B------:R-:W-:Y:S01]  /*1320*/  FADD.FTZ R28, R16, R28 ;  /* 0x0000001c101c7221 */ /* 0x000fe20000010000 */
[----:B------:R-:W-:Y:S06]  /*1330*/  BRA `(.L_x_2524) ;  /* 0x0000000400507947 */ /* 0x000fec0003800000 */
.L_x_2523:
        /* <DEDUP_REMOVED lines=12> */
.L_x_2526:
[----:B------:R-:W-:-:S07]  /*1400*/  MOV R29, R78 ;  /* 0x0000004e001d7202 */ /* 0x000fce0000000f00 */
.L_x_2527:
[----:B------:R-:W-:Y:S05]  /*1410*/  BSYNC B2 ;  /* 0x0000000000027941 */ /* 0x000fea0003800000 */
.L_x_2525:
        /* <DEDUP_REMOVED lines=16> */
.L_x_2531:
[----:B------:R-:W-:Y:S05]  /*1520*/  BSYNC B3 ;  /* 0x0000000000037941 */ /* 0x000fea0003800000 */
.L_x_2530:
        /* <DEDUP_REMOVED lines=43> */
.L_x_2529:
[----:B------:R-:W-:Y:S05]  /*17e0*/  BSYNC B2 ;  /* 0x0000000000027941 */ /* 0x000fea0003800000 */
.L_x_2528:
[----:B------:R-:W-:Y:S01]  /*17f0*/  I2FP.F32.U32 R36, R29 ;  /* 0x0000001d00247245 */ /* 0x000fe20000201000 */
[----:B------:R-:W-:-:S04]  /*1800*/  IMAD.U32 R29, R20, 0x10000, RZ ;  /* 0x00010000141d7824 */ /* 0x000fc800078e00ff */
[----:B------:R-:W-:Y:S01]  /*1810*/  FFMA.FTZ R36, R36, R79, 1.1641532182693481445e-10 ;  /* 0x2f00000024247423 */ /* 0x000fe2000001004f */
[----:B------:R-:W-:-:S04]  /*1820*/  FMUL.FTZ R29, R29, R80 ;  /* 0x000000501d1d7220 */ /* 0x000fc80000410000 */
[----:B------:R-:W-:-:S04]  /*1830*/  FSETP.GTU.FTZ.AND P4, PT, R36, R81, PT ;  /* 0x000000512400720b */ /* 0x000fc80003f9c000 */
[----:B------:R-:W-:Y:S02]  /*1840*/  FSEL R29, R29, RZ, !P4 ;  /* 0x000000ff1d1d7208 */ /* 0x000fe40006000000 */
[----:B------:R-:W-:-:S03]  /*1850*/  SEL R67, RZ, 0x1, P4 ;  /* 0x00000001ff437807 */ /* 0x000fc60002000000 */
[----:B------:R-:W-:-:S04]  /*1860*/  FADD.FTZ R28, R29, R28 ;  /* 0x0000001c1d1c7221 */ /* 0x000fc80000010000 */
[----:B------:R-:W-:-:S07]  /*1870*/  @P1 FADD.FTZ R28, R16, R28 ;  /* 0x0000001c101c1221 */ /* 0x000fce0000010000 */
.L_x_2524:
        /* <DEDUP_REMOVED lines=12> */
.L_x_2533:
[----:B------:R-:W-:-:S07]  /*1940*/  MOV R29, R78 ;  /* 0x0000004e001d7202 */ /* 0x000fce0000000f00 */
.L_x_2534:
[----:B------:R-:W-:Y:S05]  /*1950*/  BSYNC B2 ;  /* 0x0000000000027941 */ /* 0x000fea0003800000 */
.L_x_2532:
        /* <DEDUP_REMOVED lines=16> */
.L_x_2538:
[----:B------:R-:W-:Y:S05]  /*1a60*/  BSYNC B3 ;  /* 0x0000000000037941 */ /* 0x000fea0003800000 */
.L_x_2537:
        /* <DEDUP_REMOVED lines=43> */
.L_x_2536:
[----:B------:R-:W-:Y:S05]  /*1d20*/  BSYNC B2 ;  /* 0x0000000000027941 */ /* 0x000fea0003800000 */
.L_x_2535:
        /* <DEDUP_REMOVED lines=10> */
[----:B------:R-:W-:Y:S01]  /*1dd0*/  MOV R30, R31 ;  /* 0x0000001f001e7202 */ /* 0x000fe20000000f00 */
[----:B------:R-:W-:Y:S01]  /*1de0*/  FADD.FTZ R29, R17, R29 ;  /* 0x0000001d111d7221 */ /* 0x000fe20000010000 */
[----:B------:R-:W-:Y:S06]  /*1df0*/  BRA `(.L_x_2540) ;  /* 0x0000000400547947 */ /* 0x000fec0003800000 */
.L_x_2539:
        /* <DEDUP_REMOVED lines=12> */
.L_x_2542:
[----:B------:R-:W-:-:S07]  /*1ec0*/  IMAD.MOV.U32 R32, RZ, RZ, R78 ;  /* 0x000000ffff207224 */ /* 0x000fce00078e004e */
.L_x_2543:
[----:B------:R-:W-:Y:S05]  /*1ed0*/  BSYNC B2 ;  /* 0x0000000000027941 */ /* 0x000fea0003800000 */
.L_x_2541:
        /* <DEDUP_REMOVED lines=16> */
.L_x_2547:
[----:B------:R-:W-:Y:S05]  /*1fe0*/  BSYNC B3 ;  /* 0x0000000000037941 */ /* 0x000fea0003800000 */
.L_x_2546:
        /* <DEDUP_REMOVED lines=43> */
.L_x_2545:
[----:B------:R-:W-:Y:S05]  /*22a0*/  BSYNC B2 ;  /* 0x0000000000027941 */ /* 0x000fea0003800000 */
.L_x_2544:
[----:B------:R-:W-:Y:S02]  /*22b0*/  I2FP.F32.U32 R32, R32 ;  /* 0x0000002000207245 */ /* 0x000fe40000201000 */
[----:B------:R-:W-:-:S03]  /*22c0*/  PRMT R31, R20, 0x7632, R31 ;  /* 0x00007632141f7816 */ /* 0x000fc6000000001f */
[----:B------:R-:W-:Y:S01]  /*22d0*/  FFMA.FTZ R32, R32, R79, 1.1641532182693481445e-10 ;  /* 0x2f00000020207423 */ /* 0x000fe2000001004f */
[----:B------:R-:W-:-:S04]  /*22e0*/  SHF.L.U32 R31, R31, 0x10, RZ ;  /* 0x000000101f1f7819 */ /* 0x000fc800000006ff */
[----:B------:R-:W-:Y:S01]  /*22f0*/  FSETP.GTU.FTZ.AND P4, PT, R32, R81, PT ;  /* 0x000000512000720b */ /* 0x000fe20003f9c000 */
[----:B------:R-:W-:-:S03]  /*2300*/  FMUL.FTZ R31, R31, R80 ;  /* 0x000000501f1f7220 */ /* 0x000fc60000410000 */
[----:B------:R-:W-:Y:S02]  /*2310*/  SEL R68, RZ, 0x1, P4 ;  /* 0x00000001ff447807 */ /* 0x000fe40002000000 */
[----:B------:R-:W-:-:S05]  /*2320*/  FSEL R32, R31, RZ, !P4 ;  /* 0x000000ff1f207208 */ /* 0x000fca0006000000 */
[----:B------:R-:W-:-:S04]  /*2330*/  FADD.FTZ R29, R32, R29 ;  /* 0x0000001d201d7221 */ /* 0x000fc80000010000 */
[----:B------:R-:W-:-:S07]  /*2340*/  @P1 FADD.FTZ R29, R17, R29 ;  /* 0x0000001d111d1221 */ /* 0x000fce0000010000 */
.L_x_2540:
        /* <DEDUP_REMOVED lines=12> */
.L_x_2549:
[----:B------:R-:W-:-:S07]  /*2410*/  IMAD.MOV.U32 R32, RZ, RZ, R78 ;  /* 0x000000ffff207224 */ /* 0x000fce00078e004e */
.L_x_2550:
[----:B------:R-:W-:Y:S05]  /*2420*/  BSYNC B2 ;  /* 0x0000000000027941 */ /* 0x000fea0003800000 */
.L_x_2548:
        /* <DEDUP_REMOVED lines=16> */
.L_x_2554:
[----:B------:R-:W-:Y:S05]  /*2530*/  BSYNC B3 ;  /* 0x0000000000037941 */ /* 0x000fea0003800000 */
.L_x_2553:
        /* <DEDUP_REMOVED lines=43> */
.L_x_2552:
[----:B------:R-:W-:Y:S05]  /*27f0*/  BSYNC B2 ;  /* 0x0000000000027941 */ /* 0x000fea0003800000 */
.L_x_2551:
[----:B------:R-:W-:Y:S02]  /*2800*/  I2FP.F32.U32 R30, R32 ;  /* 0x00000020001e7245 */ /* 0x000fe40000201000 */
[----:B------:R-:W-:-:S03]  /*2810*/  SHF.L.U32 R31, R33, 0x10, RZ ;  /* 0x00000010211f7819 */ /* 0x000fc600000006ff */
[----:B------:R-:W-:-:S05]  /*2820*/  FFMA.FTZ R30, R30, R79, 1.1641532182693481445e-10 ;  /* 0x2f0000001e1e7423 */ /* 0x000fca000001004f */
[----:B------:R-:W-:Y:S01]  /*2830*/  FSETP.GTU.FTZ.AND P4, PT, R30, R81, PT ;  /* 0x000000511e00720b */ /* 0x000fe20003f9c000 */
[----:B------:R-:W-:Y:S01]  /*2840*/  FMUL.FTZ R30, R31, R80 ;  /* 0x000000501f1e7220 */ /* 0x000fe20000410000 */
[----:B------:R-:W-:Y:S02]  /*2850*/  PRMT R31, R33, 0x7632, R31 ;  /* 0x00007632211f7816 */ /* 0x000fe4000000001f */
[----:B------:R-:W-:Y:S02]  /*2860*/  P2R R86, PR, RZ, 0x10 ;  /* 0x00000010ff567803 */ /* 0x000fe40000000000 */
[----:B------:R-:W-:Y:S01]  /*2870*/  FSEL R30, R30, RZ, !P4 ;  /* 0x000000ff1e1e7208 */ /* 0x000fe20006000000 */
[----:B------:R-:W-:Y:S06]  /*2880*/  @P3 BRA `(.L_x_2555) ;  /* 0x0000000000143947 */ /* 0x000fec0003800000 */
[----:B------:R-:W-:Y:S01]  /*2890*/  IMAD.MOV.U32 R32, RZ, RZ, R36 ;  /* 0x000000ffff207224 */ /* 0x000fe200078e0024 */
[----:B------:R-:W-:Y:S06]  /*28a0*/  @!P1 BRA `(.L_x_2556) ;  /* 0x00000004005c9947 */ /* 0x000fec0003800000 */
[----:B------:R-:W-:Y:S02]  /*28b0*/  IMAD.MOV.U32 R32, RZ, RZ, R36 ;  /* 0x000000ffff207224 */ /* 0x000fe400078e0024 */
[----:B------:R-:W-:Y:S01]  /*28c0*/  FADD.FTZ R30, R18, R30 ;  /* 0x0000001e121e7221 */ /* 0x000fe20000010000 */
[----:B------:R-:W-:Y:S06]  /*28d0*/  BRA `(.L_x_2556) ;  /* 0x0000000400507947 */ /* 0x000fec0003800000 */
.L_x_2555:
        /* <DEDUP_REMOVED lines=12> */
.L_x_2558:
[----:B------:R-:W-:-:S07]  /*29a0*/  IMAD.MOV.U32 R42, RZ, RZ, R78 ;  /* 0x000000ffff2a7224 */ /* 0x000fce00078e004e */
.L_x_2559:
[----:B------:R-:W-:Y:S05]  /*29b0*/  BSYNC B2 ;  /* 0x0000000000027941 */ /* 0x000fea0003800000 */
.L_x_2557:
        /* <DEDUP_REMOVED lines=16> */
.L_x_2563:
[----:B------:R-:W-:Y:S05]  /*2ac0*/  BSYNC B3 ;  /* 0x0000000000037941 */ /* 0x000fea0003800000 */
.L_x_2562:
        /* <DEDUP_REMOVED lines=43> */
.L_x_2561:
[----:B------:R-:W-:Y:S05]  /*2d80*/  BSYNC B2 ;  /* 0x0000000000027941 */ /* 0x000fea0003800000 */
.L_x_2560:
        /* <DEDUP_REMOVED lines=9> */
.L_x_2556:
        /* <DEDUP_REMOVED lines=12> */
.L_x_2565:
[----:B------:R-:W-:-:S07]  /*2ee0*/  IMAD.MOV.U32 R42, RZ, RZ, R78 ;  /* 0x000000ffff2a7224 */ /* 0x000fce00078e004e */
.L_x_2566:
[----:B------:R-:W-:Y:S05]  /*2ef0*/  BSYNC B2 ;  /* 0x0000000000027941 */ /* 0x000fea0003800000 */
.L_x_2564:
        /* <DEDUP_REMOVED lines=16> */
.L_x_2570:
[----:B------:R-:W-:Y:S05]  /*3000*/  BSYNC B3 ;  /* 0x0000000000037941 */ /* 0x000fea0003800000 */
.L_x_2569:
        /* <DEDUP_REMOVED lines=43> */
.L_x_2568:
[----:B------:R-:W-:Y:S05]  /*32c0*/  BSYNC B2 ;  /* 0x0000000000027941 */ /* 0x000fea0003800000 */
.L_x_2567:
        /* <DEDUP_REMOVED lines=13> */
.L_x_2571:
        /* <DEDUP_REMOVED lines=12> */
.L_x_2574:
[----:B------:R-:W-:-:S07]  /*3460*/  MOV R42, R78 ;  /* 0x0000004e002a7202 */ /* 0x000fce0000000f00 */
.L_x_2575:
[----:B------:R-:W-:Y:S05]  /*3470*/  BSYNC B2 ;  /* 0x0000000000027941 */ /* 0x000fea0003800000 */
.L_x_2573:
        /* <DEDUP_REMOVED lines=16> */
.L_x_2579:
[----:B------:R-:W-:Y:S05]  /*3580*/  BSYNC B3 ;  /* 0x0000000000037941 */ /* 0x000fea0003800000 */
.L_x_2578:
        /* <DEDUP_REMOVED lines=43> */
.L_x_2577:
[----:B------:R-:W-:Y:S05]  /*3840*/  BSYNC B2 ;  /* 0x0000000000027941 */ /* 0x000fea0003800000 */
.L_x_2576:
[----:B------:R-:W-:Y:S02]  /*3850*/  I2FP.F32.U32 R36, R42 ;  /* 0x0000002a00247245 */ /* 0x000fe40000201000 */
[----:B------:R-:W-:-:S03]  /*3860*/  PRMT R33, R21, 0x7632, R33 ;  /* 0x0000763215217816 */ /* 0x000fc60000000021 */
[----:B------:R-:W-:Y:S02]  /*3870*/  FFMA.FTZ R36, R36, R79, 1.1641532182693481445e-10 ;  /* 0x2f00000024247423 */ /* 0x000fe4000001004f */
[----:B------:R-:W-:-:S03]  /*3880*/  IMAD.U32 R33, R33, 0x10000, RZ ;  /* 0x0001000021217824 */ /* 0x000fc600078e00ff */
[----:B------:R-:W-:Y:S01]  /*3890*/  FSETP.GTU.FTZ.AND P4, PT, R36, R81, PT ;  /* 0x000000512400720b */ /* 0x000fe20003f9c000 */
[----:B------:R-:W-:-:S03]  /*38a0*/  FMUL.FTZ R33, R33, R80 ;  /* 0x0000005021217220 */ /* 0x000fc60000410000 */
[----:B------:R-:W-:Y:S02]  /*38b0*/  SEL R70, RZ, 0x1, P4 ;  /* 0x00000001ff467807 */ /* 0x000fe40002000000 */
[----:B------:R-:W-:-:S05]  /*38c0*/  FSEL R36, R33, RZ, !P4 ;  /* 0x000000ff21247208 */ /* 0x000fca0006000000 */
[----:B------:R-:W-:-:S04]  /*38d0*/  FADD.FTZ R31, R36, R31 ;  /* 0x0000001f241f7221 */ /* 0x000fc80000010000 */
[----:B------:R-:W-:-:S07]  /*38e0*/  @P1 FADD.FTZ R31, R19, R31 ;  /* 0x0000001f131f1221 */ /* 0x000fce0000010000 */
.L_x_2572:
        /* <DEDUP_REMOVED lines=12> */
.L_x_2581:
[----:B------:R-:W-:-:S07]  /*39b0*/  MOV R42, R78 ;  /* 0x0000004e002a7202 */ /* 0x000fce0000000f00 */
.L_x_2582:
[----:B------:R-:W-:Y:S05]  /*39c0*/  BSYNC B2 ;  /* 0x0000000000027941 */ /* 0x000fea0003800000 */
.L_x_2580:
        /* <DEDUP_REMOVED lines=16> */
.L_x_2586:
[----:B------:R-:W-:Y:S05]  /*3ad0*/  BSYNC B3 ;  /* 0x0000000000037941 */ /* 0x000fea0003800000 */
.L_x_2585:
        /* <DEDUP_REMOVED lines=43> */
.L_x_2584:
[----:B------:R-:W-:Y:S05]  /*3d90*/  BSYNC B2 ;  /* 0x0000000000027941 */ /* 0x000fea0003800000 */
.L_x_2583:
        /* <DEDUP_REMOVED lines=14> */
.L_x_2587:
        /* <DEDUP_REMOVED lines=12> */
.L_x_2590:
[----:B------:R-:W-:-:S07]  /*3f40*/  IMAD.MOV.U32 R33, RZ, RZ, R78 ;  /* 0x000000ffff217224 */ /* 0x000fce00078e004e */
.L_x_2591:
[----:B------:R-:W-:Y:S05]  /*3f50*/  BSYNC B2 ;  /* 0x0000000000027941 */ /* 0x000fea0003800000 */
.L_x_2589:
        /* <DEDUP_REMOVED lines=16> */
.L_x_2595:
[----:B------:R-:W-:Y:S05]  /*4060*/  BSYNC B3 ;  /* 0x0000000000037941 */ /* 0x000fea0003800000 */
.L_x_2594:
        /* <DEDUP_REMOVED lines=43> */
.L_x_2593:
[----:B------:R-:W-:Y:S05]  /*4320*/  BSYNC B2 ;  /* 0x0000000000027941 */ /* 0x000fea0003800000 */
.L_x_2592:
        /* <DEDUP_REMOVED lines=9> */
.L_x_2588:
        /* <DEDUP_REMOVED lines=12> */
.L_x_2597:
[----:B------:R-:W-:-:S07]  /*4480*/  MOV R33, R78 ;  /* 0x0000004e00217202 */ /* 0x000fce0000000f00 */
.L_x_2598:
[----:B------:R-:W-:Y:S05]  /*4490*/  BSYNC B2 ;  /* 0x0000000000027941 */ /* 0x000fea0003800000 */
.L_x_2596:
        /* <DEDUP_REMOVED lines=16> */
.L_x_2602:
[----:B------:R-:W-:Y:S05]  /*45a0*/  BSYNC B3 ;  /* 0x0000000000037941 */ /* 0x000fea0003800000 */
.L_x_2601:
        /* <DEDUP_REMOVED lines=43> */
.L_x_2600:
[----:B------:R-:W-:Y:S05]  /*4860*/  BSYNC B2 ;  /* 0x0000000000027941 */ /* 0x000fea0003800000 */
.L_x_2599:
        /* <DEDUP_REMOVED lines=13> */
.L_x_2603:
        /* <DEDUP_REMOVED lines=12> */
.L_x_2606:
[----:B------:R-:W-:-:S07]  /*4a00*/  IMAD.MOV.U32 R34, RZ, RZ, R78 ;  /* 0x000000ffff227224 */ /* 0x000fce00078e004e */
.L_x_2607:
[----:B------:R-:W-:Y:S05]  /*4a10*/  BSYNC B2 ;  /* 0x0000000000027941 */ /* 0x000fea0003800000 */
.L_x_2605:
        /* <DEDUP_REMOVED lines=16> */
.L_x_2611:
[----:B------:R-:W-:Y:S05]  /*4b20*/  BSYNC B3 ;  /* 0x0000000000037941 */ /* 0x000fea0003800000 */
.L_x_2610:
        /* <DEDUP_REMOVED lines=43> */
.L_x_2609:
[----:B------:R-:W-:Y:S05]  /*4de0*/  BSYNC B2 ;  /* 0x0000000000027941 */ /* 0x000fea0003800000 */
.L_x_2608:
        /* <DEDUP_REMOVED lines=10> */
.L_x_2604:
        /* <DEDUP_REMOVED lines=12> */
.L_x_2613:
[----:B------:R-:W-:-:S07]  /*4f50*/  MOV R34, R78 ;  /* 0x0000004e00227202 */ /* 0x000fce0000000f00 */
.L_x_2614:
[----:B------:R-:W-:Y:S05]  /*4f60*/  BSYNC B2 ;  /* 0x0000000000027941 */ /* 0x000fea0003800000 */
.L_x_2612:
        /* <DEDUP_REMOVED lines=16> */
.L_x_2618:
[----:B------:R-:W-:Y:S05]  /*5070*/  BSYNC B3 ;  /* 0x0000000000037941 */ /* 0x000fea0003800000 */
.L_x_2617:
        /* <DEDUP_REMOVED lines=43> */
.L_x_2616:
[----:B------:R-:W-:Y:S05]  /*5330*/  BSYNC B2 ;  /* 0x0000000000027941 */ /* 0x000fea0003800000 */
.L_x_2615:
        /* <DEDUP_REMOVED lines=10> */
[----:B------:R-:W-:Y:S01]  /*53e0*/  MOV R37, R36 ;  /* 0x0000002400257202 */ /* 0x000fe20000000f00 */
[----:B------:R-:W-:Y:S01]  /*53f0*/  FADD.FTZ R34, R26, R34 ;  /* 0x000000221a227221 */ /* 0x000fe20000010000 */
[----:B------:R-:W-:Y:S06]  /*5400*/  BRA `(.L_x_2620) ;  /* 0x0000000400507947 */ /* 0x000fec0003800000 */
.L_x_2619:
        /* <DEDUP_REMOVED lines=12> */
.L_x_2622:
[----:B------:R-:W-:-:S07]  /*54d0*/  IMAD.MOV.U32 R42, RZ, RZ, R78 ;  /* 0x000000ffff2a7224 */ /* 0x000fce00078e004e */
.L_x_2623:
[----:B------:R-:W-:Y:S05]  /*54e0*/  BSYNC B2 ;  /* 0x0000000000027941 */ /* 0x000fea0003800000 */
.L_x_2621:
        /* <DEDUP_REMOVED lines=16> */
.L_x_2627:
[----:B------:R-:W-:Y:S05]  /*55f0*/  BSYNC B3 ;  /* 0x0000000000037941 */ /* 0x000fea0003800000 */
.L_x_2626:
        /* <DEDUP_REMOVED lines=43> */
.L_x_2625:
[----:B------:R-:W-:Y:S05]  /*58b0*/  BSYNC B2 ;  /* 0x0000000000027941 */ /* 0x000fea0003800000 */
.L_x_2624:
        /* <DEDUP_REMOVED lines=9> */
.L_x_2620:
        /* <DEDUP_REMOVED lines=12> */
.L_x_2629:
[----:B------:R-:W-:-:S07]  /*5a10*/  MOV R83, R78 ;  /* 0x0000004e00537202 */ /* 0x000fce0000000f00 */
.L_x_2630:
[----:B------:R-:W-:Y:S05]  /*5a20*/  BSYNC B2 ;  /* 0x0000000000027941 */ /* 0x000fea0003800000 */
.L_x_2628:
        /* <DEDUP_REMOVED lines=16> */
.L_x_2634:
[----:B------:R-:W-:Y:S05]  /*5b30*/  BSYNC B3 ;  /* 0x0000000000037941 */ /* 0x000fea0003800000 */
.L_x_2633:
        /* <DEDUP_REMOVED lines=44> */
.L_x_2632:
[----:B------:R-:W-:Y:S05]  /*5e00*/  BSYNC B2 ;  /* 0x0000000000027941 */ /* 0x000fea0003800000 */
.L_x_2631:
        /* <DEDUP_REMOVED lines=9> */
[----:B------:R-:W-:Y:S02]  /*5ea0*/  IMAD.MOV.U32 R83, RZ, RZ, R36 ;  /* 0x000000ffff537224 */ /* 0x000fe400078e0024 */
[----:B------:R-:W-:Y:S01]  /*5eb0*/  FADD.FTZ R35, R27, R35 ;  /* 0x000000231b237221 */ /* 0x000fe20000010000 */
[----:B------:R-:W-:Y:S06]  /*5ec0*/  BRA `(.L_x_2636) ;  /* 0x0000000400547947 */ /* 0x000fec0003800000 */
.L_x_2635:
        /* <DEDUP_REMOVED lines=12> */
.L_x_2638:
[----:B------:R-:W-:-:S07]  /*5f90*/  MOV R42, R78 ;  /* 0x0000004e002a7202 */ /* 0x000fce0000000f00 */
.L_x_2639:
[----:B------:R-:W-:Y:S05]  /*5fa0*/  BSYNC B2 ;  /* 0x0000000000027941 */ /* 0x000fea0003800000 */
.L_x_2637:
        /* <DEDUP_REMOVED lines=16> */
.L_x_2643:
[----:B------:R-:W-:Y:S05]  /*60b0*/  BSYNC B3 ;  /* 0x0000000000037941 */ /* 0x000fea0003800000 */
.L_x_2642:
        /* <DEDUP_REMOVED lines=43> */
.L_x_2641:
[----:B------:R-:W-:Y:S05]  /*6370*/  BSYNC B2 ;  /* 0x0000000000027941 */ /* 0x000fea0003800000 */
.L_x_2640:
        /* <DEDUP_REMOVED lines=10> */
.L_x_2636:
[----:B------:R-:W-:Y:S01]  /*6420*/  P2R R36, PR, RZ, 0x1 ;  /* 0x00000001ff247803 */ /* 0x000fe20000000000 */
[----:B------:R-:W0:Y:S01]  /*6430*/  LDC.64 R38, c[0x0][0x238] ;  /* 0x00008e00ff267b82 */ /* 0x000e220000000a00 */
[----:B------:R-:W-:Y:S02]  /*6440*/  ISETP.NE.AND P0, PT, R88, RZ, PT ;  /* 0x000000ff5800720c */ /* 0x000fe40003f05270 */
[----:B------:R-:W-:Y:S02]  /*6450*/  ISETP.NE.AND P6, PT, R84, RZ, PT ;  /* 0x000000ff5400720c */ /* 0x000fe40003fc5270 */
[----:B------:R-:W-:Y:S02]  /*6460*/  SEL R84, RZ, 0x100, P0 ;  /* 0x00000100ff547807 */ /* 0x000fe40000000000 */
[----:B------:R-:W-:Y:S02]  /*6470*/  ISETP.NE.AND P0, PT, R36, RZ, PT ;  /* 0x000000ff2400720c */ /* 0x000fe40003f05270 */
[----:B------:R-:W1:Y:S01]  /*6480*/  LDC.64 R36, c[0x0][0x240] ;  /* 0x00009000ff247b82 */ /* 0x000e620000000a00 */
[----:B------:R-:W-:-:S02]  /*6490*/  SEL R41, RZ, 0x10000, P4 ;  /* 0x00010000ff297807 */ /* 0x000fc40002000000 */
[----:B------:R-:W-:Y:S02]  /*64a0*/  SEL R43, RZ, 0x1000000, P5 ;  /* 0x01000000ff2b7807 */ /* 0x000fe40002800000 */
[----:B------:R-:W-:Y:S02]  /*64b0*/  ISETP.NE.AND P4, PT, R87, RZ, PT ;  /* 0x000000ff5700720c */ /* 0x000fe40003f85270 */
[----:B------:R-:W-:Y:S02]  /*64c0*/  ISETP.NE.AND P5, PT, R86, RZ, PT ;  /* 0x000000ff5600720c */ /* 0x000fe40003fa5270 */
[----:B------:R-:W-:Y:S02]  /*64d0*/  SEL R80, RZ, 0x1, P4 ;  /* 0x00000001ff507807 */ /* 0x000fe40002000000 */
[----:B------:R-:W-:Y:S02]  /*64e0*/  SEL R42, RZ, 0x1, P5 ;  /* 0x00000001ff2a7807 */ /* 0x000fe40002800000 */
[----:B------:R-:W-:Y:S01]  /*64f0*/  SEL R40, RZ, 0x1, P6 ;  /* 0x00000001ff287807 */ /* 0x000fe20003000000 */
[----:B------:R-:W-:Y:S01]  /*6500*/  IMAD.WIDE.U32 R80, R80, 0x1000000, RZ ;  /* 0x0100000050507825 */ /* 0x000fe200078e00ff */
[----:B------:R-:W-:-:S02]  /*6510*/  ISETP.NE.AND P3, PT, R89, RZ, PT ;  /* 0x000000ff5900720c */ /* 0x000fc40003f65270 */
[----:B------:R-:W-:Y:S01]  /*6520*/  LOP3.LUT R84, R84, R43, R41, 0xfe, !PT ;  /* 0x0000002b54547212 */ /* 0x000fe200078efe29 */
[----:B------:R-:W-:Y:S01]  /*6530*/  IMAD.WIDE.U32 R42, R42, 0x10000, RZ ;  /* 0x000100002a2a7825 */ /* 0x000fe200078e00ff */
[----:B------:R-:W-:Y:S02]  /*6540*/  SEL R79, RZ, 0x1, P3 ;  /* 0x00000001ff4f7807 */ /* 0x000fe40001800000 */
[----:B------:R-:W-:Y:S01]  /*6550*/  ISETP.NE.AND P1, PT, R85, RZ, PT ;  /* 0x000000ff5500720c */ /* 0x000fe20003f25270 */
[----:B------:R-:W-:Y:S01]  /*6560*/  IMAD.WIDE.U32 R40, R40, 0x100, RZ ;  /* 0x0000010028287825 */ /* 0x000fe200078e00ff */
[----:B------:R-:W-:Y:S02]  /*6570*/  LOP3.LUT R81, R81, R84, R79, 0xfe, !PT ;  /* 0x0000005451517212 */ /* 0x000fe400078efe4f */
[----:B------:R-:W-:Y:S01]  /*6580*/  SEL R79, RZ, 0x1, P1 ;  /* 0x00000001ff4f7807 */ /* 0x000fe20000800000 */
[----:B0-----:R-:W-:Y:S01]  /*6590*/  IMAD.WIDE.U32 R38, R75, 0x20, R38 ;  /* 0x000000204b267825 */ /* 0x001fe200078e0026 */
[----:B------:R-:W-:-:S02]  /*65a0*/  LOP3.LUT R80, R40, R80, R42, 0xfe, !PT ;  /* 0x0000005028507212 */ /* 0x000fc400078efe2a */
[----:B------:R-:W-:Y:S01]  /*65b0*/  LOP3.LUT R41, R41, R81, R43, 0xfe, !PT ;  /* 0x0000005129297212 */ /* 0x000fe200078efe2b */
[----:B-1----:R-:W-:Y:S01]  /*65c0*/  IMAD.WIDE.U32 R36, R75, 0x8, R36 ;  /* 0x000000084b247825 */ /* 0x002fe200078e0024 */
[----:B------:R-:W-:Y:S01]  /*65d0*/  LOP3.LUT R40, R80, R79, RZ, 0xfc, !PT ;  /* 0x0000004f50287212 */ /* 0x000fe200078efcff */
[----:B------:R0:W-:Y:S04]  /*65e0*/  STG.E.128 desc[UR6][R38.64], R28 ;  /* 0x0000001c26007986 */ /* 0x0001e8000c101d06 */
        /* <DEDUP_REMOVED lines=19> */
.L_x_2515:
[----:B------:R-:W-:Y:S05]  /*6720*/  BSYNC B0 ;  /* 0x0000000000007941 */ /* 0x000fea0003800000 */
.L_x_2514:
        /* <DEDUP_REMOVED lines=50> */
.L_x_2659:
        /* <DEDUP_REMOVED lines=15> */
[----:B------:R-:W-:-:S04]  /*6b40*/  PLOP3.LUT P1, PT, PT, PT, UP0, 0x40, 0x0 ;  /* 0x000000000000781c */ /* 0x000fc80003f2e808 */
        /* <DEDUP_REMOVED lines=17> */
[-C--:B------:R-:W-:Y:S01]  /*6c60*/  FFMA.FTZ R39, R13, R84.reuse, R8 ;  /* 0x000000540d277223 */ /* 0x080fe20000010008 */
[----:B------:R-:W-:Y:S01]  /*6c70*/  FFMA.FTZ R43, R5, R84, R0 ;  /* 0x00000054052b7223 */ /* 0x000fe20000010000 */
[----:B------:R-:W0:Y:S01]  /*6c80*/  LDC.64 R80, c[0x0][0x2c0] ;  /* 0x0000b000ff507b82 */ /* 0x000e220000000a00 */
[----:B------:R-:W-:Y:S01]  /*6c90*/  FFMA.FTZ R36, R45, R41, R12 ;  /* 0x000000292d247223 */ /* 0x000fe2000001000c */
[----:B------:R-:W-:Y:S01]  /*6ca0*/  FFMA.FTZ R37, R51, R40, R52 ;  /* 0x0000002833257223 */ /* 0x000fe20000010034 */
[-C--:B------:R-:W-:Y:S01]  /*6cb0*/  FFMA.FTZ R38, R63, R88.reuse, R64 ;  /* 0x000000583f267223 */ /* 0x080fe20000010040 */
[----:B------:R-:W-:Y:S01]  /*6cc0*/  FFMA.FTZ R88, R65, R88, R66 ;  /* 0x0000005841587223 */ /* 0x000fe20000010042 */
[-C--:B------:R-:W-:Y:S01]  /*6cd0*/  FFMA.FTZ R89, R59, R87.reuse, R60 ;  /* 0x000000573b597223 */ /* 0x080fe2000001003c */
[----:B------:R-:W-:Y:S01]  /*6ce0*/  FFMA.FTZ R90, R61, R87, R62 ;  /* 0x000000573d5a7223 */ /* 0x000fe2000001003e */
[----:B------:R-:W-:Y:S01]  /*6cf0*/  F2FP.BF16.F32.PACK_AB R36, R37, R36 ;  /* 0x000000242524723e */ /* 0x000fe200000010ff */
[----:B------:R-:W1:Y:S01]  /*6d00*/  LDC.64 R84, c[0x0][0x2b8] ;  /* 0x0000ae00ff547b82 */ /* 0x000e620000000a00 */
[----:B------:R-:W-:Y:S01]  /*6d10*/  F2FP.BF16.F32.PACK_AB R39, R38, R39 ;  /* 0x000000272627723e */ /* 0x000fe200000010ff */
[----:B------:R-:W-:Y:S01]  /*6d20*/  FFMA.FTZ R37, R14, R79, R11 ;  /* 0x0000004f0e257223 */ /* 0x000fe2000001000b */
[----:B------:R-:W-:Y:S01]  /*6d30*/  F2FP.BF16.F32.PACK_AB R43, R88, R43 ;  /* 0x0000002b582b723e */ /* 0x000fe200000010ff */
        /* <DEDUP_REMOVED lines=9> */
[----:B0-----:R-:W-:Y:S02]  /*6dd0*/  IMAD.WIDE.U32 R80, R75, 0x10, R80 ;  /* 0x000000104b507825 */ /* 0x001fe400078e0050 */
[----:B------:R-:W-:-:S02]  /*6de0*/  F2FP.BF16.F32.PACK_AB R42, R90, R89 ;  /* 0x000000595a2a723e */ /* 0x000fc400000010ff */
[----:B------:R-:W-:Y:S02]  /*6df0*/  F2FP.BF16.F32.PACK_AB R41, R86, R41 ;  /* 0x000000295629723e */ /* 0x000fe400000010ff */
[----:B------:R-:W-:Y:S01]  /*6e00*/  F2FP.BF16.F32.PACK_AB R40, R79, R88 ;  /* 0x000000584f28723e */ /* 0x000fe200000010ff */
[----:B-1----:R-:W-:-:S05]  /*6e10*/  IMAD.WIDE.U32 R84, R75, 0x10, R84 ;  /* 0x000000104b547825 */ /* 0x002fca00078e0054 */
[----:B------:R1:W-:Y:S04]  /*6e20*/  STG.E.128 desc[UR6][R84.64], R36 ;  /* 0x0000002454007986 */ /* 0x0003e8000c101d06 */
[----:B------:R1:W-:Y:S02]  /*6e30*/  STG.E.128 desc[UR6][R80.64], R40 ;  /* 0x0000002850007986 */ /* 0x0003e4000c101d06 */
.L_x_2646:
[----:B------:R-:W-:Y:S05]  /*6e40*/  BSYNC B0 ;  /* 0x0000000000007941 */ /* 0x000fea0003800000 */
.L_x_2645:
[----:B01----:R-:W0:Y:S02]  /*6e50*/  LDC.64 R36, c[0x0][0x210] ;  /* 0x00008400ff247b82 */ /* 0x003e240000000a00 */
[----:B0-----:R-:W-:-:S05]  /*6e60*/  IMAD R49, R36, 0x4, R49 ;  /* 0x0000000424317824 */ /* 0x001fca00078e0231 */
[----:B------:R-:W-:-:S13]  /*6e70*/  ISETP.GE.AND P1, PT, R49, R37, PT ;  /* 0x000000253100720c */ /* 0x000fda0003f26270 */
[----:B------:R-:W-:Y:S05]  /*6e80*/  @!P1 BRA `(.L_x_2647) ;  /* 0xffffff9c00649947 */ /* 0x000fea000383ffff */
[----:B------:R-:W-:Y:S05]  /*6e90*/  BSYNC B1 ;  /* 0x0000000000017941 */ /* 0x000fea0003800000 */
.L_x_2513:
[----:B------:R-:W-:Y:S05]  /*6ea0*/  EXIT ;  /* 0x000000000000794d */ /* 0x000fea0003800000 */
.L_x_2644:
        /* <DEDUP_REMOVED lines=8> */
.L_x_2649:
[----:B------:R-:W-:Y:S05]  /*6f30*/  BSYNC B0 ;  /* 0x0000000000007941 */ /* 0x000fea0003800000 */
.L_x_2648:
        /* <DEDUP_REMOVED lines=9> */
.L_x_2650:
[----:B------:R-:W-:Y:S02]  /*6fd0*/  IMAD.MOV.U32 R81, RZ, RZ, 0x4 ;  /* 0x00000004ff517424 */ /* 0x000fe400078e00ff */
[----:B------:R-:W-:-:S04]  /*6fe0*/  IMAD.MOV.U32 R38, RZ, RZ, R43 ;  /* 0x000000ffff267224 */ /* 0x000fc800078e002b */
[----:B------:R-:W-:-:S05]  /*6ff0*/  FADD.FTZ R38, R37, R38 ;  /* 0x0000002625267221 */ /* 0x000fca0000010000 */
[----:B------:R-:W-:-:S07]  /*7000*/  MOV R80, R38 ;  /* 0x0000002600507202 */ /* 0x000fce0000000f00 */
[----:B------:R-:W-:Y:S05]  /*7010*/  WARPSYNC.COLLECTIVE R79, `(.L_x_2651) ;  /* 0x000000004f087348 */ /* 0x000fea0003c00000 */
[----:B------:R0:W1:Y:S02]  /*7020*/  SHFL.BFLY P2, R43, R80, R81, R84 ;  /* 0x0c000051502b7389 */ /* 0x0000640000040054 */
[----:B01----:R-:W-:Y:S01]  /*7030*/  ENDCOLLECTIVE ;  /* 0x000000000000791b */ /* 0x003fe20003800000 */
.L_x_2651:
[----:B------:R-:W-:Y:S01]  /*7040*/  HFMA2.MMA R81, -RZ, RZ, 0, 4.76837158203125e-07 ;  /* 0x00000008ff517435 */ /* 0x000fe200000001ff */
[----:B------:R-:W-:-:S05]  /*7050*/  MOV R39, R43 ;  /* 0x0000002b00277202 */ /* 0x000fca0000000f00 */
[----:B------:R-:W-:-:S04]  /*7060*/  FADD.FTZ R39, R38, R39 ;  /* 0x0000002726277221 */ /* 0x000fc80000010000 */
[----:B------:R-:W-:-:S07]  /*7070*/  IMAD.MOV.U32 R80, RZ, RZ, R39 ;  /* 0x000000ffff507224 */ /* 0x000fce00078e0027 */
[----:B------:R-:W-:Y:S05]  /*7080*/  WARPSYNC.COLLECTIVE R79, `(.L_x_2652) ;  /* 0x000000004f087348 */ /* 0x000fea0003c00000 */
[----:B------:R0:W1:Y:S02]  /*7090*/  SHFL.BFLY P2, R43, R80, R81, R84 ;  /* 0x0c000051502b7389 */ /* 0x0000640000040054 */
[----:B01----:R-:W-:Y:S01]  /*70a0*/  ENDCOLLECTIVE ;  /* 0x000000000000791b */ /* 0x003fe20003800000 */
.L_x_2652:
        /* <DEDUP_REMOVED lines=8> */
.L_x_2653:
        /* <DEDUP_REMOVED lines=25> */
.L_x_2654:
[----:B------:R-:W-:Y:S02]  /*72c0*/  IMAD.MOV.U32 R81, RZ, RZ, 0x2 ;  /* 0x00000002ff517424 */ /* 0x000fe400078e00ff */
[----:B------:R-:W-:-:S04]  /*72d0*/  IMAD.MOV.U32 R37, RZ, RZ, R43 ;  /* 0x000000ffff257224 */ /* 0x000fc800078e002b */
[----:B------:R-:W-:-:S05]  /*72e0*/  FADD.FTZ R37, R36, R37 ;  /* 0x0000002524257221 */ /* 0x000fca0000010000 */
[----:B------:R-:W-:-:S07]  /*72f0*/  MOV R80, R37 ;  /* 0x0000002500507202 */ /* 0x000fce0000000f00 */
[----:B------:R-:W-:Y:S05]  /*7300*/  WARPSYNC.COLLECTIVE R79, `(.L_x_2655) ;  /* 0x000000004f087348 */ /* 0x000fea0003c00000 */
[----:B------:R0:W1:Y:S02]  /*7310*/  SHFL.BFLY P2, R43, R80, R81, R84 ;  /* 0x0c000051502b7389 */ /* 0x0000640000040054 */
[----:B01----:R-:W-:Y:S01]  /*7320*/  ENDCOLLECTIVE ;  /* 0x000000000000791b */ /* 0x003fe20003800000 */
.L_x_2655:
[----:B------:R-:W-:Y:S01]  /*7330*/  HFMA2.MMA R81, -RZ, RZ, 0, 2.384185791015625e-07 ;  /* 0x00000004ff517435 */ /* 0x000fe200000001ff */
[----:B------:R-:W-:-:S05]  /*7340*/  MOV R38, R43 ;  /* 0x0000002b00267202 */ /* 0x000fca0000000f00 */
[----:B------:R-:W-:-:S04]  /*7350*/  FADD.FTZ R38, R37, R38 ;  /* 0x0000002625267221 */ /* 0x000fc80000010000 */
[----:B------:R-:W-:-:S07]  /*7360*/  IMAD.MOV.U32 R80, RZ, RZ, R38 ;  /* 0x000000ffff507224 */ /* 0x000fce00078e0026 */
[----:B------:R-:W-:Y:S05]  /*7370*/  WARPSYNC.COLLECTIVE R79, `(.L_x_2656) ;  /* 0x000000004f087348 */ /* 0x000fea0003c00000 */
[----:B------:R0:W1:Y:S02]  /*7380*/  SHFL.BFLY P2, R43, R80, R81, R84 ;  /* 0x0c000051502b7389 */ /* 0x0000640000040054 */
[----:B01----:R-:W-:Y:S01]  /*7390*/  ENDCOLLECTIVE ;  /* 0x000000000000791b */ /* 0x003fe20003800000 */
.L_x_2656:
[----:B------:R-:W-:Y:S02]  /*73a0*/  IMAD.MOV.U32 R81, RZ, RZ, 0x8 ;  /* 0x00000008ff517424 */ /* 0x000fe400078e00ff */
[----:B------:R-:W-:-:S04]  /*73b0*/  IMAD.MOV.U32 R39, RZ, RZ, R43 ;  /* 0x000000ffff277224 */ /* 0x000fc800078e002b */
[----:B------:R-:W-:-:S05]  /*73c0*/  FADD.FTZ R39, R38, R39 ;  /* 0x0000002726277221 */ /* 0x000fca0000010000 */
[----:B------:R-:W-:-:S07]  /*73d0*/  MOV R80, R39 ;  /* 0x0000002700507202 */ /* 0x000fce0000000f00 */
[----:B------:R-:W-:Y:S05]  /*73e0*/  WARPSYNC.COLLECTIVE R79, `(.L_x_2657) ;  /* 0x000000004f087348 */ /* 0x000fea0003c00000 */
[----:B------:R0:W1:Y:S02]  /*73f0*/  SHFL.BFLY P2, R43, R80, R81, R84 ;  /* 0x0c000051502b7389 */ /* 0x0000640000040054 */
[----:B01----:R-:W-:Y:S01]  /*7400*/  ENDCOLLECTIVE ;  /* 0x000000000000791b */ /* 0x003fe20003800000 */
.L_x_2657:
[----:B------:R-:W-:Y:S01]  /*7410*/  HFMA2.MMA R81, -RZ, RZ, 0, 9.5367431640625e-07 ;  /* 0x00000010ff517435 */ /* 0x000fe200000001ff */
[----:B------:R-:W-:-:S05]  /*7420*/  MOV R42, R43 ;  /* 0x0000002b002a7202 */ /* 0x000fca0000000f00 */
[----:B------:R-:W-:-:S04]  /*7430*/  FADD.FTZ R42, R39, R42 ;  /* 0x0000002a272a7221 */ /* 0x000fc80000010000 */
[----:B------:R-:W-:-:S07]  /*7440*/  IMAD.MOV.U32 R80, RZ, RZ, R42 ;  /* 0x000000ffff507224 */ /* 0x000fce00078e002a */
[----:B------:R-:W-:Y:S05]  /*7450*/  WARPSYNC.COLLECTIVE R79, `(.L_x_2658) ;  /* 0x000000004f087348 */ /* 0x000fea0003c00000 */
[----:B------:R0:W1:Y:S02]  /*7460*/  SHFL.BFLY P2, R43, R80, R81, R84 ;  /* 0x0c000051502b7389 */ /* 0x0000640000040054 */
[----:B01----:R-:W-:Y:S01]  /*7470*/  ENDCOLLECTIVE ;  /* 0x000000000000791b */ /* 0x003fe20003800000 */
.L_x_2658:
[----:B------:R-:W-:Y:S05]  /*7480*/  BRA `(.L_x_2659) ;  /* 0xfffffff400707947 */ /* 0x000fea000383ffff */
.L_x_2660:
        /* <DEDUP_REMOVED lines=15> */
.L_x_7741:


//--------------------- .text._ZN10layer_norm31ln_parallel_residual_fwd_kernelINS_13Kernel_traitsI13__nv_bfloat16S2_fS2_fjLj256ELj1ELj4ELj1ELj16ENS_18Kernel_traits_baseILj256ES2_S2_fS2_fjLj128EEEEELb1ELb0ELb1EEEvNS_9FwdParamsE --------------------------
	.section	.text._ZN10layer_norm31ln_parallel_residual_fwd_kernelINS_13Kernel_traitsI13__nv_bfloat16S2_fS2_fjLj256ELj1ELj4ELj1ELj16ENS_18Kernel_traits_baseILj256ES2_S2_fS2_fjLj128EEEEELb1ELb0ELb1EEEvNS_9FwdParamsE,"ax",@progbits
	.align	128
        .global         _ZN10layer_norm31ln_parallel_residual_fwd_kernelINS_13Kernel_traitsI13__nv_bfloat16S2_fS2_fjLj256ELj1ELj4ELj1ELj16ENS_18Kernel_traits_baseILj256ES2_S2_fS2_fjLj128EEEEELb1ELb0ELb1EEEvNS_9FwdParamsE
        .type           _ZN10layer_norm31ln_parallel_residual_fwd_kernelINS_13Kernel_traitsI13__nv_bfloat16S2_fS2_fjLj256ELj1ELj4ELj1ELj16ENS_18Kernel_traits_baseILj256ES2_S2_fS2_fjLj128EEEEELb1ELb0ELb1EEEvNS_9FwdParamsE,@function
        .size           _ZN10layer_norm31ln_parallel_residual_fwd_kernelINS_13Kernel_traitsI13__nv_bfloat16S2_fS2_fjLj256ELj1ELj4ELj1ELj16ENS_18Kernel_traits_baseILj256ES2_S2_fS2_fjLj128EEEEELb1ELb0ELb1EEEvNS_9FwdParamsE,(.L_x_7742 - _ZN10layer_norm31ln_parallel_residual_fwd_kernelINS_13Kernel_traitsI13__nv_bfloat16S2_fS2_fjLj256ELj1ELj4ELj1ELj16ENS_18Kernel_traits_baseILj256ES2_S2_fS2_fjLj128EEEEELb1ELb0ELb1EEEvNS_9FwdParamsE)
        .other          _ZN10layer_norm31ln_parallel_residual_fwd_kernelINS_13Kernel_traitsI13__nv_bfloat16S2_fS2_fjLj256ELj1ELj4ELj1ELj16ENS_18Kernel_traits_baseILj256ES2_S2_fS2_fjLj128EEEEELb1ELb0ELb1EEEvNS_9FwdParamsE,@"STO_CUDA_ENTRY STV_DEFAULT"
_ZN10layer_norm31ln_parallel_residual_fwd_kernelINS_13Kernel_traitsI13__nv_bfloat16S2_fS2_fjLj256ELj1ELj4ELj1ELj16ENS_18Kernel_traits_baseILj256ES2_S2_fS2_fjLj128EEEEELb1ELb0ELb1EEEvNS_9FwdParamsE:
.text._ZN10layer_norm31ln_parallel_residual_fwd_kernelINS_13Kernel_traitsI13__nv_bfloat16S2_fS2_fjLj256ELj1ELj4ELj1ELj16ENS_18Kernel_traits_baseILj256ES2_S2_fS2_fjLj128EEEEELb1ELb0ELb1EEEvNS_9FwdParamsE:
        /* <DEDUP_REMOVED lines=28> */
[----:B------:R-:W-:-:S02]  /*01c0*/  ULDC.64 UR10, c[0x0][0x268] ;  /* 0x00009a00000a7ab9 */ /* 0x000fc40000000a00 */
[----:B------:R-:W-:Y:S01]  /*01d0*/  LOP3.LUT R16, R2, 0x1f0, RZ, 0xc0, !PT ;  /* 0x000001f002107812 */ /* 0x000fe200078ec0ff */
[----:B------:R-:W5:Y:S01]  /*01e0*/  @P1 LDG.E.128 R12, desc[UR4][R12.64] ;  /* 0x000000040c0c1981 */ /* 0x000f62000c1e1d00 */
[----:B------:R-:W-:Y:S02]  /*01f0*/  SHF.R.U32.HI R2, RZ, 0x5, R3 ;  /* 0x00000005ff027819 */ /* 0x000fe40000011603 */
[----:B------:R-:W-:Y:S01]  /*0200*/  IADD3 R16, P3, R16, UR8, RZ ;  /* 0x0000000810107c10 */ /* 0x000fe2000ff7e0ff */
[----:B------:R-:W-:Y:S01]  /*0210*/  ULDC UR8, c[0x0][0x214] ;  /* 0x0000850000087ab9 */ /* 0x000fe20000000800 */
[----:B------:R-:W-:-:S03]  /*0220*/  IADD3 R20, P4, R20, UR10, RZ ;  /* 0x0000000a14147c10 */ /* 0x000fc6000ff9e0ff */
[----:B------:R-:W-:Y:S01]  /*0230*/  IMAD.X R17, RZ, RZ, UR9, P3 ;  /* 0x00000009ff117e24 */ /* 0x000fe200098e06ff */
[----:B------:R-:W-:Y:S01]  /*0240*/  IADD3.X R21, RZ, UR11, RZ, P4, !PT ;  /* 0x0000000bff157c10 */ /* 0x000fe2000a7fe4ff */
        /* <DEDUP_REMOVED lines=19> */
[----:B------:R-:W-:Y:S01]  /*0380*/  PRMT R43, R8, 0x7632, R43 ;  /* 0x00007632082b7816 */ /* 0x000fe2000000002b */
[----:B------:R-:W-:Y:S01]  /*0390*/  UIADD3 UR30, UR6, -0x255992d5, URZ ;  /* 0xdaa66d2b061e7890 */ /* 0x000fe2000fffe03f */
[----:B------:R-:W-:Y:S01]  /*03a0*/  PRMT R45, R9, 0x7632, R45 ;  /* 0x00007632092d7816 */ /* 0x000fe2000000002d */
[----:B------:R-:W-:Y:S01]  /*03b0*/  UIADD3 UR32, UR6, 0x78dde6e4, URZ ;  /* 0x78dde6e406207890 */ /* 0x000fe2000fffe03f */
[----:B------:R-:W-:Y:S01]  /*03c0*/  PRMT R47, R10, 0x7632, R47 ;  /* 0x000076320a2f7816 */ /* 0x000fe2000000002f */
[----:B------:R-:W-:Y:S01]  /*03d0*/  UIADD3 UR33, UR7, -0x126145ec, URZ ;  /* 0xed9eba1407217890 */ /* 0x000fe2000fffe03f */
[----:B------:R-:W-:Y:S01]  /*03e0*/  PRMT R49, R11, 0x7632, R49 ;  /* 0x000076320b317816 */ /* 0x000fe20000000031 */
[----:B------:R-:W-:Y:S01]  /*03f0*/  UIADD3 UR35, UR7, -0x56f99767, URZ ;  /* 0xa906689907237890 */ /* 0x000fe2000fffe03f */
[----:B------:R-:W-:Y:S01]  /*0400*/  PRMT R44, R12, 0x7632, R44 ;  /* 0x000076320c2c7816 */ /* 0x000fe2000000002c */
[----:B------:R-:W-:Y:S01]  /*0410*/  UIADD3 UR34, UR6, 0x1715609d, URZ ;  /* 0x1715609d06227890 */ /* 0x000fe2000fffe03f */
[----:B------:R-:W-:Y:S01]  /*0420*/  PRMT R46, R13, 0x7632, R46 ;  /* 0x000076320d2e7816 */ /* 0x000fe2000000002e */
[----:B------:R-:W-:Y:S01]  /*0430*/  UIADD3 UR36, UR6, -0x4ab325aa, URZ ;  /* 0xb54cda5606247890 */ /* 0x000fe2000fffe03f */
[----:B0-----:R-:W-:Y:S01]  /*0440*/  @P2 IADD3 R24, P3, R6, R5, RZ ;  /* 0x0000000506182210 */ /* 0x001fe20007f7e0ff */
[----:B------:R-:W-:Y:S01]  /*0450*/  UIADD3 UR37, UR7, 0x646e171e, URZ ;  /* 0x646e171e07257890 */ /* 0x000fe2000fffe03f */
[----:B------:R-:W-:Y:S01]  /*0460*/  PRMT R50, R15, 0x7632, R50 ;  /* 0x000076320f327816 */ /* 0x000fe20000000032 */
[----:B------:R-:W-:Y:S01]  /*0470*/  UIADD3 UR39, UR7, 0x1fd5c5a3, URZ ;  /* 0x1fd5c5a307277890 */ /* 0x000fe2000fffe03f */
[----:B------:R-:W-:Y:S01]  /*0480*/  PRMT R48, R14, 0x7632, R48 ;  /* 0x000076320e307816 */ /* 0x000fe20000000030 */
[----:B------:R-:W-:Y:S01]  /*0490*/  @P2 IMAD.X R25, RZ, RZ, R7, P3 ;  /* 0x000000ffff192224 */ /* 0x000fe200018e0607 */
[----:B------:R-:W-:Y:S01]  /*04a0*/  UIADD3 UR38, UR6, 0x5384540f, URZ ;  /* 0x5384540f06267890 */ /* 0x000fe2000fffe03f */
[----:B------:R-:W-:Y:S01]  /*04b0*/  IMAD.HI.U32 R7, R3, -0x326172a9, RZ ;  /* 0xcd9e8d5703077827 */ /* 0x000fe200078e00ff */
[----:B------:R-:W-:Y:S01]  /*04c0*/  UIADD3 UR41, UR7, -0x24c28bd8, URZ ;  /* 0xdb3d742807297890 */ /* 0x000fe2000fffe03f */
[----:B------:R-:W-:Y:S01]  /*04d0*/  HFMA2.MMA R42, -RZ, RZ, 0, 0 ;  /* 0x00000000ff2a7435 */ /* 0x000fe200000001ff */
[--C-:B------:R-:W-:Y:S01]  /*04e0*/  SHF.R.U32.HI R4, RZ, 0x2, R25.reuse ;  /* 0x00000002ff047819 */ /* 0x100fe20000011619 */
[----:B------:R-:W-:Y:S01]  /*04f0*/  UIADD3 UR40, UR6, -0xe443238, URZ ;  /* 0xf1bbcdc806287890 */ /* 0x000fe2000fffe03f */
[----:B------:R-:W-:Y:S01]  /*0500*/  SHF.R.U64 R5, R24, 0x2, R25 ;  /* 0x0000000218057819 */ /* 0x000fe20000001219 */
[----:B------:R-:W-:-:S02]  /*0510*/  UIADD3 UR42, UR6, -0x700cb87f, URZ ;  /* 0x8ff34781062a7890 */ /* 0x000fc4000fffe03f */
[----:B------:R-:W-:Y:S01]  /*0520*/  LOP3.LUT R7, R7, UR6, R4, 0x96, !PT ;  /* 0x0000000607077c12 */ /* 0x000fe2000f8e9604 */
[----:B------:R-:W-:Y:S01]  /*0530*/  UIADD3 UR43, UR7, -0x695add53, URZ ;  /* 0x96a522ad072b7890 */ /* 0x000fe2000fffe03f */
[----:B------:R-:W-:Y:S01]  /*0540*/  BSSY B0, `(.L_x_2661) ;  /* 0x0000680000007945 */ /* 0x000fe20003800000 */
[C---:B------:R-:W-:Y:S01]  /*0550*/  IMAD.HI.U32 R6, R5.reuse, -0x2daee0ad, RZ ;  /* 0xd2511f5305067827 */ /* 0x040fe200078e00ff */
[----:B------:R-:W-:Y:S01]  /*0560*/  ULDC.64 UR8, c[0x0][0x228] ;  /* 0x00008a0000087ab9 */ /* 0x000fe20000000a00 */
[----:B------:R-:W-:Y:S01]  /*0570*/  ULDC.U8 UR18, c[0x0][0x2a0] ;  /* 0x0000a80000127ab9 */ /* 0x000fe20000000000 */
[----:B------:R-:W-:Y:S01]  /*0580*/  UISETP.NE.U32.AND UP0, UPT, UR8, URZ, UPT ;  /* 0x0000003f0800728c */ /* 0x000fe2000bf05070 */
[----:B------:R-:W-:Y:S01]  /*0590*/  IMAD R25, R5, -0x2daee0ad, RZ ;  /* 0xd2511f5305197824 */ /* 0x000fe200078e02ff */
[----:B------:R-:W-:Y:S01]  /*05a0*/  LOP3.LUT R6, R6, UR7, RZ, 0x3c, !PT ;  /* 0x0000000706067c12 */ /* 0x000fe2000f8e3cff */
[----:B------:R-:W-:Y:S01]  /*05b0*/  IMAD.HI.U32 R26, R7, -0x2daee0ad, RZ ;  /* 0xd2511f53071a7827 */ /* 0x000fe200078e00ff */
[----:B------:R-:W-:Y:S01]  /*05c0*/  SHF.L.U32 R45, R45, 0x10, RZ ;  /* 0x000000102d2d7819 */ /* 0x000fe200000006ff */
[----:B------:R-:W-:Y:S01]  /*05d0*/  UISETP.NE.AND.EX UP0, UPT, UR9, URZ, UPT, UP0 ;  /* 0x0000003f0900728c */ /* 0x000fe2000bf05300 */
[----:B------:R-:W-:Y:S01]  /*05e0*/  SHF.L.U32 R48, R48, 0x10, RZ ;  /* 0x0000001030307819 */ /* 0x000fe200000006ff */
[----:B------:R-:W-:Y:S01]  /*05f0*/  IMAD R7, R7, -0x2daee0ad, RZ ;  /* 0xd2511f5307077824 */ /* 0x000fe200078e02ff */
[----:B------:R-:W-:Y:S01]  /*0600*/  LOP3.LUT R27, R26, UR27, R25, 0x96, !PT ;  /* 0x0000001b1a1b7c12 */ /* 0x000fe2000f8e9619 */
[----:B------:R-:W-:Y:S01]  /*0610*/  IMAD R25, R3, -0x326172a9, RZ ;  /* 0xcd9e8d5703197824 */ /* 0x000fe200078e02ff */
[----:B------:R-:W-:Y:S01]  /*0620*/  UISETP.NE.AND UP1, UPT, UR18, URZ, UPT ;  /* 0x0000003f1200728c */ /* 0x000fe2000bf25270 */
[C---:B------:R-:W-:Y:S01]  /*0630*/  IMAD.HI.U32 R26, R6.reuse, -0x326172a9, RZ ;  /* 0xcd9e8d57061a7827 */ /* 0x040fe200078e00ff */
[----:B------:R-:W-:Y:S01]  /*0640*/  ULDC UR24, c[0x0][0x218] ;  /* 0x0000860000187ab9 */ /* 0x000fe20000000800 */
        /* <DEDUP_REMOVED lines=15> */
[----:B------:R-:W-:-:S03]  /*0740*/  ULDC.64 UR20, c[0x0][0x2c0] ;  /* 0x0000b00000147ab9 */ /* 0x000fc60000000a00 */
        /* <DEDUP_REMOVED lines=33> */
[----:B------:R-:W-:-:S03]  /*0960*/  LOP3.LUT R25, R28, UR40, R25, 0x96, !PT ;  /* 0x000000281c197c12 */ /* 0x000fc6000f8e9619 */
[----:B------:R-:W-:Y:S01]  /*0970*/  IMAD.U32 R6, R8, 0x10000, RZ ;  /* 0x0001000008067824 */ /* 0x000fe200078e00ff */
[----:B------:R-:W-:Y:S01]  /*0980*/  LOP3.LUT R27, R59, UR41, R27, 0x96, !PT ;  /* 0x000000293b1b7c12 */ /* 0x000fe2000f8e961b */
[----:B------:R-:W-:Y:S02]  /*0990*/  IMAD R31, R31, -0x326172a9, RZ ;  /* 0xcd9e8d571f1f7824 */ /* 0x000fe400078e02ff */
[----:B------:R-:W-:Y:S01]  /*09a0*/  IMAD.U32 R8, R10, 0x10000, RZ ;  /* 0x000100000a087824 */ /* 0x000fe200078e00ff */
[----:B------:R-:W-:Y:S01]  /*09b0*/  SHF.L.U32 R10, R12, 0x10, RZ ;  /* 0x000000100c0a7819 */ /* 0x000fe200000006ff */
[----:B------:R-:W-:-:S04]  /*09c0*/  IMAD.WIDE.U32 R60, R27, -0x326172a9, RZ ;  /* 0xcd9e8d571b3c7825 */ /* 0x000fc800078e00ff */
[----:B------:R-:W-:Y:S01]  /*09d0*/  IMAD.U32 R9, R11, 0x10000, RZ ;  /* 0x000100000b097824 */ /* 0x000fe200078e00ff */
[----:B------:R-:W-:Y:S01]  /*09e0*/  LOP3.LUT R59, R61, UR42, R31, 0x96, !PT ;  /* 0x0000002a3d3b7c12 */ /* 0x000fe2000f8e961f */
[----:B------:R-:W-:Y:S01]  /*09f0*/  IMAD.HI.U32 R29, R25, -0x2daee0ad, RZ ;  /* 0xd2511f53191d7827 */ /* 0x000fe200078e00ff */
[----:B------:R-:W-:-:S03]  /*0a00*/  LOP3.LUT R61, R24, 0x3, RZ, 0xc0, !PT ;  /* 0x00000003183d7812 */ /* 0x000fc600078ec0ff */
[----:B------:R-:W-:Y:S01]  /*0a10*/  IMAD.U32 R11, R13, 0x10000, RZ ;  /* 0x000100000d0b7824 */ /* 0x000fe200078e00ff */
[----:B------:R-:W-:Y:S01]  /*0a20*/  SHF.L.U32 R13, R15, 0x10, RZ ;  /* 0x000000100f0d7819 */ /* 0x000fe200000006ff */
[----:B------:R-:W-:Y:S01]  /*0a30*/  IMAD.U32 R12, R14, 0x10000, RZ ;  /* 0x000100000e0c7824 */ /* 0x000fe200078e00ff */
[----:B------:R-:W-:Y:S01]  /*0a40*/  LOP3.LUT R58, R29, UR43, R58, 0x96, !PT ;  /* 0x0000002b1d3a7c12 */ /* 0x000fe2000f8e963a */
[----:B------:R-:W-:Y:S02]  /*0a50*/  IMAD.U32 R43, R43, 0x10000, RZ ;  /* 0x000100002b2b7824 */ /* 0x000fe400078e00ff */
[----:B------:R-:W-:Y:S02]  /*0a60*/  IMAD.U32 R44, R44, 0x10000, RZ ;  /* 0x000100002c2c7824 */ /* 0x000fe400078e00ff */
[----:B------:R-:W-:Y:S02]  /*0a70*/  IMAD.U32 R46, R46, 0x10000, RZ ;  /* 0x000100002e2e7824 */ /* 0x000fe400078e00ff */
[----:B------:R-:W-:-:S02]  /*0a80*/  IMAD.U32 R47, R47, 0x10000, RZ ;  /* 0x000100002f2f7824 */ /* 0x000fc400078e00ff */
[----:B------:R-:W-:Y:S02]  /*0a90*/  IMAD.U32 R49, R49, 0x10000, RZ ;  /* 0x0001000031317824 */ /* 0x000fe400078e00ff */
[----:B------:R-:W-:Y:S02]  /*0aa0*/  IMAD.U32 R50, R50, 0x10000, RZ ;  /* 0x0001000032327824 */ /* 0x000fe400078e00ff */
[----:B------:R-:W-:Y:S01]  /*0ab0*/  IMAD R62, R25, -0x2daee0ad, RZ ;  /* 0xd2511f53193e7824 */ /* 0x000fe200078e02ff */
[C---:B--2---:R-:W-:Y:S01]  /*0ac0*/  PRMT R54, R17.reuse, 0x7632, R54 ;  /* 0x0000763211367816 */ /* 0x044fe20000000036 */
[----:B------:R-:W-:Y:S01]  /*0ad0*/  IMAD.U32 R15, R16, 0x10000, RZ ;  /* 0x00010000100f7824 */ /* 0x000fe200078e00ff */
[----:B------:R-:W-:Y:S01]  /*0ae0*/  PRMT R64, R18, 0x7632, R64 ;  /* 0x0000763212407816 */ /* 0x000fe20000000040 */
[----:B------:R-:W-:Y:S01]  /*0af0*/  IMAD.U32 R14, R17, 0x10000, RZ ;  /* 0x00010000110e7824 */ /* 0x000fe200078e00ff */
[----:B---3--:R-:W-:Y:S01]  /*0b00*/  PRMT R51, R20, 0x7632, R51 ;  /* 0x0000763214337816 */ /* 0x008fe20000000033 */
[----:B------:R-:W-:Y:S01]  /*0b10*/  IMAD.U32 R41, R22, 0x10000, RZ ;  /* 0x0001000016297824 */ /* 0x000fe200078e00ff */
[----:B------:R-:W-:Y:S01]  /*0b20*/  PRMT R53, R21, 0x7632, R53 ;  /* 0x0000763215357816 */ /* 0x000fe20000000035 */
[C---:B------:R-:W-:Y:S01]  /*0b30*/  IMAD.U32 R40, R23.reuse, 0x10000, RZ ;  /* 0x0001000017287824 */ /* 0x040fe200078e00ff */
[----:B------:R-:W-:Y:S01]  /*0b40*/  PRMT R65, R23, 0x7632, R65 ;  /* 0x0000763217417816 */ /* 0x000fe20000000041 */
[----:B------:R-:W-:Y:S01]  /*0b50*/  IMAD.U32 R54, R54, 0x10000, RZ ;  /* 0x0001000036367824 */ /* 0x000fe200078e00ff */
[----:B------:R-:W-:Y:S01]  /*0b60*/  PRMT R52, R16, 0x7632, R52 ;  /* 0x0000763210347816 */ /* 0x000fe20000000034 */
[C---:B------:R-:W-:Y:S01]  /*0b70*/  IMAD.U32 R16, R19.reuse, 0x10000, RZ ;  /* 0x0001000013107824 */ /* 0x040fe200078e00ff */
        /* <DEDUP_REMOVED lines=12> */
.L_x_2792:
        /* <DEDUP_REMOVED lines=18> */
[----:B------:R0:W5:Y:S04]  /*0d60*/  @P0 LDG.E.128 R28, desc[UR4][R22.64] ;  /* 0x00000004161c0981 */ /* 0x000168000c1e1d00 */
[----:B------:R0:W5:Y:S04]  /*0d70*/  @P0 LDG.E.128 R24, desc[UR4][R22.64+0x10] ;  /* 0x0000100416180981 */ /* 0x000168000c1e1d00 */
[----:B------:R-:W5:Y:S01]  /*0d80*/  LDG.E.128 R36, desc[UR4][R36.64] ;  /* 0x0000000424247981 */ /* 0x000f62000c1e1d00 */
        /* <DEDUP_REMOVED lines=12> */
.L_x_2663:
[----:B------:R-:W-:-:S07]  /*0e50*/  MOV R76, R60 ;  /* 0x0000003c004c7202 */ /* 0x000fce0000000f00 */
.L_x_2664:
[----:B------:R-:W-:Y:S05]  /*0e60*/  BSYNC B1 ;  /* 0x0000000000017941 */ /* 0x000fea0003800000 */
.L_x_2662:
        /* <DEDUP_REMOVED lines=16> */
.L_x_2668:
[----:B------:R-:W-:Y:S05]  /*0f70*/  BSYNC B2 ;  /* 0x0000000000027941 */ /* 0x000fea0003800000 */
.L_x_2667:
        /* <DEDUP_REMOVED lines=42> */
.L_x_2666:
[----:B------:R-:W-:Y:S05]  /*1220*/  BSYNC B1 ;  /* 0x0000000000017941 */ /* 0x000fea0003800000 */
.L_x_2665:
[----:B------:R-:W0:Y:S01]  /*1230*/  LDC R77, c[0x0][0x298] ;  /* 0x0000a600ff4d7b82 */ /* 0x000e220000000800 */
[----:B------:R-:W-:Y:S01]  /*1240*/  I2FP.F32.U32 R21, R76 ;  /* 0x0000004c00157245 */ /* 0x000fe20000201000 */
[----:B------:R-:W-:Y:S01]  /*1250*/  HFMA2.MMA R76, -RZ, RZ, 0.1171875, 0 ;  /* 0x2f800000ff4c7435 */ /* 0x000fe200000001ff */
[----:B------:R-:W-:Y:S01]  /*1260*/  ISETP.NE.U32.AND P1, PT, RZ, UR8, PT ;  /* 0x00000008ff007c0c */ /* 0x000fe2000bf25070 */
[C---:B-----5:R-:W-:Y:S01]  /*1270*/  IMAD.U32 R20, R36.reuse, 0x10000, RZ ;  /* 0x0001000024147824 */ /* 0x060fe200078e00ff */
[----:B------:R-:W-:Y:S02]  /*1280*/  PRMT R36, R36, 0x7632, R36 ;  /* 0x0000763224247816 */ /* 0x000fe40000000024 */
[----:B------:R-:W-:Y:S01]  /*1290*/  ISETP.NE.AND.EX P1, PT, RZ, UR9, PT, P1 ;  /* 0x00000009ff007c0c */ /* 0x000fe2000bf25310 */
        /* <DEDUP_REMOVED lines=12> */
.L_x_2669:
        /* <DEDUP_REMOVED lines=12> */
.L_x_2672:
[----:B------:R-:W-:-:S07]  /*1420*/  IMAD.MOV.U32 R21, RZ, RZ, R60 ;  /* 0x000000ffff157224 */ /* 0x000fce00078e003c */
.L_x_2673:
[----:B------:R-:W-:Y:S05]  /*1430*/  BSYNC B1 ;  /* 0x0000000000017941 */ /* 0x000fea0003800000 */
.L_x_2671:
        /* <DEDUP_REMOVED lines=16> */
.L_x_2677:
[----:B------:R-:W-:Y:S05]  /*1540*/  BSYNC B2 ;  /* 0x0000000000027941 */ /* 0x000fea0003800000 */
.L_x_2676:
        /* <DEDUP_REMOVED lines=42> */
.L_x_2675:
[----:B------:R-:W-:Y:S05]  /*17f0*/  BSYNC B1 ;  /* 0x0000000000017941 */ /* 0x000fea0003800000 */
.L_x_2674:
        /* <DEDUP_REMOVED lines=9> */
.L_x_2670:
        /* <DEDUP_REMOVED lines=12> */
.L_x_2679:
[----:B------:R-:W-:-:S07]  /*1950*/  IMAD.MOV.U32 R21, RZ, RZ, R60 ;  /* 0x000000ffff157224 */ /* 0x000fce00078e003c */
.L_x_2680:
[----:B------:R-:W-:Y:S05]  /*1960*/  BSYNC B1 ;  /* 0x0000000000017941 */ /* 0x000fea0003800000 */
.L_x_2678:
        /* <DEDUP_REMOVED lines=16> */
.L_x_2684:
[----:B------:R-:W-:Y:S05]  /*1a70*/  BSYNC B2 ;  /* 0x0000000000027941 */ /* 0x000fea0003800000 */
.L_x_2683:
        /* <DEDUP_REMOVED lines=42> */
.L_x_2682:
[----:B------:R-:W-:Y:S05]  /*1d20*/  BSYNC B1 ;  /* 0x0000000000017941 */ /* 0x000fea0003800000 */
.L_x_2681:
        /* <DEDUP_REMOVED lines=13> */
.L_x_2685:
        /* <DEDUP_REMOVED lines=12> */
.L_x_2688:
[----:B------:R-:W-:-:S07]  /*1ec0*/  IMAD.MOV.U32 R36, RZ, RZ, R60 ;  /* 0x000000ffff247224 */ /* 0x000fce00078e003c */
.L_x_2689:
[----:B------:R-:W-:Y:S05]  /*1ed0*/  BSYNC B1 ;  /* 0x0000000000017941 */ /* 0x000fea0003800000 */
.L_x_2687:
        /* <DEDUP_REMOVED lines=16> */
.L_x_2693:
[----:B------:R-:W-:Y:S05]  /*1fe0*/  BSYNC B2 ;  /* 0x0000000000027941 */ /* 0x000fea0003800000 */
.L_x_2692:
        /* <DEDUP_REMOVED lines=42> */
.L_x_2691:
[----:B------:R-:W-:Y:S05]  /*2290*/  BSYNC B1 ;  /* 0x0000000000017941 */ /* 0x000fea0003800000 */
.L_x_2690:
        /* <DEDUP_REMOVED lines=10> */
.L_x_2686:
        /* <DEDUP_REMOVED lines=12> */
.L_x_2695:
[----:B------:R-:W-:-:S07]  /*2400*/  IMAD.MOV.U32 R36, RZ, RZ, R60 ;  /* 0x000000ffff247224 */ /* 0x000fce00078e003c */
.L_x_2696:
[----:B------:R-:W-:Y:S05]  /*2410*/  BSYNC B1 ;  /* 0x0000000000017941 */ /* 0x000fea0003800000 */
.L_x_2694:
        /* <DEDUP_REMOVED lines=16> */
.L_x_2700:
[----:B------:R-:W-:Y:S05]  /*2520*/  BSYNC B2 ;  /* 0x0000000000027941 */ /* 0x000fea0003800000 */
.L_x_2699:
        /* <DEDUP_REMOVED lines=42> */
.L_x_2698:
[----:B------:R-:W-:Y:S05]  /*27d0*/  BSYNC B1 ;  /* 0x0000000000017941 */ /* 0x000fea0003800000 */
.L_x_2697:
        /* <DEDUP_REMOVED lines=14> */
.L_x_2701:
        /* <DEDUP_REMOVED lines=12> */
.L_x_2704:
[----:B------:R-:W-:-:S07]  /*2980*/  IMAD.MOV.U32 R69, RZ, RZ, R60 ;  /* 0x000000ffff457224 */ /* 0x000fce00078e003c */
.L_x_2705:
[----:B------:R-:W-:Y:S05]  /*2990*/  BSYNC B1 ;  /* 0x0000000000017941 */ /* 0x000fea0003800000 */
.L_x_2703:
        /* <DEDUP_REMOVED lines=16> */
.L_x_2709:
[----:B------:R-:W-:Y:S05]  /*2aa0*/  BSYNC B2 ;  /* 0x0000000000027941 */ /* 0x000fea0003800000 */
.L_x_2708:
        /* <DEDUP_REMOVED lines=42> */
.L_x_2707:
[----:B------:R-:W-:Y:S05]  /*2d50*/  BSYNC B1 ;  /* 0x0000000000017941 */ /* 0x000fea0003800000 */
.L_x_2706:
        /* <DEDUP_REMOVED lines=9> */
.L_x_2702:
        /* <DEDUP_REMOVED lines=12> */
.L_x_2711:
[----:B------:R-:W-:-:S07]  /*2eb0*/  IMAD.MOV.U32 R82, RZ, RZ, R60 ;  /* 0x000000ffff527224 */ /* 0x000fce00078e003c */
.L_x_2712:
[----:B------:R-:W-:Y:S05]  /*2ec0*/  BSYNC B1 ;  /* 0x0000000000017941 */ /* 0x000fea0003800000 */
.L_x_2710:
        /* <DEDUP_REMOVED lines=16> */
.L_x_2716:
[----:B------:R-:W-:Y:S05]  /*2fd0*/  BSYNC B2 ;  /* 0x0000000000027941 */ /* 0x000fea0003800000 */
.L_x_2715:
        /* <DEDUP_REMOVED lines=42> */
.L_x_2714:
[----:B------:R-:W-:Y:S05]  /*3280*/  BSYNC B1 ;  /* 0x0000000000017941 */ /* 0x000fea0003800000 */
.L_x_2713:
        /* <DEDUP_REMOVED lines=13> */
.L_x_2717:
        /* <DEDUP_REMOVED lines=12> */
.L_x_2720:
[----:B------:R-:W-:-:S07]  /*3420*/  IMAD.MOV.U32 R70, RZ, RZ, R60 ;  /* 0x000000ffff467224 */ /* 0x000fce00078e003c */
.L_x_2721:
[----:B------:R-:W-:Y:S05]  /*3430*/  BSYNC B1 ;  /* 0x0000000000017941 */ /* 0x000fea0003800000 */
.L_x_2719:
        /* <DEDUP_REMOVED lines=16> */
.L_x_2725:
[----:B------:R-:W-:Y:S05]  /*3540*/  BSYNC B2 ;  /* 0x0000000000027941 */ /* 0x000fea0003800000 */
.L_x_2724:
        /* <DEDUP_REMOVED lines=42> */
.L_x_2723:
[----:B------:R-:W-:Y:S05]  /*37f0*/  BSYNC B1 ;  /* 0x0000000000017941 */ /* 0x000fea0003800000 */
.L_x_2722:
        /* <DEDUP_REMOVED lines=10> */
.L_x_2718:
        /* <DEDUP_REMOVED lines=12> */
.L_x_2727:
[----:B------:R-:W-:-:S07]  /*3960*/  IMAD.MOV.U32 R83, RZ, RZ, R60 ;  /* 0x000000ffff537224 */ /* 0x000fce00078e003c */
.L_x_2728:
[----:B------:R-:W-:Y:S05]  /*3970*/  BSYNC B1 ;  /* 0x0000000000017941 */ /* 0x000fea0003800000 */
.L_x_2726:
        /* <DEDUP_REMOVED lines=16> */
.L_x_2732:
[----:B------:R-:W-:Y:S05]  /*3a80*/  BSYNC B2 ;  /* 0x0000000000027941 */ /* 0x000fea0003800000 */
.L_x_2731:
        /* <DEDUP_REMOVED lines=42> */
.L_x_2730:
[----:B------:R-:W-:Y:S05]  /*3d30*/  BSYNC B1 ;  /* 0x0000000000017941 */ /* 0x000fea0003800000 */
.L_x_2729:
        /* <DEDUP_REMOVED lines=13> */
.L_x_2733:
        /* <DEDUP_REMOVED lines=12> */
.L_x_2736:
[----:B------:R-:W-:-:S07]  /*3ed0*/  IMAD.MOV.U32 R37, RZ, RZ, R60 ;  /* 0x000000ffff257224 */ /* 0x000fce00078e003c */
.L_x_2737:
[----:B------:R-:W-:Y:S05]  /*3ee0*/  BSYNC B1 ;  /* 0x0000000000017941 */ /* 0x000fea0003800000 */
.L_x_2735:
        /* <DEDUP_REMOVED lines=16> */
.L_x_2741:
[----:B------:R-:W-:Y:S05]  /*3ff0*/  BSYNC B2 ;  /* 0x0000000000027941 */ /* 0x000fea0003800000 */
.L_x_2740:
        /* <DEDUP_REMOVED lines=42> */
.L_x_2739:
[----:B------:R-:W-:Y:S05]  /*42a0*/  BSYNC B1 ;  /* 0x0000000000017941 */ /* 0x000fea0003800000 */
.L_x_2738:
        /* <DEDUP_REMOVED lines=9> */
.L_x_2734:
        /* <DEDUP_REMOVED lines=12> */
.L_x_2743:
[----:B------:R-:W-:-:S07]  /*4400*/  IMAD.MOV.U32 R37, RZ, RZ, R60 ;  /* 0x000000ffff257224 */ /* 0x000fce00078e003c */
.L_x_2744:
[----:B------:R-:W-:Y:S05]  /*4410*/  BSYNC B1 ;  /* 0x0000000000017941 */ /* 0x000fea0003800000 */
.L_x_2742:
        /* <DEDUP_REMOVED lines=16> */
.L_x_2748:
[----:B------:R-:W-:Y:S05]  /*4520*/  BSYNC B2 ;  /* 0x0000000000027941 */ /* 0x000fea0003800000 */
.L_x_2747:
        /* <DEDUP_REMOVED lines=42> */
.L_x_2746:
[----:B------:R-:W-:Y:S05]  /*47d0*/  BSYNC B1 ;  /* 0x0000000000017941 */ /* 0x000fea0003800000 */
.L_x_2745:
        /* <DEDUP_REMOVED lines=12> */
.L_x_2749:
        /* <DEDUP_REMOVED lines=12> */
.L_x_2752:
[----:B------:R-:W-:-:S07]  /*4960*/  IMAD.MOV.U32 R38, RZ, RZ, R60 ;  /* 0x000000ffff267224 */ /* 0x000fce00078e003c */
.L_x_2753:
[----:B------:R-:W-:Y:S05]  /*4970*/  BSYNC B1 ;  /* 0x0000000000017941 */ /* 0x000fea0003800000 */
.L_x_2751:
        /* <DEDUP_REMOVED lines=16> */
.L_x_2757:
[----:B------:R-:W-:Y:S05]  /*4a80*/  BSYNC B2 ;  /* 0x0000000000027941 */ /* 0x000fea0003800000 */
.L_x_2756:
        /* <DEDUP_REMOVED lines=42> */
.L_x_2755:
[----:B------:R-:W-:Y:S05]  /*4d30*/  BSYNC B1 ;  /* 0x0000000000017941 */ /* 0x000fea0003800000 */
.L_x_2754:
        /* <DEDUP_REMOVED lines=10> */
.L_x_2750:
        /* <DEDUP_REMOVED lines=12> */
.L_x_2759:
[----:B------:R-:W-:-:S07]  /*4ea0*/  IMAD.MOV.U32 R38, RZ, RZ, R60 ;  /* 0x000000ffff267224 */ /* 0x000fce00078e003c */
.L_x_2760:
[----:B------:R-:W-:Y:S05]  /*4eb0*/  BSYNC B1 ;  /* 0x0000000000017941 */ /* 0x000fea0003800000 */
.L_x_2758:
        /* <DEDUP_REMOVED lines=16> */
.L_x_2764:
[----:B------:R-:W-:Y:S05]  /*4fc0*/  BSYNC B2 ;  /* 0x0000000000027941 */ /* 0x000fea0003800000 */
.L_x_2763:
        /* <DEDUP_REMOVED lines=42> */
.L_x_2762:
[----:B------:R-:W-:Y:S05]  /*5270*/  BSYNC B1 ;  /* 0x0000000000017941 */ /* 0x000fea0003800000 */
.L_x_2761:
        /* <DEDUP_REMOVED lines=13> */
.L_x_2765:
        /* <DEDUP_REMOVED lines=12> */
.L_x_2768:
[----:B------:R-:W-:-:S07]  /*5410*/  IMAD.MOV.U32 R73, RZ, RZ, R60 ;  /* 0x000000ffff497224 */ /* 0x000fce00078e003c */
.L_x_2769:
[----:B------:R-:W-:Y:S05]  /*5420*/  BSYNC B1 ;  /* 0x0000000000017941 */ /* 0x000fea0003800000 */
.L_x_2767:
        /* <DEDUP_REMOVED lines=16> */
.L_x_2773:
[----:B------:R-:W-:Y:S05]  /*5530*/  BSYNC B2 ;  /* 0x0000000000027941 */ /* 0x000fea0003800000 */
.L_x_2772:
        /* <DEDUP_REMOVED lines=42> */
.L_x_2771:
[----:B------:R-:W-:Y:S05]  /*57e0*/  BSYNC B1 ;  /* 0x0000000000017941 */ /* 0x000fea0003800000 */
.L_x_2770:
[----:B------:R-:W-:Y:S02]  /*57f0*/  I2FP.F32.U32 R61, R73 ;  /* 0x00000049003d7245 */ /* 0x000fe40000201000 */
        /* <DEDUP_REMOVED lines=8> */
.L_x_2766:
        /* <DEDUP_REMOVED lines=12> */
.L_x_2775:
[----:B------:R-:W-:-:S07]  /*5940*/  IMAD.MOV.U32 R83, RZ, RZ, R60 ;  /* 0x000000ffff537224 */ /* 0x000fce00078e003c */
.L_x_2776:
[----:B------:R-:W-:Y:S05]  /*5950*/  BSYNC B1 ;  /* 0x0000000000017941 */ /* 0x000fea0003800000 */
.L_x_2774:
        /* <DEDUP_REMOVED lines=16> */
.L_x_2780:
[----:B------:R-:W-:Y:S05]  /*5a60*/  BSYNC B2 ;  /* 0x0000000000027941 */ /* 0x000fea0003800000 */
.L_x_2779:
        /* <DEDUP_REMOVED lines=42> */
.L_x_2778:
[----:B------:R-:W-:Y:S05]  /*5d10*/  BSYNC B1 ;  /* 0x0000000000017941 */ /* 0x000fea0003800000 */
.L_x_2777:
        /* <DEDUP_REMOVED lines=12> */
.L_x_2781:
        /* <DEDUP_REMOVED lines=12> */
.L_x_2784:
[----:B------:R-:W-:-:S07]  /*5ea0*/  IMAD.MOV.U32 R74, RZ, RZ, R60 ;  /* 0x000000ffff4a7224 */ /* 0x000fce00078e003c */
.L_x_2785:
[----:B------:R-:W-:Y:S05]  /*5eb0*/  BSYNC B1 ;  /* 0x0000000000017941 */ /* 0x000fea0003800000 */
.L_x_2783:
        /* <DEDUP_REMOVED lines=16> */
.L_x_2789:
[----:B------:R-:W-:Y:S05]  /*5fc0*/  BSYNC B2 ;  /* 0x0000000000027941 */ /* 0x000fea0003800000 */
.L_x_2788:
        /* <DEDUP_REMOVED lines=42> */
.L_x_2787:
[----:B------:R-:W-:Y:S05]  /*6270*/  BSYNC B1 ;  /* 0x0000000000017941 */ /* 0x000fea0003800000 */
.L_x_2786:
        /* <DEDUP_REMOVED lines=10> */
.L_x_2782:
[----:B------:R-:W-:Y:S02]  /*6320*/  SEL R63, RZ, 0x1000000, P5 ;  /* 0x01000000ff3f7807 */ /* 0x000fe40002800000 */
[----:B------:R-:W-:Y:S02]  /*6330*/  ISETP.NE.AND P5, PT, R82, RZ, PT ;  /* 0x000000ff5200720c */ /* 0x000fe40003fa5270 */
[----:B------:R-:W-:Y:S02]  /*6340*/  ISETP.NE.AND P6, PT, R81, RZ, PT ;  /* 0x000000ff5100720c */ /* 0x000fe40003fc5270 */
[----:B------:R-:W-:Y:S02]  /*6350*/  ISETP.NE.AND P0, PT, R80, RZ, PT ;  /* 0x000000ff5000720c */ /* 0x000fe40003f05270 */
[----:B------:R-:W-:Y:S02]  /*6360*/  SEL R78, RZ, 0x1, P5 ;  /* 0x00000001ff4e7807 */ /* 0x000fe40002800000 */
[----:B------:R-:W-:-:S02]  /*6370*/  SEL R57, RZ, 0x10000, P4 ;  /* 0x00010000ff397807 */ /* 0x000fc40002000000 */
[----:B------:R-:W-:Y:S02]  /*6380*/  SEL R80, RZ, 0x100, P3 ;  /* 0x00000100ff507807 */ /* 0x000fe40001800000 */
[----:B------:R-:W-:Y:S01]  /*6390*/  ISETP.NE.AND P1, PT, R79, RZ, PT ;  /* 0x000000ff4f00720c */ /* 0x000fe20003f25270 */
[----:B------:R-:W-:Y:S01]  /*63a0*/  IMAD.WIDE.U32 R78, R78, 0x1000000, RZ ;  /* 0x010000004e4e7825 */ /* 0x000fe200078e00ff */
[----:B------:R-:W-:Y:S02]  /*63b0*/  SEL R76, RZ, 0x1, P6 ;  /* 0x00000001ff4c7807 */ /* 0x000fe40003000000 */
[----:B------:R-:W-:Y:S02]  /*63c0*/  SEL R56, RZ, 0x1, P0 ;  /* 0x00000001ff387807 */ /* 0x000fe40000000000 */
[----:B------:R-:W-:Y:S01]  /*63d0*/  LOP3.LUT R80, R80, R63, R57, 0xfe, !PT ;  /* 0x0000003f50507212 */ /* 0x000fe200078efe39 */
[----:B------:R-:W-:Y:S01]  /*63e0*/  IMAD.WIDE.U32 R76, R76, 0x10000, RZ ;  /* 0x000100004c4c7825 */ /* 0x000fe200078e00ff */
[----:B------:R-:W-:-:S02]  /*63f0*/  SEL R63, RZ, 0x1, P2 ;  /* 0x00000001ff3f7807 */ /* 0x000fc40001000000 */
[----:B------:R-:W-:Y:S01]  /*6400*/  SHF.R.U32.HI R82, RZ, 0x1d, R75 ;  /* 0x0000001dff527819 */ /* 0x000fe2000001164b */
[----:B------:R-:W-:Y:S01]  /*6410*/  IMAD.WIDE.U32 R56, R56, 0x100, RZ ;  /* 0x0000010038387825 */ /* 0x000fe200078e00ff */
[----:B------:R-:W-:Y:S02]  /*6420*/  LOP3.LUT R63, R79, R80, R63, 0xfe, !PT ;  /* 0x000000504f3f7212 */ /* 0x000fe400078efe3f */
[----:B------:R-:W-:Y:S02]  /*6430*/  LEA R80, P0, R75, UR12, 0x5 ;  /* 0x0000000c4b507c11 */ /* 0x000fe4000f8028ff */
[----:B------:R-:W-:Y:S01]  /*6440*/  LOP3.LUT R78, R56, R78, R76, 0xfe, !PT ;  /* 0x0000004e384e7212 */ /* 0x000fe200078efe4c */
[----:B------:R-:W-:Y:S01]  /*6450*/  FADD.FTZ R56, RZ, R20 ;  /* 0x00000014ff387221 */ /* 0x000fe20000010000 */
[----:B------:R-:W-:Y:S01]  /*6460*/  LOP3.LUT R77, R57, R63, R77, 0xfe, !PT ;  /* 0x0000003f394d7212 */ /* 0x000fe200078efe4d */
[C---:B------:R-:W-:Y:S01]  /*6470*/  IMAD.SHL.U32 R63, R75.reuse, 0x8, RZ ;  /* 0x000000084b3f7824 */ /* 0x040fe200078e00ff */
[----:B------:R-:W-:Y:S01]  /*6480*/  SEL R79, RZ, 0x1, P1 ;  /* 0x00000001ff4f7807 */ /* 0x000fe20000800000 */
[----:B------:R-:W-:Y:S01]  /*6490*/  FADD.FTZ R57, R56, R21 ;  /* 0x0000001538397221 */ /* 0x000fe20000010000 */
[----:B------:R-:W-:-:S02]  /*64a0*/  LEA.HI.X R81, R75, UR13, RZ, 0x5, P0 ;  /* 0x0000000d4b517c11 */ /* 0x000fc400080f2cff */
[----:B------:R-:W-:Y:S02]  /*64b0*/  IADD3 R56, P0, R63, UR14, RZ ;  /* 0x0000000e3f387c10 */ /* 0x000fe4000ff1e0ff */
[----:B------:R-:W-:Y:S01]  /*64c0*/  LOP3.LUT R76, R78, R79, RZ, 0xfc, !PT ;  /* 0x0000004f4e4c7212 */ /* 0x000fe200078efcff */
[----:B------:R-:W-:Y:S01]  /*64d0*/  FADD.FTZ R78, R57, R22 ;  /* 0x00000016394e7221 */ /* 0x000fe20000010000 */
[----:B------:R-:W-:Y:S01]  /*64e0*/  IADD3.X R57, R82, UR15, RZ, P0, !PT ;  /* 0x0000000f52397c10 */ /* 0x000fe200087fe4ff */
[----:B------:R0:W-:Y:S01]  /*64f0*/  STG.E.128 desc[UR4][R80.64], R20 ;  /* 0x0000001450007986 */ /* 0x0001e2000c101d04 */
[----:B------:R-:W-:Y:S01]  /*6500*/  PLOP3.LUT P1, PT, PT, PT, UP0, 0x40, 0x0 ;  /* 0x000000000000781c */ /* 0x000fe20003f2e808 */
[----:B------:R-:W-:Y:S01]  /*6510*/  FADD.FTZ R79, R78, R23 ;  /* 0x000000174e4f7221 */ /* 0x000fe20000010000 */
[----:B------:R-:W-:Y:S01]  /*6520*/  ISETP.NE.AND P0, PT, R0, RZ, PT ;  /* 0x000000ff0000720c */ /* 0x000fe20003f05270 */
[----:B------:R0:W-:Y:S02]  /*6530*/  STG.E.128 desc[UR4][R80.64+0x10], R36 ;  /* 0x0000102450007986 */ /* 0x0001e4000c101d04 */
[----:B------:R-:W-:-:S02]  /*6540*/  FADD.FTZ R78, R79, R36 ;  /* 0x000000244f4e7221 */ /* 0x000fc40000010000 */
[----:B------:R0:W-:Y:S02]  /*6550*/  STG.E.64 desc[UR4][R56.64], R76 ;  /* 0x0000004c38007986 */ /* 0x0001e4000c101b04 */
        /* <DEDUP_REMOVED lines=19> */
.L_x_2790:
        /* <DEDUP_REMOVED lines=22> */
[----:B------:R-:W-:-:S04]  /*67f0*/  FFMA.FTZ R56, R81, R81, R56 ;  /* 0x0000005151387223 */ /* 0x000fc80000010038 */
        /* <DEDUP_REMOVED lines=17> */
.L_x_2804:
        /* <DEDUP_REMOVED lines=8> */
[----:B------:R-:W-:-:S05]  /*6990*/  FSEL R76, R77, RZ, P1 ;  /* 0x000000ff4d4c7208 */ /* 0x000fca0000800000 */
[----:B------:R-:W1:Y:S01]  /*69a0*/  MUFU.RSQ R63, R63 ;  /* 0x0000003f003f7308 */ /* 0x000e620000001400 */
        /* <DEDUP_REMOVED lines=8> */
[----:B------:R-:W2:Y:S01]  /*6a30*/  @!P0 LDC.64 R36, c[0x0][0x258] ;  /* 0x00009600ff248b82 */ /* 0x000ea20000000a00 */
[----:B0-----:R-:W-:-:S05]  /*6a40*/  @!P0 IMAD.WIDE R56, R2, 0x4, R56 ;  /* 0x0000000402388825 */ /* 0x001fca00078e0238 */
[----:B------:R0:W-:Y:S01]  /*6a50*/  @!P0 STG.E desc[UR4][R56.64], R77 ;  /* 0x0000004d38008986 */ /* 0x0001e2000c101904 */
[C---:B-1----:R-:W-:Y:S01]  /*6a60*/  FMUL.FTZ R79, R63.reuse, R20 ;  /* 0x000000143f4f7220 */ /* 0x042fe20000410000 */
[C---:B------:R-:W-:Y:S01]  /*6a70*/  FMUL.FTZ R80, R63.reuse, R80 ;  /* 0x000000503f507220 */ /* 0x040fe20000410000 */
[C---:B------:R-:W-:Y:S01]  /*6a80*/  FMUL.FTZ R82, R63.reuse, R82 ;  /* 0x000000523f527220 */ /* 0x040fe20000410000 */
[----:B------:R-:W-:Y:S01]  /*6a90*/  FMUL.FTZ R81, R63, R22 ;  /* 0x000000163f517220 */ /* 0x000fe20000410000 */
[----:B------:R-:W-:Y:S01]  /*6aa0*/  FFMA.FTZ R20, R79, R15, R6 ;  /* 0x0000000f4f147223 */ /* 0x000fe20000010006 */
[----:B------:R-:W-:Y:S01]  /*6ab0*/  FFMA.FTZ R21, R80, R52, R43 ;  /* 0x0000003450157223 */ /* 0x000fe2000001002b */
[----:B------:R-:W-:Y:S01]  /*6ac0*/  FFMA.FTZ R22, R82, R14, R7 ;  /* 0x0000000e52167223 */ /* 0x000fe20000010007 */
[----:B------:R-:W-:Y:S01]  /*6ad0*/  FFMA.FTZ R23, R81, R54, R45 ;  /* 0x0000003651177223 */ /* 0x000fe2000001002d */
[C---:B------:R-:W-:Y:S01]  /*6ae0*/  FMUL.FTZ R38, R63.reuse, R38 ;  /* 0x000000263f267220 */ /* 0x040fe20000410000 */
[----:B------:R-:W-:Y:S01]  /*6af0*/  FMUL.FTZ R84, R63, R84 ;  /* 0x000000543f547220 */ /* 0x000fe20000410000 */
[----:B------:R-:W-:Y:S01]  /*6b00*/  F2FP.BF16.F32.PACK_AB R20, R21, R20 ;  /* 0x000000141514723e */ /* 0x000fe200000010ff */
[----:B------:R-:W-:Y:S01]  /*6b10*/  FMUL.FTZ R86, R63, R76 ;  /* 0x0000004c3f567220 */ /* 0x000fe20000410000 */
[----:B------:R-:W-:Y:S01]  /*6b20*/  F2FP.BF16.F32.PACK_AB R21, R23, R22 ;  /* 0x000000161715723e */ /* 0x000fe200000010ff */
[----:B------:R-:W-:Y:S01]  /*6b30*/  FMUL.FTZ R23, R63, R78 ;  /* 0x0000004e3f177220 */ /* 0x000fe20000410000 */
[C---:B------:R-:W-:Y:S01]  /*6b40*/  FFMA.FTZ R76, R38.reuse, R16, R9 ;  /* 0x00000010264c7223 */ /* 0x040fe20000010009 */
[----:B------:R-:W-:Y:S01]  /*6b50*/  FFMA.FTZ R78, R38, R40, R13 ;  /* 0x00000028264e7223 */ /* 0x000fe2000001000d */
[----:B0-----:R-:W-:Y:S01]  /*6b60*/  FFMA.FTZ R57, R84, R55, R48 ;  /* 0x0000003754397223 */ /* 0x001fe20000010030 */
[C---:B------:R-:W-:Y:S01]  /*6b70*/  FFMA.FTZ R38, R23.reuse, R41, R12 ;  /* 0x0000002917267223 */ /* 0x040fe2000001000c */
[----:B------:R-:W-:Y:S01]  /*6b80*/  FFMA.FTZ R77, R86, R66, R49 ;  /* 0x00000042564d7223 */ /* 0x000fe20000010031 */
[----:B------:R-:W-:Y:S01]  /*6b90*/  FFMA.FTZ R22, R23, R17, R8 ;  /* 0x0000001117167223 */ /* 0x000fe20000010008 */
[----:B------:R-:W-:Y:S01]  /*6ba0*/  FFMA.FTZ R39, R84, R64, R47 ;  /* 0x0000004054277223 */ /* 0x000fe2000001002f */
[----:B------:R-:W-:Y:S01]  /*6bb0*/  FFMA.FTZ R83, R86, R65, R50 ;  /* 0x0000004156537223 */ /* 0x000fe20000010032 */
[----:B------:R-:W-:Y:S01]  /*6bc0*/  F2FP.BF16.F32.PACK_AB R38, R57, R38 ;  /* 0x000000263926723e */ /* 0x000fe200000010ff */
[----:B------:R-:W-:Y:S01]  /*6bd0*/  FFMA.FTZ R84, R81, R53, R46 ;  /* 0x0000003551547223 */ /* 0x000fe2000001002e */
[----:B------:R-:W0:Y:S01]  /*6be0*/  LDC.64 R56, c[0x0][0x210] ;  /* 0x00008400ff387b82 */ /* 0x000e220000000a00 */
[----:B------:R-:W-:Y:S01]  /*6bf0*/  F2FP.BF16.F32.PACK_AB R23, R77, R76 ;  /* 0x0000004c4d17723e */ /* 0x000fe200000010ff */
[----:B------:R-:W-:Y:S01]  /*6c00*/  FFMA.FTZ R77, R82, R18, R11 ;  /* 0x00000012524d7223 */ /* 0x000fe2000001000b */
[----:B------:R-:W-:Y:S01]  /*6c10*/  SHF.L.U32 R76, R75, 0x4, RZ ;  /* 0x000000044b4c7819 */ /* 0x000fe200000006ff */
[----:B------:R-:W-:Y:S01]  /*6c20*/  FFMA.FTZ R82, R80, R51, R44 ;  /* 0x0000003350527223 */ /* 0x000fe2000001002c */
[----:B------:R-:W-:Y:S01]  /*6c30*/  F2FP.BF16.F32.PACK_AB R22, R39, R22 ;  /* 0x000000162716723e */ /* 0x000fe200000010ff */
[----:B--2---:R-:W-:Y:S01]  /*6c40*/  @!P0 IMAD.WIDE R80, R2, 0x4, R36 ;  /* 0x0000000402508825 */ /* 0x004fe200078e0224 */
[----:B------:R-:W-:-:S02]  /*6c50*/  F2FP.BF16.F32.PACK_AB R39, R83, R78 ;  /* 0x0000004e5327723e */ /* 0x000fc400000010ff */
[----:B------:R-:W-:Y:S01]  /*6c60*/  SHF.R.U32.HI R83, RZ, 0x1c, R75 ;  /* 0x0000001cff537819 */ /* 0x000fe2000001164b */
[----:B------:R-:W-:Y:S01]  /*6c70*/  FFMA.FTZ R75, R79, R19, R10 ;  /* 0x000000134f4b7223 */ /* 0x000fe2000001000a */
[C---:B------:R-:W-:Y:S01]  /*6c80*/  IADD3 R78, P1, R76.reuse, UR18, RZ ;  /* 0x000000124c4e7c10 */ /* 0x040fe2000ff3e0ff */
[----:B------:R1:W-:Y:S01]  /*6c90*/  @!P0 STG.E desc[UR4][R80.64], R63 ;  /* 0x0000003f50008986 */ /* 0x0003e2000c101904 */
[----:B------:R-:W-:Y:S02]  /*6ca0*/  IADD3 R76, P2, R76, UR20, RZ ;  /* 0x000000144c4c7c10 */ /* 0x000fe4000ff5e0ff */
[C---:B------:R-:W-:Y:S02]  /*6cb0*/  IADD3.X R79, R83.reuse, UR19, RZ, P1, !PT ;  /* 0x00000013534f7c10 */ /* 0x040fe40008ffe4ff */
[----:B------:R-:W-:Y:S02]  /*6cc0*/  F2FP.BF16.F32.PACK_AB R37, R84, R77 ;  /* 0x0000004d5425723e */ /* 0x000fe400000010ff */
[----:B------:R-:W-:Y:S01]  /*6cd0*/  IADD3.X R77, R83, UR21, RZ, P2, !PT ;  /* 0x00000015534d7c10 */ /* 0x000fe200097fe4ff */
[----:B------:R1:W-:Y:S01]  /*6ce0*/  STG.E.128 desc[UR4][R78.64], R20 ;  /* 0x000000144e007986 */ /* 0x0003e2000c101d04 */
[----:B------:R-:W-:Y:S01]  /*6cf0*/  F2FP.BF16.F32.PACK_AB R36, R82, R75 ;  /* 0x0000004b5224723e */ /* 0x000fe200000010ff */
[----:B0-----:R-:W-:-:S04]  /*6d00*/  IMAD R2, R56, 0x4, R2 ;  /* 0x0000000438027824 */ /* 0x001fc800078e0202 */
[----:B------:R1:W-:Y:S01]  /*6d10*/  STG.E.128 desc[UR4][R76.64], R36 ;  /* 0x000000244c007986 */ /* 0x0003e2000c101d04 */
[----:B------:R-:W-:-:S13]  /*6d20*/  ISETP.GE.AND P0, PT, R2, R57, PT ;  /* 0x000000390200720c */ /* 0x000fda0003f06270 */
[----:B------:R-:W-:Y:S05]  /*6d30*/  @!P0 BRA `(.L_x_2792) ;  /* 0xffffff9c00c08947 */ /* 0x000fea000383ffff */
[----:B------:R-:W-:Y:S05]  /*6d40*/  BSYNC B0 ;  /* 0x0000000000007941 */ /* 0x000fea0003800000 */
.L_x_2661:
[----:B------:R-:W-:Y:S05]  /*6d50*/  EXIT ;  /* 0x000000000000794d */ /* 0x000fea0003800000 */
.L_x_2791:
[----:B------:R-:W-:Y:S01]  /*6d60*/  HFMA2.MMA R85, -RZ, RZ, 0, 1.847743988037109375e-06 ;  /* 0x0000001fff557435 */ /* 0x000fe200000001ff */
[----:B------:R-:W-:Y:S01]  /*6d70*/  BSSY B1, `(.L_x_2793) ;  /* 0x0000007000017945 */ /* 0x000fe20003800000 */
[----:B------:R-:W-:Y:S01]  /*6d80*/  MOV R83, R84 ;  /* 0x0000005400537202 */ /* 0x000fe20000000f00 */
[----:B------:R-:W-:Y:S02]  /*6d90*/  IMAD.MOV.U32 R82, RZ, RZ, 0x1 ;  /* 0x00000001ff527424 */ /* 0x000fe400078e00ff */
[----:B0-----:R-:W-:-:S07]  /*6da0*/  IMAD.MOV.U32 R80, RZ, RZ, -0x1 ;  /* 0xffffffffff507424 */ /* 0x001fce00078e00ff */
[----:B-1----:R-:W-:Y:S05]  /*6db0*/  WARPSYNC.COLLECTIVE R80, `(.L_x_2794) ;  /* 0x0000000050087348 */ /* 0x002fea0003c00000 */
[----:B------:R0:W2:Y:S02]  /*6dc0*/  SHFL.BFLY P1, R81, R83, R82, R85 ;  /* 0x0c00005253517389 */ /* 0x0000a40000020055 */
[----:B012---:R-:W-:Y:S01]  /*6dd0*/  ENDCOLLECTIVE ;  /* 0x000000000000791b */ /* 0x007fe20003800000 */
.L_x_2794:
[----:B------:R-:W-:Y:S05]  /*6de0*/  BSYNC B1 ;  /* 0x0000000000017941 */ /* 0x000fea0003800000 */
.L_x_2793:
        /* <DEDUP_REMOVED lines=9> */
.L_x_2795:
[----:B------:R-:W-:Y:S02]  /*6e80*/  IMAD.MOV.U32 R82, RZ, RZ, 0x4 ;  /* 0x00000004ff527424 */ /* 0x000fe400078e00ff */
[----:B------:R-:W-:-:S04]  /*6e90*/  IMAD.MOV.U32 R56, RZ, RZ, R81 ;  /* 0x000000ffff387224 */ /* 0x000fc800078e0051 */
[----:B------:R-:W-:-:S05]  /*6ea0*/  FADD.FTZ R76, R57, R56 ;  /* 0x00000038394c7221 */ /* 0x000fca0000010000 */
[----:B------:R-:W-:-:S07]  /*6eb0*/  MOV R83, R76 ;  /* 0x0000004c00537202 */ /* 0x000fce0000000f00 */
[----:B------:R-:W-:Y:S05]  /*6ec0*/  WARPSYNC.COLLECTIVE R80, `(.L_x_2796) ;  /* 0x0000000050087348 */ /* 0x000fea0003c00000 */
[----:B------:R0:W1:Y:S02]  /*6ed0*/  SHFL.BFLY P1, R81, R83, R82, R85 ;  /* 0x0c00005253517389 */ /* 0x0000640000020055 */
[----:B01----:R-:W-:Y:S01]  /*6ee0*/  ENDCOLLECTIVE ;  /* 0x000000000000791b */ /* 0x003fe20003800000 */
.L_x_2796:
[----:B------:R-:W-:Y:S01]  /*6ef0*/  HFMA2.MMA R82, -RZ, RZ, 0, 4.76837158203125e-07 ;  /* 0x00000008ff527435 */ /* 0x000fe200000001ff */
[----:B------:R-:W-:-:S05]  /*6f00*/  MOV R63, R81 ;  /* 0x00000051003f7202 */ /* 0x000fca0000000f00 */
[----:B------:R-:W-:-:S04]  /*6f10*/  FADD.FTZ R78, R76, R63 ;  /* 0x0000003f4c4e7221 */ /* 0x000fc80000010000 */
[----:B------:R-:W-:-:S07]  /*6f20*/  IMAD.MOV.U32 R83, RZ, RZ, R78 ;  /* 0x000000ffff537224 */ /* 0x000fce00078e004e */
[----:B------:R-:W-:Y:S05]  /*6f30*/  WARPSYNC.COLLECTIVE R80, `(.L_x_2797) ;  /* 0x0000000050087348 */ /* 0x000fea0003c00000 */
[----:B------:R0:W1:Y:S02]  /*6f40*/  SHFL.BFLY P1, R81, R83, R82, R85 ;  /* 0x0c00005253517389 */ /* 0x0000640000020055 */
[----:B01----:R-:W-:Y:S01]  /*6f50*/  ENDCOLLECTIVE ;  /* 0x000000000000791b */ /* 0x003fe20003800000 */
.L_x_2797:
        /* <DEDUP_REMOVED lines=8> */
.L_x_2798:
        /* <DEDUP_REMOVED lines=24> */
.L_x_2799:
[----:B------:R-:W-:Y:S02]  /*7160*/  IMAD.MOV.U32 R82, RZ, RZ, 0x2 ;  /* 0x00000002ff527424 */ /* 0x000fe400078e00ff */
[----:B------:R-:W-:-:S04]  /*7170*/  IMAD.MOV.U32 R57, RZ, RZ, R81 ;  /* 0x000000ffff397224 */ /* 0x000fc800078e0051 */
[----:B------:R-:W-:-:S05]  /*7180*/  FADD.FTZ R57, R56, R57 ;  /* 0x0000003938397221 */ /* 0x000fca0000010000 */
[----:B------:R-:W-:-:S07]  /*7190*/  MOV R83, R57 ;  /* 0x0000003900537202 */ /* 0x000fce0000000f00 */
[----:B------:R-:W-:Y:S05]  /*71a0*/  WARPSYNC.COLLECTIVE R80, `(.L_x_2800) ;  /* 0x0000000050087348 */ /* 0x000fea0003c00000 */
[----:B------:R0:W1:Y:S02]  /*71b0*/  SHFL.BFLY P1, R81, R83, R82, R85 ;  /* 0x0c00005253517389 */ /* 0x0000640000020055 */
[----:B01----:R-:W-:Y:S01]  /*71c0*/  ENDCOLLECTIVE ;  /* 0x000000000000791b */ /* 0x003fe20003800000 */
.L_x_2800:
[----:B------:R-:W-:Y:S01]  /*71d0*/  HFMA2.MMA R82, -RZ, RZ, 0, 2.384185791015625e-07 ;  /* 0x00000004ff527435 */ /* 0x000fe200000001ff */
[----:B------:R-:W-:-:S05]  /*71e0*/  MOV R76, R81 ;  /* 0x00000051004c7202 */ /* 0x000fca0000000f00 */
[----:B------:R-:W-:-:S04]  /*71f0*/  FADD.FTZ R76, R57, R76 ;  /* 0x0000004c394c7221 */ /* 0x000fc80000010000 */
[----:B------:R-:W-:-:S07]  /*7200*/  IMAD.MOV.U32 R83, RZ, RZ, R76 ;  /* 0x000000ffff537224 */ /* 0x000fce00078e004c */
[----:B------:R-:W-:Y:S05]  /*7210*/  WARPSYNC.COLLECTIVE R80, `(.L_x_2801) ;  /* 0x0000000050087348 */ /* 0x000fea0003c00000 */
[----:B------:R0:W1:Y:S02]  /*7220*/  SHFL.BFLY P1, R81, R83, R82, R85 ;  /* 0x0c00005253517389 */ /* 0x0000640000020055 */
[----:B01----:R-:W-:Y:S01]  /*7230*/  ENDCOLLECTIVE ;  /* 0x000000000000791b */ /* 0x003fe20003800000 */
.L_x_2801:
[----:B------:R-:W-:Y:S02]  /*7240*/  IMAD.MOV.U32 R82, RZ, RZ, 0x8 ;  /* 0x00000008ff527424 */ /* 0x000fe400078e00ff */
[----:B------:R-:W-:-:S04]  /*7250*/  IMAD.MOV.U32 R79, RZ, RZ, R81 ;  /* 0x000000ffff4f7224 */ /* 0x000fc800078e0051 */
[----:B------:R-:W-:-:S05]  /*7260*/  FADD.FTZ R79, R76, R79 ;  /* 0x0000004f4c4f7221 */ /* 0x000fca0000010000 */
[----:B------:R-:W-:-:S07]  /*7270*/  MOV R83, R79 ;  /* 0x0000004f00537202 */ /* 0x000fce0000000f00 */
[----:B------:R-:W-:Y:S05]  /*7280*/  WARPSYNC.COLLECTIVE R80, `(.L_x_2802) ;  /* 0x0000000050087348 */ /* 0x000fea0003c00000 */
[----:B------:R0:W1:Y:S02]  /*7290*/  SHFL.BFLY P1, R81, R83, R82, R85 ;  /* 0x0c00005253517389 */ /* 0x0000640000020055 */
[----:B01----:R-:W-:Y:S01]  /*72a0*/  ENDCOLLECTIVE ;  /* 0x000000000000791b */ /* 0x003fe20003800000 */
.L_x_2802:
[----:B------:R-:W-:Y:S01]  /*72b0*/  HFMA2.MMA R82, -RZ, RZ, 0, 9.5367431640625e-07 ;  /* 0x00000010ff527435 */ /* 0x000fe200000001ff */
[----:B------:R-:W-:-:S05]  /*72c0*/  MOV R78, R81 ;  /* 0x00000051004e7202 */ /* 0x000fca0000000f00 */
[----:B------:R-:W-:-:S04]  /*72d0*/  FADD.FTZ R78, R79, R78 ;  /* 0x0000004e4f4e7221 */ /* 0x000fc80000010000 */
[----:B------:R-:W-:-:S07]  /*72e0*/  IMAD.MOV.U32 R83, RZ, RZ, R78 ;  /* 0x000000ffff537224 */ /* 0x000fce00078e004e */
[----:B------:R-:W-:Y:S05]  /*72f0*/  WARPSYNC.COLLECTIVE R80, `(.L_x_2803) ;  /* 0x0000000050087348 */ /* 0x000fea0003c00000 */
[----:B------:R0:W1:Y:S02]  /*7300*/  SHFL.BFLY P1, R81, R83, R82, R85 ;  /* 0x0c00005253517389 */ /* 0x0000640000020055 */
[----:B01----:R-:W-:Y:S01]  /*7310*/  ENDCOLLECTIVE ;  /* 0x000000000000791b */ /* 0x003fe20003800000 */
.L_x_2803:
[----:B------:R-:W-:Y:S05]  /*7320*/  BRA `(.L_x_2804) ;  /* 0xfffffff400787947 */ /* 0x000fea000383ffff */
.L_x_2805:
        /* <DEDUP_REMOVED lines=13> */
.L_x_7742:


//--------------------- .text._ZN10layer_norm31ln_parallel_residual_fwd_kernelINS_13Kernel_traitsI13__nv_bfloat16S2_fS2_fjLj256ELj1ELj4ELj1ELj16ENS_18Kernel_traits_baseILj256ES2_S2_fS2_fjLj128EEEEELb1ELb1ELb0EEEvNS_9FwdParamsE --------------------------
	.section	.text._ZN10layer_norm31ln_parallel_residual_fwd_kernelINS_13Kernel_traitsI13__nv_bfloat16S2_fS2_fjLj256ELj1ELj4ELj1ELj16ENS_18Kernel_traits_baseILj256ES2_S2_fS2_fjLj128EEEEELb1ELb1ELb0EEEvNS_9FwdParamsE,"ax",@progbits
	.align	128
        .global         _ZN10layer_norm31ln_parallel_residual_fwd_kernelINS_13Kernel_traitsI13__nv_bfloat16S2_fS2_fjLj256ELj1ELj4ELj1ELj16ENS_18Kernel_traits_baseILj256ES2_S2_fS2_fjLj128EEEEELb1ELb1ELb0EEEvNS_9FwdParamsE
        .type           _ZN10layer_norm31ln_parallel_residual_fwd_kernelINS_13Kernel_traitsI13__nv_bfloat16S2_fS2_fjLj256ELj1ELj4ELj1ELj16ENS_18Kernel_traits_baseILj256ES2_S2_fS2_fjLj128EEEEELb1ELb1ELb0EEEvNS_9FwdParamsE,@function
        .size           _ZN10layer_norm31ln_parallel_residual_fwd_kernelINS_13Kernel_traitsI13__nv_bfloat16S2_fS2_fjLj256ELj1ELj4ELj1ELj16ENS_18Kernel_traits_baseILj256ES2_S2_fS2_fjLj128EEEEELb1ELb1ELb0EEEvNS_9FwdParamsE,(.L_x_7743 - _ZN10layer_norm31ln_parallel_residual_fwd_kernelINS_13Kernel_traitsI13__nv_bfloat16S2_fS2_fjLj256ELj1ELj4ELj1ELj16ENS_18Kernel_traits_baseILj256ES2_S2_fS2_fjLj128EEEEELb1ELb1ELb0EEEvNS_9FwdParamsE)
        .other          _ZN10layer_norm31ln_parallel_residual_fwd_kernelINS_13Kernel_traitsI13__nv_bfloat16S2_fS2_fjLj256ELj1ELj4ELj1ELj16ENS_18Kernel_traits_baseILj256ES2_S2_fS2_fjLj128EEEEELb1ELb1ELb0EEEvNS_9FwdParamsE,@"STO_CUDA_ENTRY STV_DEFAULT"
_ZN10layer_norm31ln_parallel_residual_fwd_kernelINS_13Kernel_traitsI13__nv_bfloat16S2_fS2_fjLj256ELj1ELj4ELj1ELj16ENS_18Kernel_traits_baseILj256ES2_S2_fS2_fjLj128EEEEELb1ELb1ELb0EEEvNS_9FwdParamsE:
.text._ZN10layer_norm31ln_parallel_residual_fwd_kernelINS_13Kernel_traitsI13__nv_bfloat16S2_fS2_fjLj256ELj1ELj4ELj1ELj16ENS_18Kernel_traits_baseILj256ES2_S2_fS2_fjLj128EEEEELb1ELb1ELb0EEEvNS_9FwdParamsE:
        /* <DEDUP_REMOVED lines=14> */
[----:B-1----:R-:W4:Y:S01]  /*00e0*/  @P1 LDG.E.64 R4, desc[UR6][R6.64] ;  /* 0x0000000606041981 */ /* 0x002f22000c1e1b00 */
[----:B------:R-:W-:Y:S01]  /*00f0*/  ULDC UR8, c[0x0][0x0] ;  /* 0x0000000000087ab9 */ /* 0x000fe20000000800 */
[----:B------:R-:W-:Y:S01]  /*0100*/  BSSY B0, `(.L_x_2806) ;  /* 0x000002d000007945 */ /* 0x000fe20003800000 */
[----:B------:R-:W1:Y:S01]  /*0110*/  S2R R8, SR_CTAID.X ;  /* 0x0000000000087919 */ /* 0x000e620000002500 */
[----:B---3--:R-:W-:-:S04]  /*0120*/  SHF.R.S32.HI R0, RZ, 0x1f, R13 ;  /* 0x0000001fff007819 */ /* 0x008fc8000001140d */
[----:B------:R-:W-:Y:S02]  /*0130*/  LEA.HI R0, R0, R13, RZ, 0x3 ;  /* 0x0000000d00007211 */ /* 0x000fe400078f18ff */
[----:B--2---:R-:W-:Y:S02]  /*0140*/  @P1 R2UR UR5, R3 ;  /* 0x00000000030512ca */ /* 0x004fe400000e0000 */
[----:B0-----:R-:W-:Y:S02]  /*0150*/  LOP3.LUT R3, R69, 0x1f, RZ, 0xc, !PT ;  /* 0x0000001f45037812 */ /* 0x001fe400078e0cff */
[----:B------:R-:W-:Y:S01]  /*0160*/  @P1 R2UR UR4, R2 ;  /* 0x00000000020412ca */ /* 0x000fe200000e0000 */
[----:B-1----:R-:W-:Y:S01]  /*0170*/  IMAD R2, R8, UR8, R69 ;  /* 0x0000000808027c24 */ /* 0x002fe2000f8e0245 */
[----:B------:R-:W-:-:S04]  /*0180*/  LEA.HI.SX32 R0, R0, R3, 0x1d ;  /* 0x0000000300007211 */ /* 0x000fc800078feaff */
[----:B------:R-:W-:Y:S02]  /*0190*/  LOP3.LUT P0, RZ, R0, 0xffffffe0, RZ, 0xc0, !PT ;  /* 0xffffffe000ff7812 */ /* 0x000fe4000780c0ff */
[----:B------:R-:W-:Y:S01]  /*01a0*/  SHF.R.U32.HI R0, RZ, 0x5, R69 ;  /* 0x00000005ff007819 */ /* 0x000fe20000011645 */
[----:B------:R-:W-:Y:S01]  /*01b0*/  UIADD3 UR12, UR5, -0x4498517b, URZ ;  /* 0xbb67ae85050c7890 */ /* 0x000fe2000fffe03f */
[----:B------:R-:W-:Y:S01]  /*01c0*/  LOP3.LUT R69, R69, 0x1f, RZ, 0xc0, !PT ;  /* 0x0000001f45457812 */ /* 0x000fe200078ec0ff */
[----:B------:R-:W-:Y:S02]  /*01d0*/  UIADD3 UR14, UR5, 0x76cf5d0a, URZ ;  /* 0x76cf5d0a050e7890 */ /* 0x000fe4000fffe03f */
[----:B------:R-:W-:Y:S01]  /*01e0*/  UIADD3 UR11, UR4, -0x61c88647, URZ ;  /* 0x9e3779b9040b7890 */ /* 0x000fe2000fffe03f */
[----:B----4-:R-:W-:Y:S01]  /*01f0*/  @P1 IADD3 R6, P2, R4, R11, RZ ;  /* 0x0000000b04061210 */ /* 0x010fe20007f5e0ff */
[----:B------:R-:W-:Y:S01]  /*0200*/  UIADD3 UR13, UR4, 0x3c6ef372, URZ ;  /* 0x3c6ef372040d7890 */ /* 0x000fe2000fffe03f */
[----:B------:R-:W-:Y:S01]  /*0210*/  IMAD R0, R8, 0x4, R0 ;  /* 0x0000000408007824 */ /* 0x000fe200078e0200 */
[----:B------:R-:W-:-:S02]  /*0220*/  UIADD3 UR15, UR4, -0x255992d5, URZ ;  /* 0xdaa66d2b040f7890 */ /* 0x000fc4000fffe03f */
[----:B------:R-:W-:Y:S01]  /*0230*/  UIADD3 UR16, UR5, 0x32370b8f, URZ ;  /* 0x32370b8f05107890 */ /* 0x000fe2000fffe03f */
[----:B------:R-:W-:Y:S01]  /*0240*/  @P1 IMAD.X R9, RZ, RZ, R5, P2 ;  /* 0x000000ffff091224 */ /* 0x000fe200010e0605 */
[----:B------:R-:W-:Y:S02]  /*0250*/  UIADD3 UR17, UR4, 0x78dde6e4, URZ ;  /* 0x78dde6e404117890 */ /* 0x000fe4000fffe03f */
[----:B------:R-:W-:Y:S02]  /*0260*/  UIADD3 UR18, UR5, -0x126145ec, URZ ;  /* 0xed9eba1405127890 */ /* 0x000fe4000fffe03f */
[----:B------:R-:W-:Y:S02]  /*0270*/  UIADD3 UR19, UR4, 0x1715609d, URZ ;  /* 0x1715609d04137890 */ /* 0x000fe4000fffe03f */
        /* <DEDUP_REMOVED lines=21> */
.L_x_2807:
[----:B------:R-:W-:Y:S05]  /*03d0*/  BSYNC B0 ;  /* 0x0000000000007941 */ /* 0x000fea0003800000 */
.L_x_2806:
        /* <DEDUP_REMOVED lines=32> */
[----:B------:R-:W-:Y:S01]  /*05e0*/  IMAD.HI.U32 R5, R10, -0x326172a9, RZ ;  /* 0xcd9e8d570a057827 */ /* 0x000fe200078e00ff */
[----:B------:R-:W-:Y:S01]  /*05f0*/  LOP3.LUT R43, R6, 0x3, RZ, 0xc0, !PT ;  /* 0x00000003062b7812 */ /* 0x000fe200078ec0ff */
[----:B------:R-:W-:Y:S01]  /*0600*/  ULDC.64 UR8, c[0x0][0x230] ;  /* 0x00008c0000087ab9 */ /* 0x000fe20000000a00 */
[----:B------:R-:W-:Y:S01]  /*0610*/  SHF.L.U32 R60, R60, 0x10, RZ ;  /* 0x000000103c3c7819 */ /* 0x000fe200000006ff */
        /* <DEDUP_REMOVED lines=39> */
[----:B------:R-:W-:Y:S01]  /*0890*/  PRMT R56, R48, 0x7632, R56 ;  /* 0x0000763230387816 */ /* 0x000fe20000000038 */
[----:B------:R-:W-:-:S03]  /*08a0*/  IMAD.WIDE.U32 R8, R9, -0x326172a9, RZ ;  /* 0xcd9e8d5709087825 */ /* 0x000fc600078e00ff */
[----:B------:R-:W-:Y:S01]  /*08b0*/  SHF.L.U32 R56, R56, 0x10, RZ ;  /* 0x0000001038387819 */ /* 0x000fe200000006ff */
[----:B------:R-:W-:Y:S01]  /*08c0*/  IMAD R7, R7, -0x2daee0ad, RZ ;  /* 0xd2511f5307077824 */ /* 0x000fe200078e02ff */
[----:B------:R-:W-:Y:S01]  /*08d0*/  LOP3.LUT R38, R9, UR27, R5, 0x96, !PT ;  /* 0x0000001b09267c12 */ /* 0x000fe2000f8e9605 */
[----:B------:R-:W-:Y:S01]  /*08e0*/  IMAD.HI.U32 R42, R10, -0x2daee0ad, RZ ;  /* 0xd2511f530a2a7827 */ /* 0x000fe200078e00ff */
[----:B------:R-:W-:-:S03]  /*08f0*/  MOV R39, R8 ;  /* 0x0000000800277202 */ /* 0x000fc60000000f00 */
[----:B------:R-:W-:Y:S01]  /*0900*/  IMAD.U32 R53, R50, 0x10000, RZ ;  /* 0x0001000032357824 */ /* 0x000fe200078e00ff */
[----:B------:R-:W-:Y:S01]  /*0910*/  PRMT R50, R51, 0x7632, R50 ;  /* 0x0000763233327816 */ /* 0x000fe20000000032 */
[----:B------:R-:W-:Y:S01]  /*0920*/  IMAD.U32 R63, R57, 0x10000, RZ ;  /* 0x00010000393f7824 */ /* 0x000fe200078e00ff */
[----:B------:R-:W-:Y:S01]  /*0930*/  LOP3.LUT R42, R42, UR28, R7, 0x96, !PT ;  /* 0x0000001c2a2a7c12 */ /* 0x000fe2000f8e9607 */
[----:B------:R-:W-:Y:S01]  /*0940*/  IMAD.U32 R59, R59, 0x10000, RZ ;  /* 0x000100003b3b7824 */ /* 0x000fe200078e00ff */
[----:B------:R-:W-:Y:S01]  /*0950*/  SHF.L.U32 R50, R50, 0x10, RZ ;  /* 0x0000001032327819 */ /* 0x000fe200000006ff */
[----:B------:R-:W-:Y:S02]  /*0960*/  IMAD.U32 R57, R48, 0x10000, RZ ;  /* 0x0001000030397824 */ /* 0x000fe400078e00ff */
[----:B------:R-:W-:Y:S02]  /*0970*/  IMAD.U32 R51, R51, 0x10000, RZ ;  /* 0x0001000033337824 */ /* 0x000fe400078e00ff */
[----:B------:R-:W-:-:S02]  /*0980*/  IMAD.MOV.U32 R5, RZ, RZ, RZ ;  /* 0x000000ffff057224 */ /* 0x000fc400078e00ff */
[----:B------:R-:W-:Y:S02]  /*0990*/  IMAD.U32 R64, R64, 0x10000, RZ ;  /* 0x0001000040407824 */ /* 0x000fe400078e00ff */
[----:B------:R-:W-:Y:S02]  /*09a0*/  IMAD.U32 R62, R62, 0x10000, RZ ;  /* 0x000100003e3e7824 */ /* 0x000fe400078e00ff */
[----:B------:R-:W-:Y:S02]  /*09b0*/  IMAD.U32 R54, R54, 0x10000, RZ ;  /* 0x0001000036367824 */ /* 0x000fe400078e00ff */
[----:B------:R-:W-:Y:S02]  /*09c0*/  IMAD.U32 R52, R52, 0x10000, RZ ;  /* 0x0001000034347824 */ /* 0x000fe400078e00ff */
[----:B------:R-:W-:Y:S02]  /*09d0*/  IMAD.U32 R58, R58, 0x10000, RZ ;  /* 0x000100003a3a7824 */ /* 0x000fe400078e00ff */
[----:B------:R-:W-:-:S07]  /*09e0*/  IMAD R44, R10, -0x2daee0ad, RZ ;  /* 0xd2511f530a2c7824 */ /* 0x000fce00078e02ff */
.L_x_2942:
        /* <DEDUP_REMOVED lines=18> */
[----:B0-----:R-:W-:-:S05]  /*0b10*/  @P2 IMAD.WIDE.U32 R28, R6, 0x10, R28 ;  /* 0x00000010061c2825 */ /* 0x001fca00078e001c */
[----:B------:R1:W5:Y:S04]  /*0b20*/  @P2 LDG.E.128 R20, desc[UR6][R28.64] ;  /* 0x000000061c142981 */ /* 0x000368000c1e1d00 */
[----:B------:R-:W5:Y:S01]  /*0b30*/  LDG.E.128 R28, desc[UR6][R30.64] ;  /* 0x000000061e1c7981 */ /* 0x000f62000c1e1d00 */
        /* <DEDUP_REMOVED lines=12> */
.L_x_2812:
[----:B------:R-:W-:-:S07]  /*0c00*/  IMAD.MOV.U32 R14, RZ, RZ, R39 ;  /* 0x000000ffff0e7224 */ /* 0x000fce00078e0027 */
.L_x_2813:
[----:B------:R-:W-:Y:S05]  /*0c10*/  BSYNC B2 ;  /* 0x0000000000027941 */ /* 0x000fea0003800000 */
.L_x_2811:
        /* <DEDUP_REMOVED lines=16> */
.L_x_2817:
[----:B------:R-:W-:Y:S05]  /*0d20*/  BSYNC B3 ;  /* 0x0000000000037941 */ /* 0x000fea0003800000 */
.L_x_2816:
        /* <DEDUP_REMOVED lines=43> */
.L_x_2815:
[----:B------:R-:W-:Y:S05]  /*0fe0*/  BSYNC B2 ;  /* 0x0000000000027941 */ /* 0x000fea0003800000 */
.L_x_2814:
        /* <DEDUP_REMOVED lines=19> */
.L_x_2818:
        /* <DEDUP_REMOVED lines=12> */
.L_x_2821:
[----:B------:R-:W-:-:S07]  /*11e0*/  IMAD.MOV.U32 R13, RZ, RZ, R39 ;  /* 0x000000ffff0d7224 */ /* 0x000fce00078e0027 */
.L_x_2822:
[----:B------:R-:W-:Y:S05]  /*11f0*/  BSYNC B2 ;  /* 0x0000000000027941 */ /* 0x000fea0003800000 */
.L_x_2820:
        /* <DEDUP_REMOVED lines=16> */
.L_x_2826:
[----:B------:R-:W-:Y:S05]  /*1300*/  BSYNC B3 ;  /* 0x0000000000037941 */ /* 0x000fea0003800000 */
.L_x_2825:
        /* <DEDUP_REMOVED lines=43> */
.L_x_2824:
[----:B------:R-:W-:Y:S05]  /*15c0*/  BSYNC B2 ;  /* 0x0000000000027941 */ /* 0x000fea0003800000 */
.L_x_2823:
        /* <DEDUP_REMOVED lines=9> */
.L_x_2819:
        /* <DEDUP_REMOVED lines=12> */
.L_x_2828:
[----:B------:R-:W-:-:S07]  /*1720*/  IMAD.MOV.U32 R13, RZ, RZ, R39 ;  /* 0x000000ffff0d7224 */ /* 0x000fce00078e0027 */
.L_x_2829:
[----:B------:R-:W-:Y:S05]  /*1730*/  BSYNC B2 ;  /* 0x0000000000027941 */ /* 0x000fea0003800000 */
.L_x_2827:
        /* <DEDUP_REMOVED lines=16> */
.L_x_2833:
[----:B------:R-:W-:Y:S05]  /*1840*/  BSYNC B3 ;  /* 0x0000000000037941 */ /* 0x000fea0003800000 */
.L_x_2832:
        /* <DEDUP_REMOVED lines=43> */
.L_x_2831:
[----:B------:R-:W-:Y:S05]  /*1b00*/  BSYNC B2 ;  /* 0x0000000000027941 */ /* 0x000fea0003800000 */
.L_x_2830:
        /* <DEDUP_REMOVED lines=13> */
.L_x_2834:
        /* <DEDUP_REMOVED lines=12> */
.L_x_2837:
[----:B------:R-:W-:-:S07]  /*1ca0*/  IMAD.MOV.U32 R7, RZ, RZ, R39 ;  /* 0x000000ffff077224 */ /* 0x000fce00078e0027 */
.L_x_2838:
[----:B------:R-:W-:Y:S05]  /*1cb0*/  BSYNC B2 ;  /* 0x0000000000027941 */ /* 0x000fea0003800000 */
.L_x_2836:
        /* <DEDUP_REMOVED lines=16> */
.L_x_2842:
[----:B------:R-:W-:Y:S05]  /*1dc0*/  BSYNC B3 ;  /* 0x0000000000037941 */ /* 0x000fea0003800000 */
.L_x_2841:
        /* <DEDUP_REMOVED lines=43> */
.L_x_2840:
[----:B------:R-:W-:Y:S05]  /*2080*/  BSYNC B2 ;  /* 0x0000000000027941 */ /* 0x000fea0003800000 */
.L_x_2839:
        /* <DEDUP_REMOVED lines=10> */
.L_x_2835:
        /* <DEDUP_REMOVED lines=12> */
.L_x_2844:
[----:B------:R-:W-:-:S07]  /*21f0*/  IMAD.MOV.U32 R14, RZ, RZ, R39 ;  /* 0x000000ffff0e7224 */ /* 0x000fce00078e0027 */
.L_x_2845:
[----:B------:R-:W-:Y:S05]  /*2200*/  BSYNC B2 ;  /* 0x0000000000027941 */ /* 0x000fea0003800000 */
.L_x_2843:
        /* <DEDUP_REMOVED lines=16> */
.L_x_2849:
[----:B------:R-:W-:Y:S05]  /*2310*/  BSYNC B3 ;  /* 0x0000000000037941 */ /* 0x000fea0003800000 */
.L_x_2848:
        /* <DEDUP_REMOVED lines=43> */
.L_x_2847:
[----:B------:R-:W-:Y:S05]  /*25d0*/  BSYNC B2 ;  /* 0x0000000000027941 */ /* 0x000fea0003800000 */
.L_x_2846:
        /* <DEDUP_REMOVED lines=14> */
.L_x_2850:
        /* <DEDUP_REMOVED lines=12> */
.L_x_2853:
[----:B------:R-:W-:-:S07]  /*2780*/  MOV R8, R39 ;  /* 0x0000002700087202 */ /* 0x000fce0000000f00 */
.L_x_2854:
[----:B------:R-:W-:Y:S05]  /*2790*/  BSYNC B2 ;  /* 0x0000000000027941 */ /* 0x000fea0003800000 */
.L_x_2852:
        /* <DEDUP_REMOVED lines=16> */
.L_x_2858:
[----:B------:R-:W-:Y:S05]  /*28a0*/  BSYNC B3 ;  /* 0x0000000000037941 */ /* 0x000fea0003800000 */
.L_x_2857:
        /* <DEDUP_REMOVED lines=43> */
.L_x_2856:
[----:B------:R-:W-:Y:S05]  /*2b60*/  BSYNC B2 ;  /* 0x0000000000027941 */ /* 0x000fea0003800000 */
.L_x_2855:
        /* <DEDUP_REMOVED lines=9> */
.L_x_2851:
        /* <DEDUP_REMOVED lines=12> */
.L_x_2860:
[----:B------:R-:W-:-:S07]  /*2cc0*/  MOV R15, R39 ;  /* 0x00000027000f7202 */ /* 0x000fce0000000f00 */
.L_x_2861:
[----:B------:R-:W-:Y:S05]  /*2cd0*/  BSYNC B2 ;  /* 0x0000000000027941 */ /* 0x000fea0003800000 */
.L_x_2859:
        /* <DEDUP_REMOVED lines=16> */
.L_x_2865:
[----:B------:R-:W-:Y:S05]  /*2de0*/  BSYNC B3 ;  /* 0x0000000000037941 */ /* 0x000fea0003800000 */
.L_x_2864:
        /* <DEDUP_REMOVED lines=44> */
.L_x_2863:
[----:B------:R-:W-:Y:S05]  /*30b0*/  BSYNC B2 ;  /* 0x0000000000027941 */ /* 0x000fea0003800000 */
.L_x_2862:
        /* <DEDUP_REMOVED lines=13> */
.L_x_2866:
        /* <DEDUP_REMOVED lines=12> */
.L_x_2869:
[----:B------:R-:W-:-:S07]  /*3250*/  MOV R9, R39 ;  /* 0x0000002700097202 */ /* 0x000fce0000000f00 */
.L_x_2870:
[----:B------:R-:W-:Y:S05]  /*3260*/  BSYNC B2 ;  /* 0x0000000000027941 */ /* 0x000fea0003800000 */
.L_x_2868:
        /* <DEDUP_REMOVED lines=16> */
.L_x_2874:
[----:B------:R-:W-:Y:S05]  /*3370*/  BSYNC B3 ;  /* 0x0000000000037941 */ /* 0x000fea0003800000 */
.L_x_2873:
        /* <DEDUP_REMOVED lines=43> */
.L_x_2872:
[----:B------:R-:W-:Y:S05]  /*3630*/  BSYNC B2 ;  /* 0x0000000000027941 */ /* 0x000fea0003800000 */
.L_x_2871:
        /* <DEDUP_REMOVED lines=10> */
.L_x_2867:
        /* <DEDUP_REMOVED lines=12> */
.L_x_2876:
[----:B------:R-:W-:-:S07]  /*37a0*/  IMAD.MOV.U32 R28, RZ, RZ, R39 ;  /* 0x000000ffff1c7224 */ /* 0x000fce00078e0027 */
.L_x_2877:
[----:B------:R-:W-:Y:S05]  /*37b0*/  BSYNC B2 ;  /* 0x0000000000027941 */ /* 0x000fea0003800000 */
.L_x_2875:
        /* <DEDUP_REMOVED lines=16> */
.L_x_2881:
[----:B------:R-:W-:Y:S05]  /*38c0*/  BSYNC B3 ;  /* 0x0000000000037941 */ /* 0x000fea0003800000 */
.L_x_2880:
        /* <DEDUP_REMOVED lines=44> */
.L_x_2879:
[----:B------:R-:W-:Y:S05]  /*3b90*/  BSYNC B2 ;  /* 0x0000000000027941 */ /* 0x000fea0003800000 */
.L_x_2878:
        /* <DEDUP_REMOVED lines=14> */
.L_x_2882:
        /* <DEDUP_REMOVED lines=12> */
.L_x_2885:
[----:B------:R-:W-:-:S07]  /*3d40*/  IMAD.MOV.U32 R10, RZ, RZ, R39 ;  /* 0x000000ffff0a7224 */ /* 0x000fce00078e0027 */
.L_x_2886:
[----:B------:R-:W-:Y:S05]  /*3d50*/  BSYNC B2 ;  /* 0x0000000000027941 */ /* 0x000fea0003800000 */
.L_x_2884:
        /* <DEDUP_REMOVED lines=16> */
.L_x_2890:
[----:B------:R-:W-:Y:S05]  /*3e60*/  BSYNC B3 ;  /* 0x0000000000037941 */ /* 0x000fea0003800000 */
.L_x_2889:
        /* <DEDUP_REMOVED lines=43> */
.L_x_2888:
[----:B------:R-:W-:Y:S05]  /*4120*/  BSYNC B2 ;  /* 0x0000000000027941 */ /* 0x000fea0003800000 */
.L_x_2887:
        /* <DEDUP_REMOVED lines=9> */
.L_x_2883:
        /* <DEDUP_REMOVED lines=12> */
.L_x_2892:
[----:B------:R-:W-:-:S07]  /*4280*/  MOV R29, R39 ;  /* 0x00000027001d7202 */ /* 0x000fce0000000f00 */
.L_x_2893:
[----:B------:R-:W-:Y:S05]  /*4290*/  BSYNC B2 ;  /* 0x0000000000027941 */ /* 0x000fea0003800000 */
.L_x_2891:
        /* <DEDUP_REMOVED lines=16> */
.L_x_2897:
[----:B------:R-:W-:Y:S05]  /*43a0*/  BSYNC B3 ;  /* 0x0000000000037941 */ /* 0x000fea0003800000 */
.L_x_2896:
        /* <DEDUP_REMOVED lines=43> */
.L_x_2895:
[----:B------:R-:W-:Y:S05]  /*4660*/  BSYNC B2 ;  /* 0x0000000000027941 */ /* 0x000fea0003800000 */
.L_x_2894:
        /* <DEDUP_REMOVED lines=13> */
.L_x_2898:
        /* <DEDUP_REMOVED lines=12> */
.L_x_2901:
[----:B------:R-:W-:-:S07]  /*4800*/  IMAD.MOV.U32 R11, RZ, RZ, R39 ;  /* 0x000000ffff0b7224 */ /* 0x000fce00078e0027 */
.L_x_2902:
[----:B------:R-:W-:Y:S05]  /*4810*/  BSYNC B2 ;  /* 0x0000000000027941 */ /* 0x000fea0003800000 */
.L_x_2900:
        /* <DEDUP_REMOVED lines=16> */
.L_x_2906:
[----:B------:R-:W-:Y:S05]  /*4920*/  BSYNC B3 ;  /* 0x0000000000037941 */ /* 0x000fea0003800000 */
.L_x_2905:
        /* <DEDUP_REMOVED lines=43> */
.L_x_2904:
[----:B------:R-:W-:Y:S05]  /*4be0*/  BSYNC B2 ;  /* 0x0000000000027941 */ /* 0x000fea0003800000 */
.L_x_2903:
        /* <DEDUP_REMOVED lines=10> */
.L_x_2899:
        /* <DEDUP_REMOVED lines=12> */
.L_x_2908:
[----:B------:R-:W-:-:S07]  /*4d50*/  MOV R30, R39 ;  /* 0x00000027001e7202 */ /* 0x000fce0000000f00 */
.L_x_2909:
[----:B------:R-:W-:Y:S05]  /*4d60*/  BSYNC B2 ;  /* 0x0000000000027941 */ /* 0x000fea0003800000 */
.L_x_2907:
        /* <DEDUP_REMOVED lines=16> */
.L_x_2913:
[----:B------:R-:W-:Y:S05]  /*4e70*/  BSYNC B3 ;  /* 0x0000000000037941 */ /* 0x000fea0003800000 */
.L_x_2912:
        /* <DEDUP_REMOVED lines=43> */
.L_x_2911:
[----:B------:R-:W-:Y:S05]  /*5130*/  BSYNC B2 ;  /* 0x0000000000027941 */ /* 0x000fea0003800000 */
.L_x_2910:
        /* <DEDUP_REMOVED lines=13> */
.L_x_2914:
        /* <DEDUP_REMOVED lines=12> */
.L_x_2917:
[----:B------:R-:W-:-:S07]  /*52d0*/  IMAD.MOV.U32 R36, RZ, RZ, R39 ;  /* 0x000000ffff247224 */ /* 0x000fce00078e0027 */
.L_x_2918:
[----:B------:R-:W-:Y:S05]  /*52e0*/  BSYNC B2 ;  /* 0x0000000000027941 */ /* 0x000fea0003800000 */
.L_x_2916:
        /* <DEDUP_REMOVED lines=16> */
.L_x_2922:
[----:B------:R-:W-:Y:S05]  /*53f0*/  BSYNC B3 ;  /* 0x0000000000037941 */ /* 0x000fea0003800000 */
.L_x_2921:
        /* <DEDUP_REMOVED lines=43> */
.L_x_2920:
[----:B------:R-:W-:Y:S05]  /*56b0*/  BSYNC B2 ;  /* 0x0000000000027941 */ /* 0x000fea0003800000 */
.L_x_2919:
        /* <DEDUP_REMOVED lines=9> */
.L_x_2915:
        /* <DEDUP_REMOVED lines=12> */
.L_x_2924:
[----:B------:R-:W-:-:S07]  /*5810*/  MOV R48, R39 ;  /* 0x0000002700307202 */ /* 0x000fce0000000f00 */
.L_x_2925:
[----:B------:R-:W-:Y:S05]  /*5820*/  BSYNC B2 ;  /* 0x0000000000027941 */ /* 0x000fea0003800000 */
.L_x_2923:
        /* <DEDUP_REMOVED lines=16> */
.L_x_2929:
[----:B------:R-:W-:Y:S05]  /*5930*/  BSYNC B3 ;  /* 0x0000000000037941 */ /* 0x000fea0003800000 */
.L_x_2928:
[----:B------:R-:W-:Y:S01]  /*5940*/  LOP3.LUT R38, R38, UR5, R5, 0x96, !PT ;  /* 0x0000000526267c12 */ /* 0x000fe2000f8e9605 */
[----:B------:R-:W-:-:S04]  /*5950*/  IMAD.HI.U32 R39, R2, -0x326172a9, RZ ;  /* 0xcd9e8d5702277827 */ /* 0x000fc800078e00ff */
        /* <DEDUP_REMOVED lines=33> */
[----:B------:R-:W-:-:S04]  /*5b70*/  IMAD.WIDE.U32 R38, R39, -0x326172a9, RZ ;  /* 0xcd9e8d5727267825 */ /* 0x000fc800078e00ff */
[----:B------:R-:W-:Y:S01]  /*5b80*/  IMAD.WIDE.U32 R46, R46, -0x326172a9, RZ ;  /* 0xcd9e8d572e2e7825 */ /* 0x000fe200078e00ff */
[----:B------:R-:W-:-:S04]  /*5b90*/  LOP3.LUT R44, R39, UR25, R44, 0x96, !PT ;  /* 0x00000019272c7c12 */ /* 0x000fc8000f8e962c */
[----:B------:R-:W-:Y:S01]  /*5ba0*/  LOP3.LUT R38, R47, UR27, R38, 0x96, !PT ;  /* 0x0000001b2f267c12 */ /* 0x000fe2000f8e9626 */
[----:B------:R-:W-:Y:S01]  /*5bb0*/  IMAD.WIDE.U32 R44, R44, -0x2daee0ad, RZ ;  /* 0xd2511f532c2c7825 */ /* 0x000fe200078e00ff */
[----:B------:R-:W-:-:S04]  /*5bc0*/  MOV R39, R46 ;  /* 0x0000002e00277202 */ /* 0x000fc80000000f00 */
[----:B------:R-:W-:Y:S01]  /*5bd0*/  LOP3.LUT R42, R45, UR28, R42, 0x96, !PT ;  /* 0x0000001c2d2a7c12 */ /* 0x000fe2000f8e962a */
[----:B------:R-:W-:-:S07]  /*5be0*/  IMAD.MOV.U32 R45, RZ, RZ, RZ ;  /* 0x000000ffff2d7224 */ /* 0x000fce00078e00ff */
.L_x_2927:
[----:B------:R-:W-:Y:S05]  /*5bf0*/  BSYNC B2 ;  /* 0x0000000000027941 */ /* 0x000fea0003800000 */
.L_x_2926:
        /* <DEDUP_REMOVED lines=12> */
.L_x_2930:
        /* <DEDUP_REMOVED lines=12> */
.L_x_2933:
[----:B------:R-:W-:-:S07]  /*5d80*/  IMAD.MOV.U32 R37, RZ, RZ, R39 ;  /* 0x000000ffff257224 */ /* 0x000fce00078e0027 */
.L_x_2934:
[----:B------:R-:W-:Y:S05]  /*5d90*/  BSYNC B2 ;  /* 0x0000000000027941 */ /* 0x000fea0003800000 */
.L_x_2932:
        /* <DEDUP_REMOVED lines=16> */
.L_x_2938:
[----:B------:R-:W-:Y:S05]  /*5ea0*/  BSYNC B3 ;  /* 0x0000000000037941 */ /* 0x000fea0003800000 */
.L_x_2937:
        /* <DEDUP_REMOVED lines=43> */
.L_x_2936:
[----:B------:R-:W-:Y:S05]  /*6160*/  BSYNC B2 ;  /* 0x0000000000027941 */ /* 0x000fea0003800000 */
.L_x_2935:
        /* <DEDUP_REMOVED lines=10> */
.L_x_2931:
[----:B------:R-:W-:Y:S01]  /*6210*/  ISETP.NE.AND P1, PT, R33, RZ, PT ;  /* 0x000000ff2100720c */ /* 0x000fe20003f25270 */
[----:B------:R-:W0:Y:S01]  /*6220*/  LDC.64 R46, c[0x0][0x238] ;  /* 0x00008e00ff2e7b82 */ /* 0x000e220000000a00 */
[----:B------:R-:W-:Y:S02]  /*6230*/  P2R R45, PR, RZ, 0x1 ;  /* 0x00000001ff2d7803 */ /* 0x000fe40000000000 */
[----:B------:R-:W-:Y:S02]  /*6240*/  SEL R33, RZ, 0x10000, P4 ;  /* 0x00010000ff217807 */ /* 0x000fe40002000000 */
[----:B------:R-:W-:Y:S02]  /*6250*/  ISETP.NE.AND P0, PT, R41, RZ, PT ;  /* 0x000000ff2900720c */ /* 0x000fe40003f05270 */
[----:B------:R-:W-:Y:S02]  /*6260*/  ISETP.NE.AND P4, PT, R34, RZ, PT ;  /* 0x000000ff2200720c */ /* 0x000fe40003f85270 */
[----:B------:R-:W-:-:S02]  /*6270*/  ISETP.NE.AND P6, PT, R35, RZ, PT ;  /* 0x000000ff2300720c */ /* 0x000fc40003fc5270 */
[----:B------:R-:W-:Y:S02]  /*6280*/  ISETP.NE.AND P3, PT, R32, RZ, PT ;  /* 0x000000ff2000720c */ /* 0x000fe40003f65270 */
[----:B------:R-:W-:Y:S02]  /*6290*/  SEL R35, RZ, 0x1000000, P5 ;  /* 0x01000000ff237807 */ /* 0x000fe40002800000 */
[----:B------:R-:W-:Y:S02]  /*62a0*/  SEL R34, RZ, 0x100, P0 ;  /* 0x00000100ff227807 */ /* 0x000fe40000000000 */
[----:B------:R-:W-:Y:S02]  /*62b0*/  SEL R32, RZ, 0x1, P4 ;  /* 0x00000001ff207807 */ /* 0x000fe40002000000 */
[----:B------:R-:W-:Y:S02]  /*62c0*/  ISETP.NE.AND P5, PT, R40, RZ, PT ;  /* 0x000000ff2800720c */ /* 0x000fe40003fa5270 */
[----:B------:R-:W-:Y:S01]  /*62d0*/  LOP3.LUT R34, R34, R35, R33, 0xfe, !PT ;  /* 0x0000002322227212 */ /* 0x000fe200078efe21 */
[----:B------:R-:W-:Y:S01]  /*62e0*/  IMAD.WIDE.U32 R32, R32, 0x1000000, RZ ;  /* 0x0100000020207825 */ /* 0x000fe200078e00ff */
[----:B------:R-:W-:-:S02]  /*62f0*/  SEL R35, RZ, 0x1, P5 ;  /* 0x00000001ff237807 */ /* 0x000fc40002800000 */
[----:B------:R-:W-:Y:S02]  /*6300*/  SEL R40, RZ, 0x1, P3 ;  /* 0x00000001ff287807 */ /* 0x000fe40001800000 */
[----:B------:R-:W-:Y:S02]  /*6310*/  LOP3.LUT R33, R33, R34, R35, 0xfe, !PT ;  /* 0x0000002221217212 */ /* 0x000fe400078efe23 */
[----:B------:R-:W-:Y:S01]  /*6320*/  SEL R34, RZ, 0x1, P6 ;  /* 0x00000001ff227807 */ /* 0x000fe20003000000 */
[----:B------:R-:W-:Y:S01]  /*6330*/  IMAD.WIDE.U32 R40, R40, 0x100, RZ ;  /* 0x0000010028287825 */ /* 0x000fe200078e00ff */
[----:B------:R-:W-:Y:S02]  /*6340*/  ISETP.NE.AND P0, PT, R45, RZ, PT ;  /* 0x000000ff2d00720c */ /* 0x000fe40003f05270 */
[----:B------:R-:W-:Y:S01]  /*6350*/  SEL R45, RZ, 0x1, P1 ;  /* 0x00000001ff2d7807 */ /* 0x000fe20000800000 */
[----:B------:R-:W-:-:S03]  /*6360*/  IMAD.WIDE.U32 R34, R34, 0x10000, RZ ;  /* 0x0001000022227825 */ /* 0x000fc600078e00ff */
[----:B------:R-:W-:Y:S02]  /*6370*/  LOP3.LUT R34, R40, R32, R34, 0xfe, !PT ;  /* 0x0000002028227212 */ /* 0x000fe400078efe22 */
[----:B------:R-:W-:Y:S01]  /*6380*/  LOP3.LUT R35, R41, R33, R35, 0xfe, !PT ;  /* 0x0000002129237212 */ /* 0x000fe200078efe23 */
[----:B0-----:R-:W-:Y:S01]  /*6390*/  IMAD.WIDE.U32 R32, R6, 0x20, R46 ;  /* 0x0000002006207825 */ /* 0x001fe200078e002e */
[----:B------:R-:W0:Y:S01]  /*63a0*/  LDC.64 R40, c[0x0][0x240] ;  /* 0x00009000ff287b82 */ /* 0x000e220000000a00 */
[----:B------:R-:W-:-:S03]  /*63b0*/  LOP3.LUT R34, R34, R45, RZ, 0xfc, !PT ;  /* 0x0000002d22227212 */ /* 0x000fc600078efcff */
[----:B------:R-:W-:Y:S04]  /*63c0*/  STG.E.128 desc[UR6][R32.64], R12 ;  /* 0x0000000c20007986 */ /* 0x000fe8000c101d06 */
[----:B------:R0:W-:Y:S02]  /*63d0*/  STG.E.128 desc[UR6][R32.64+0x10], R28 ;  /* 0x0000101c20007986 */ /* 0x0001e4000c101d06 */
[----:B0-----:R-:W-:-:S05]  /*63e0*/  IMAD.WIDE.U32 R32, R6, 0x8, R40 ;  /* 0x0000000806207825 */ /* 0x001fca00078e0028 */
        /* <DEDUP_REMOVED lines=18> */
.L_x_2810:
[----:B------:R-:W-:Y:S05]  /*6510*/  BSYNC B0 ;  /* 0x0000000000007941 */ /* 0x000fea0003800000 */
.L_x_2809:
        /* <DEDUP_REMOVED lines=50> */
.L_x_2954:
[----:B------:R-:W-:Y:S01]  /*6840*/  FMUL.FTZ R32, R45, R45 ;  /* 0x0000002d2d207220 */ /* 0x000fe20000410000 */
[----:B-1----:R-:W-:Y:S01]  /*6850*/  FADD.FTZ R40, R48, R67 ;  /* 0x0000004330287221 */ /* 0x002fe20000010000 */
[----:B------:R-:W-:Y:S01]  /*6860*/  PLOP3.LUT P2, PT, PT, PT, UP0, 0x40, 0x0 ;  /* 0x000000000000781c */ /* 0x000fe20003f4e808 */
[----:B------:R-:W1:Y:S01]  /*6870*/  @!P1 LDC.64 R34, c[0x0][0x250] ;  /* 0x00009400ff229b82 */ /* 0x000e620000000a00 */
[----:B------:R-:W-:Y:S01]  /*6880*/  BSSY B0, `(.L_x_2940) ;  /* 0x000002c000007945 */ /* 0x000fe20003800000 */
[----:B------:R-:W-:Y:S01]  /*6890*/  FFMA.FTZ R40, R40, R33, UR10 ;  /* 0x0000000a28287e23 */ /* 0x000fe20008010021 */
        /* <DEDUP_REMOVED lines=9> */
[----:B------:R-:W-:-:S04]  /*6930*/  PLOP3.LUT P1, PT, PT, PT, UP0, 0x40, 0x0 ;  /* 0x000000000000781c */ /* 0x000fc80003f2e808 */
[----:B------:R-:W-:-:S05]  /*6940*/  FSEL R40, R45, RZ, P1 ;  /* 0x000000ff2d287208 */ /* 0x000fca0000800000 */
[--C-:B-1----:R-:W-:Y:S01]  /*6950*/  FADD.FTZ R33, R31, -R40.reuse ;  /* 0x800000281f217221 */ /* 0x102fe20000010000 */
[--C-:B------:R-:W-:Y:S01]  /*6960*/  FADD.FTZ R32, R12, -R40.reuse ;  /* 0x800000280c207221 */ /* 0x100fe20000010000 */
[--C-:B------:R-:W-:Y:S01]  /*6970*/  FADD.FTZ R66, R13, -R40.reuse ;  /* 0x800000280d427221 */ /* 0x100fe20000010000 */
[--C-:B------:R-:W-:Y:S01]  /*6980*/  FADD.FTZ R34, R14, -R40.reuse ;  /* 0x800000280e227221 */ /* 0x100fe20000010000 */
[--C-:B0-----:R-:W-:Y:S01]  /*6990*/  FADD.FTZ R48, R15, -R40.reuse ;  /* 0x800000280f307221 */ /* 0x101fe20000010000 */
[--C-:B------:R-:W-:Y:S01]  /*69a0*/  FADD.FTZ R68, R30, -R40.reuse ;  /* 0x800000281e447221 */ /* 0x100fe20000010000 */
[--C-:B------:R-:W-:Y:S01]  /*69b0*/  FADD.FTZ R46, R28, -R40.reuse ;  /* 0x800000281c2e7221 */ /* 0x100fe20000010000 */
[----:B------:R-:W-:Y:S01]  /*69c0*/  FADD.FTZ R40, R29, -R40 ;  /* 0x800000281d287221 */ /* 0x000fe20000010000 */
[C---:B------:R-:W-:Y:S01]  /*69d0*/  FMUL.FTZ R45, R41.reuse, R33 ;  /* 0x00000021292d7220 */ /* 0x040fe20000410000 */
[C---:B------:R-:W-:Y:S01]  /*69e0*/  FMUL.FTZ R33, R41.reuse, R66 ;  /* 0x0000004229217220 */ /* 0x040fe20000410000 */
[C---:B------:R-:W-:Y:S01]  /*69f0*/  FMUL.FTZ R68, R41.reuse, R68 ;  /* 0x0000004429447220 */ /* 0x040fe20000410000 */
[C---:B------:R-:W-:Y:S01]  /*6a00*/  FMUL.FTZ R32, R41.reuse, R32 ;  /* 0x0000002029207220 */ /* 0x040fe20000410000 */
[----:B------:R-:W-:Y:S01]  /*6a10*/  FFMA.FTZ R66, R58, R45, R50 ;  /* 0x0000002d3a427223 */ /* 0x000fe20000010032 */
        /* <DEDUP_REMOVED lines=9> */
[----:B------:R-:W-:Y:S01]  /*6ab0*/  FFMA.FTZ R32, R65, R32, R57 ;  /* 0x0000002041207223 */ /* 0x000fe20000010039 */
[----:B------:R-:W-:Y:S01]  /*6ac0*/  FFMA.FTZ R67, R60, R67, R52 ;  /* 0x000000433c437223 */ /* 0x000fe20000010034 */
[----:B------:R-:W-:Y:S01]  /*6ad0*/  FFMA.FTZ R45, R64, R33, R56 ;  /* 0x00000021402d7223 */ /* 0x000fe20000010038 */
[----:B------:R-:W-:-:S02]  /*6ae0*/  F2FP.BF16.F32.PACK_AB R33, R46, R47 ;  /* 0x0000002f2e21723e */ /* 0x000fc400000010ff */
[----:B------:R-:W-:Y:S02]  /*6af0*/  F2FP.BF16.F32.PACK_AB R35, R66, R35 ;  /* 0x000000234223723e */ /* 0x000fe400000010ff */
[----:B------:R-:W-:Y:S02]  /*6b00*/  F2FP.BF16.F32.PACK_AB R34, R67, R34 ;  /* 0x000000224322723e */ /* 0x000fe400000010ff */
[----:B------:R-:W-:Y:S01]  /*6b10*/  F2FP.BF16.F32.PACK_AB R32, R45, R32 ;  /* 0x000000202d20723e */ /* 0x000fe200000010ff */
[----:B0-----:R-:W-:-:S05]  /*6b20*/  IMAD.WIDE.U32 R40, R6, 0x10, R40 ;  /* 0x0000001006287825 */ /* 0x001fca00078e0028 */
[----:B------:R2:W-:Y:S02]  /*6b30*/  STG.E.128 desc[UR6][R40.64], R32 ;  /* 0x0000002028007986 */ /* 0x0005e4000c101d06 */
.L_x_2941:
[----:B------:R-:W-:Y:S05]  /*6b40*/  BSYNC B0 ;  /* 0x0000000000007941 */ /* 0x000fea0003800000 */
.L_x_2940:
[----:B-12---:R-:W1:Y:S02]  /*6b50*/  LDC.64 R32, c[0x0][0x210] ;  /* 0x00008400ff207b82 */ /* 0x006e640000000a00 */
[----:B-1----:R-:W-:-:S04]  /*6b60*/  LEA R0, R32, R0, 0x2 ;  /* 0x0000000020007211 */ /* 0x002fc800078e10ff */
[----:B------:R-:W-:-:S13]  /*6b70*/  ISETP.GE.AND P1, PT, R0, R33, PT ;  /* 0x000000210000720c */ /* 0x000fda0003f26270 */
[----:B------:R-:W-:Y:S05]  /*6b80*/  @!P1 BRA `(.L_x_2942) ;  /* 0xffffff9c00989947 */ /* 0x000fea000383ffff */
[----:B------:R-:W-:Y:S05]  /*6b90*/  BSYNC B1 ;  /* 0x0000000000017941 */ /* 0x000fea0003800000 */
.L_x_2808:
[----:B------:R-:W-:Y:S05]  /*6ba0*/  EXIT ;  /* 0x000000000000794d */ /* 0x000fea0003800000 */
.L_x_2939:
[----:B------:R-:W-:Y:S01]  /*6bb0*/  HFMA2.MMA R40, -RZ, RZ, 0, 5.9604644775390625e-08 ;  /* 0x00000001ff287435 */ /* 0x000fe200000001ff */
[----:B------:R-:W-:Y:S01]  /*6bc0*/  BSSY B0, `(.L_x_2943) ;  /* 0x0000007000007945 */ /* 0x000fe20003800000 */
[----:B------:R-:W-:Y:S01]  /*6bd0*/  IMAD.MOV.U32 R66, RZ, RZ, R32 ;  /* 0x000000ffff427224 */ /* 0x000fe200078e0020 */
[----:B------:R-:W-:Y:S01]  /*6be0*/  MOV R34, 0xffffffff ;  /* 0xffffffff00227802 */ /* 0x000fe20000000f00 */
[----:B------:R-:W-:-:S07]  /*6bf0*/  IMAD.MOV.U32 R35, RZ, RZ, 0x1f ;  /* 0x0000001fff237424 */ /* 0x000fce00078e00ff */
[----:B------:R-:W-:Y:S05]  /*6c00*/  WARPSYNC.COLLECTIVE R34, `(.L_x_2944) ;  /* 0x0000000022087348 */ /* 0x000fea0003c00000 */
[----:B------:R0:W1:Y:S02]  /*6c10*/  SHFL.BFLY P2, R67, R66, R40, R35 ;  /* 0x0c00002842437389 */ /* 0x0000640000040023 */
[----:B01----:R-:W-:Y:S01]  /*6c20*/  ENDCOLLECTIVE ;  /* 0x000000000000791b */ /* 0x003fe20003800000 */
.L_x_2944:
[----:B------:R-:W-:Y:S05]  /*6c30*/  BSYNC B0 ;  /* 0x0000000000007941 */ /* 0x000fea0003800000 */
.L_x_2943:
        /* <DEDUP_REMOVED lines=9> */
.L_x_2945:
[----:B------:R-:W-:Y:S01]  /*6cd0*/  HFMA2.MMA R40, -RZ, RZ, 0, 2.384185791015625e-07 ;  /* 0x00000004ff287435 */ /* 0x000fe200000001ff */
[----:B------:R-:W-:-:S05]  /*6ce0*/  MOV R46, R67 ;  /* 0x00000043002e7202 */ /* 0x000fca0000000f00 */
[----:B------:R-:W-:-:S04]  /*6cf0*/  FADD.FTZ R46, R41, R46 ;  /* 0x0000002e292e7221 */ /* 0x000fc80000010000 */
[----:B------:R-:W-:-:S07]  /*6d00*/  IMAD.MOV.U32 R66, RZ, RZ, R46 ;  /* 0x000000ffff427224 */ /* 0x000fce00078e002e */
[----:B------:R-:W-:Y:S05]  /*6d10*/  WARPSYNC.COLLECTIVE R34, `(.L_x_2946) ;  /* 0x0000000022087348 */ /* 0x000fea0003c00000 */
[----:B------:R0:W1:Y:S02]  /*6d20*/  SHFL.BFLY P2, R67, R66, R40, R35 ;  /* 0x0c00002842437389 */ /* 0x0000640000040023 */
[----:B01----:R-:W-:Y:S01]  /*6d30*/  ENDCOLLECTIVE ;  /* 0x000000000000791b */ /* 0x003fe20003800000 */
.L_x_2946:
        /* <DEDUP_REMOVED lines=8> */
.L_x_2947:
[----:B------:R-:W-:Y:S01]  /*6dc0*/  HFMA2.MMA R40, -RZ, RZ, 0, 9.5367431640625e-07 ;  /* 0x00000010ff287435 */ /* 0x000fe200000001ff */
[----:B------:R-:W-:-:S05]  /*6dd0*/  MOV R48, R67 ;  /* 0x0000004300307202 */ /* 0x000fca0000000f00 */
[----:B------:R-:W-:-:S04]  /*6de0*/  FADD.FTZ R48, R47, R48 ;  /* 0x000000302f307221 */ /* 0x000fc80000010000 */
[----:B------:R-:W-:-:S07]  /*6df0*/  IMAD.MOV.U32 R66, RZ, RZ, R48 ;  /* 0x000000ffff427224 */ /* 0x000fce00078e0030 */
[----:B------:R-:W-:Y:S05]  /*6e00*/  WARPSYNC.COLLECTIVE R34, `(.L_x_2948) ;  /* 0x0000000022087348 */ /* 0x000fea0003c00000 */
[----:B------:R0:W1:Y:S02]  /*6e10*/  SHFL.BFLY P2, R67, R66, R40, R35 ;  /* 0x0c00002842437389 */ /* 0x0000640000040023 */
[----:B01----:R-:W-:Y:S01]  /*6e20*/  ENDCOLLECTIVE ;  /* 0x000000000000791b */ /* 0x003fe20003800000 */
.L_x_2948:
        /* <DEDUP_REMOVED lines=20> */
[----:B------:R-:W-:-:S04]  /*6f70*/  HFMA2.MMA R35, -RZ, RZ, 0, 1.847743988037109375e-06 ;  /* 0x0000001fff237435 */ /* 0x000fc800000001ff */
[----:B------:R-:W-:-:S04]  /*6f80*/  FSEL R32, R32, RZ, P0 ;  /* 0x000000ff20207208 */ /* 0x000fc80000000000 */
[----:B------:R-:W-:-:S07]  /*6f90*/  MOV R66, R32 ;  /* 0x0000002000427202 */ /* 0x000fce0000000f00 */
[----:B------:R-:W-:Y:S05]  /*6fa0*/  WARPSYNC.COLLECTIVE R34, `(.L_x_2949) ;  /* 0x0000000022087348 */ /* 0x000fea0003c00000 */
[----:B------:R0:W1:Y:S02]  /*6fb0*/  SHFL.BFLY P2, R67, R66, R40, R35 ;  /* 0x0c00002842437389 */ /* 0x0000640000040023 */
[----:B01----:R-:W-:Y:S01]  /*6fc0*/  ENDCOLLECTIVE ;  /* 0x000000000000791b */ /* 0x003fe20003800000 */
.L_x_2949:
[----:B------:R-:W-:Y:S02]  /*6fd0*/  IMAD.MOV.U32 R40, RZ, RZ, 0x2 ;  /* 0x00000002ff287424 */ /* 0x000fe400078e00ff */
[----:B------:R-:W-:-:S04]  /*6fe0*/  IMAD.MOV.U32 R41, RZ, RZ, R67 ;  /* 0x000000ffff297224 */ /* 0x000fc800078e0043 */
[----:B------:R-:W-:-:S05]  /*6ff0*/  FADD.FTZ R41, R32, R41 ;  /* 0x0000002920297221 */ /* 0x000fca0000010000 */
[----:B------:R-:W-:-:S07]  /*7000*/  MOV R66, R41 ;  /* 0x0000002900427202 */ /* 0x000fce0000000f00 */
[----:B------:R-:W-:Y:S05]  /*7010*/  WARPSYNC.COLLECTIVE R34, `(.L_x_2950) ;  /* 0x0000000022087348 */ /* 0x000fea0003c00000 */
[----:B------:R0:W1:Y:S02]  /*7020*/  SHFL.BFLY P2, R67, R66, R40, R35 ;  /* 0x0c00002842437389 */ /* 0x0000640000040023 */
[----:B01----:R-:W-:Y:S01]  /*7030*/  ENDCOLLECTIVE ;  /* 0x000000000000791b */ /* 0x003fe20003800000 */
.L_x_2950:
[----:B------:R-:W-:Y:S01]  /*7040*/  HFMA2.MMA R40, -RZ, RZ, 0, 2.384185791015625e-07 ;  /* 0x00000004ff287435 */ /* 0x000fe200000001ff */
[----:B------:R-:W-:-:S05]  /*7050*/  MOV R46, R67 ;  /* 0x00000043002e7202 */ /* 0x000fca0000000f00 */
[----:B------:R-:W-:-:S04]  /*7060*/  FADD.FTZ R46, R41, R46 ;  /* 0x0000002e292e7221 */ /* 0x000fc80000010000 */
[----:B------:R-:W-:-:S07]  /*7070*/  IMAD.MOV.U32 R66, RZ, RZ, R46 ;  /* 0x000000ffff427224 */ /* 0x000fce00078e002e */
[----:B------:R-:W-:Y:S05]  /*7080*/  WARPSYNC.COLLECTIVE R34, `(.L_x_2951) ;  /* 0x0000000022087348 */ /* 0x000fea0003c00000 */
[----:B------:R0:W1:Y:S02]  /*7090*/  SHFL.BFLY P2, R67, R66, R40, R35 ;  /* 0x0c00002842437389 */ /* 0x0000640000040023 */
[----:B01----:R-:W-:Y:S01]  /*70a0*/  ENDCOLLECTIVE ;  /* 0x000000000000791b */ /* 0x003fe20003800000 */
.L_x_2951:
[----:B------:R-:W-:Y:S02]  /*70b0*/  IMAD.MOV.U32 R40, RZ, RZ, 0x8 ;  /* 0x00000008ff287424 */ /* 0x000fe400078e00ff */
[----:B------:R-:W-:-:S04]  /*70c0*/  IMAD.MOV.U32 R47, RZ, RZ, R67 ;  /* 0x000000ffff2f7224 */ /* 0x000fc800078e0043 */
[----:B------:R-:W-:-:S05]  /*70d0*/  FADD.FTZ R47, R46, R47 ;  /* 0x0000002f2e2f7221 */ /* 0x000fca0000010000 */
[----:B------:R-:W-:-:S07]  /*70e0*/  MOV R66, R47 ;  /* 0x0000002f00427202 */ /* 0x000fce0000000f00 */
[----:B------:R-:W-:Y:S05]  /*70f0*/  WARPSYNC.COLLECTIVE R34, `(.L_x_2952) ;  /* 0x0000000022087348 */ /* 0x000fea0003c00000 */
[----:B------:R0:W1:Y:S02]  /*7100*/  SHFL.BFLY P2, R67, R66, R40, R35 ;  /* 0x0c00002842437389 */ /* 0x0000640000040023 */
[----:B01----:R-:W-:Y:S01]  /*7110*/  ENDCOLLECTIVE ;  /* 0x000000000000791b */ /* 0x003fe20003800000 */
.L_x_2952:
[----:B------:R-:W-:Y:S01]  /*7120*/  HFMA2.MMA R40, -RZ, RZ, 0, 9.5367431640625e-07 ;  /* 0x00000010ff287435 */ /* 0x000fe200000001ff */
[----:B------:R-:W-:-:S05]  /*7130*/  MOV R48, R67 ;  /* 0x0000004300307202 */ /* 0x000fca0000000f00 */
[----:B------:R-:W-:-:S04]  /*7140*/  FADD.FTZ R48, R47, R48 ;  /* 0x000000302f307221 */ /* 0x000fc80000010000 */
[----:B------:R-:W-:-:S07]  /*7150*/  IMAD.MOV.U32 R66, RZ, RZ, R48 ;  /* 0x000000ffff427224 */ /* 0x000fce00078e0030 */
[----:B------:R-:W-:Y:S05]  /*7160*/  WARPSYNC.COLLECTIVE R34, `(.L_x_2953) ;  /* 0x0000000022087348 */ /* 0x000fea0003c00000 */
[----:B------:R0:W1:Y:S02]  /*7170*/  SHFL.BFLY P2, R67, R66, R40, R35 ;  /* 0x0c00002842437389 */ /* 0x0000640000040023 */
[----:B01----:R-:W-:Y:S01]  /*7180*/  ENDCOLLECTIVE ;  /* 0x000000000000791b */ /* 0x003fe20003800000 */
.L_x_2953:
[----:B------:R-:W-:Y:S05]  /*7190*/  BRA `(.L_x_2954) ;  /* 0xfffffff400a87947 */ /* 0x000fea000383ffff */
.L_x_2955:
        /* <DEDUP_REMOVED lines=14> */
.L_x_7743:


//--------------------- .text._ZN10layer_norm31ln_parallel_residual_fwd_kernelINS_13Kernel_traitsI13__nv_bfloat16S2_fS2_fjLj256ELj1ELj4ELj1ELj16ENS_18Kernel_traits_baseILj256ES2_S2_fS2_fjLj128EEEEELb1ELb1ELb1EEEvNS_9FwdParamsE --------------------------
	.section	.text._ZN10layer_norm31ln_parallel_residual_fwd_kernelINS_13Kernel_traitsI13__nv_bfloat16S2_fS2_fjLj256ELj1ELj4ELj1ELj16ENS_18Kernel_traits_baseILj256ES2_S2_fS2_fjLj128EEEEELb1ELb1ELb1EEEvNS_9FwdParamsE,"ax",@progbits
	.align	128
        .global         _ZN10layer_norm31ln_parallel_residual_fwd_kernelINS_13Kernel_traitsI13__nv_bfloat16S2_fS2_fjLj256ELj1ELj4ELj1ELj16ENS_18Kernel_traits_baseILj256ES2_S2_fS2_fjLj128EEEEELb1ELb1ELb1EEEvNS_9FwdParamsE
        .type           _ZN10layer_norm31ln_parallel_residual_fwd_kernelINS_13Kernel_traitsI13__nv_bfloat16S2_fS2_fjLj256ELj1ELj4ELj1ELj16ENS_18Kernel_traits_baseILj256ES2_S2_fS2_fjLj128EEEEELb1ELb1ELb1EEEvNS_9FwdParamsE,@function
        .size           _ZN10layer_norm31ln_parallel_residual_fwd_kernelINS_13Kernel_traitsI13__nv_bfloat16S2_fS2_fjLj256ELj1ELj4ELj1ELj16ENS_18Kernel_traits_baseILj256ES2_S2_fS2_fjLj128EEEEELb1ELb1ELb1EEEvNS_9FwdParamsE,(.L_x_7744 - _ZN10layer_norm31ln_parallel_residual_fwd_kernelINS_13Kernel_traitsI13__nv_bfloat16S2_fS2_fjLj256ELj1ELj4ELj1ELj16ENS_18Kernel_traits_baseILj256ES2_S2_fS2_fjLj128EEEEELb1ELb1ELb1EEEvNS_9FwdParamsE)
        .other          _ZN10layer_norm31ln_parallel_residual_fwd_kernelINS_13Kernel_traitsI13__nv_bfloat16S2_fS2_fjLj256ELj1ELj4ELj1ELj16ENS_18Kernel_traits_baseILj256ES2_S2_fS2_fjLj128EEEEELb1ELb1ELb1EEEvNS_9FwdParamsE,@"STO_CUDA_ENTRY STV_DEFAULT"
_ZN10layer_norm31ln_parallel_residual_fwd_kernelINS_13Kernel_traitsI13__nv_bfloat16S2_fS2_fjLj256ELj1ELj4ELj1ELj16ENS_18Kernel_traits_baseILj256ES2_S2_fS2_fjLj128EEEEELb1ELb1ELb1EEEvNS_9FwdParamsE:
.text._ZN10layer_norm31ln_parallel_residual_fwd_kernelINS_13Kernel_traitsI13__nv_bfloat16S2_fS2_fjLj256ELj1ELj4ELj1ELj16ENS_18Kernel_traits_baseILj256ES2_S2_fS2_fjLj128EEEEELb1ELb1ELb1EEEvNS_9FwdParamsE:
        /* <DEDUP_REMOVED lines=49> */
[C---:B------:R-:W-:Y:S01]  /*0310*/  PRMT R40, R7.reuse, 0x7632, R40 ;  /* 0x0000763207287816 */ /* 0x040fe20000000028 */
[----:B------:R-:W-:Y:S01]  /*0320*/  UIADD3 UR30, UR7, -0x126145ec, URZ ;  /* 0xed9eba14071e7890 */ /* 0x000fe2000fffe03f */
[----:B------:R-:W-:Y:S01]  /*0330*/  IMAD.U32 R7, R7, 0x10000, RZ ;  /* 0x0001000007077824 */ /* 0x000fe200078e00ff */
[----:B------:R-:W-:Y:S01]  /*0340*/  UIADD3 UR32, UR7, -0x56f99767, URZ ;  /* 0xa906689907207890 */ /* 0x000fe2000fffe03f */
[----:B------:R-:W-:Y:S01]  /*0350*/  IMAD.MOV.U32 R36, RZ, RZ, RZ ;  /* 0x000000ffff247224 */ /* 0x000fe200078e00ff */
[----:B------:R-:W-:Y:S01]  /*0360*/  UIADD3 UR31, UR6, 0x1715609d, URZ ;  /* 0x1715609d061f7890 */ /* 0x000fe2000fffe03f */
[----:B------:R-:W-:Y:S01]  /*0370*/  SHF.L.U32 R37, R37, 0x10, RZ ;  /* 0x0000001025257819 */ /* 0x000fe200000006ff */
[----:B------:R-:W-:Y:S01]  /*0380*/  UIADD3 UR33, UR6, -0x4ab325aa, URZ ;  /* 0xb54cda5606217890 */ /* 0x000fe2000fffe03f */
[----:B------:R-:W-:Y:S01]  /*0390*/  IMAD.U32 R38, R38, 0x10000, RZ ;  /* 0x0001000026267824 */ /* 0x000fe200078e00ff */
[----:B------:R-:W-:Y:S01]  /*03a0*/  UIADD3 UR34, UR7, 0x646e171e, URZ ;  /* 0x646e171e07227890 */ /* 0x000fe2000fffe03f */
[----:B0-----:R-:W-:Y:S01]  /*03b0*/  @P1 IADD3 R16, P2, R8, R3, RZ ;  /* 0x0000000308101210 */ /* 0x001fe20007f5e0ff */
[C---:B------:R-:W-:Y:S01]  /*03c0*/  IMAD.HI.U32 R3, R33.reuse, -0x326172a9, RZ ;  /* 0xcd9e8d5721037827 */ /* 0x040fe200078e00ff */
[----:B------:R-:W-:Y:S01]  /*03d0*/  UIADD3 UR36, UR7, 0x1fd5c5a3, URZ ;  /* 0x1fd5c5a307247890 */ /* 0x000fe2000fffe03f */
[----:B------:R-:W-:Y:S01]  /*03e0*/  SHF.L.U32 R40, R40, 0x10, RZ ;  /* 0x0000001028287819 */ /* 0x000fe200000006ff */
[----:B------:R-:W-:Y:S01]  /*03f0*/  UIADD3 UR35, UR6, 0x5384540f, URZ ;  /* 0x5384540f06237890 */ /* 0x000fe2000fffe03f */
[----:B------:R-:W-:Y:S01]  /*0400*/  @P1 IMAD.X R17, RZ, RZ, R9, P2 ;  /* 0x000000ffff111224 */ /* 0x000fe200010e0609 */
[----:B------:R-:W-:Y:S01]  /*0410*/  UIADD3 UR37, UR6, -0xe443238, URZ ;  /* 0xf1bbcdc806257890 */ /* 0x000fe2000fffe03f */
[----:B------:R-:W-:Y:S01]  /*0420*/  IMAD R9, R33, -0x326172a9, RZ ;  /* 0xcd9e8d5721097824 */ /* 0x000fe200078e02ff */
[----:B------:R-:W-:Y:S01]  /*0430*/  UIADD3 UR38, UR7, -0x24c28bd8, URZ ;  /* 0xdb3d742807267890 */ /* 0x000fe2000fffe03f */
[C---:B------:R-:W-:Y:S01]  /*0440*/  LOP3.LUT R45, R16.reuse, 0x3, RZ, 0xc0, !PT ;  /* 0x00000003102d7812 */ /* 0x040fe200078ec0ff */
[----:B------:R-:W-:Y:S01]  /*0450*/  UIADD3 UR39, UR6, -0x700cb87f, URZ ;  /* 0x8ff3478106277890 */ /* 0x000fe2000fffe03f */
[--C-:B------:R-:W-:Y:S01]  /*0460*/  SHF.R.U64 R32, R16, 0x2, R17.reuse ;  /* 0x0000000210207819 */ /* 0x100fe20000001211 */
[----:B------:R-:W-:Y:S01]  /*0470*/  UIADD3 UR40, UR7, -0x695add53, URZ ;  /* 0x96a522ad07287890 */ /* 0x000fe2000fffe03f */
[----:B------:R-:W-:Y:S01]  /*0480*/  SHF.R.U32.HI R10, RZ, 0x2, R17 ;  /* 0x00000002ff0a7819 */ /* 0x000fe20000011611 */
[----:B------:R-:W-:Y:S01]  /*0490*/  ULDC.64 UR8, c[0x0][0x228] ;  /* 0x00008a0000087ab9 */ /* 0x000fe20000000a00 */
[----:B------:R-:W-:Y:S01]  /*04a0*/  ULDC.U8 UR16, c[0x0][0x2a0] ;  /* 0x0000a80000107ab9 */ /* 0x000fe20000000000 */
[----:B------:R-:W-:Y:S01]  /*04b0*/  IMAD.HI.U32 R0, R32, -0x2daee0ad, RZ ;  /* 0xd2511f5320007827 */ /* 0x000fe200078e00ff */
[----:B------:R-:W-:Y:S01]  /*04c0*/  LOP3.LUT R3, R3, UR6, R10, 0x96, !PT ;  /* 0x0000000603037c12 */ /* 0x000fe2000f8e960a */
[----:B------:R-:W-:-:S02]  /*04d0*/  UISETP.NE.U32.AND UP0, UPT, UR8, URZ, UPT ;  /* 0x0000003f0800728c */ /* 0x000fc4000bf05070 */
[----:B------:R-:W-:Y:S01]  /*04e0*/  IMAD R11, R32, -0x2daee0ad, RZ ;  /* 0xd2511f53200b7824 */ /* 0x000fe200078e02ff */
[----:B------:R-:W-:Y:S01]  /*04f0*/  LOP3.LUT R0, R0, UR7, RZ, 0x3c, !PT ;  /* 0x0000000700007c12 */ /* 0x000fe2000f8e3cff */
[C---:B------:R-:W-:Y:S01]  /*0500*/  IMAD.HI.U32 R8, R3.reuse, -0x2daee0ad, RZ ;  /* 0xd2511f5303087827 */ /* 0x040fe200078e00ff */
[----:B------:R-:W-:Y:S02]  /*0510*/  UISETP.NE.AND.EX UP0, UPT, UR9, URZ, UPT, UP0 ;  /* 0x0000003f0900728c */ /* 0x000fe4000bf05300 */
[----:B------:R-:W-:Y:S01]  /*0520*/  UISETP.NE.AND UP1, UPT, UR16, URZ, UPT ;  /* 0x0000003f1000728c */ /* 0x000fe2000bf25270 */
[----:B------:R-:W-:Y:S01]  /*0530*/  IMAD.HI.U32 R2, R0, -0x326172a9, RZ ;  /* 0xcd9e8d5700027827 */ /* 0x000fe200078e00ff */
[----:B------:R-:W-:Y:S01]  /*0540*/  LOP3.LUT R8, R8, UR24, R11, 0x96, !PT ;  /* 0x0000001808087c12 */ /* 0x000fe2000f8e960b */
[----:B------:R-:W-:Y:S01]  /*0550*/  ULDC UR21, c[0x0][0x218] ;  /* 0x0000860000157ab9 */ /* 0x000fe20000000800 */
[----:B------:R-:W-:Y:S01]  /*0560*/  ULDC UR22, c[0x0][0x2d8] ;  /* 0x0000b60000167ab9 */ /* 0x000fe20000000800 */
[----:B------:R-:W-:Y:S01]  /*0570*/  IMAD R18, R3, -0x2daee0ad, RZ ;  /* 0xd2511f5303127824 */ /* 0x000fe200078e02ff */
[----:B------:R-:W-:Y:S01]  /*0580*/  LOP3.LUT R2, R2, UR23, R9, 0x96, !PT ;  /* 0x0000001702027c12 */ /* 0x000fe2000f8e9609 */
[----:B------:R-:W-:Y:S01]  /*0590*/  IMAD R9, R0, -0x326172a9, RZ ;  /* 0xcd9e8d5700097824 */ /* 0x000fe200078e02ff */
[----:B------:R-:W-:Y:S01]  /*05a0*/  ULDC.64 UR8, c[0x0][0x228] ;  /* 0x00008a0000087ab9 */ /* 0x000fe20000000a00 */
        /* <DEDUP_REMOVED lines=20> */
[----:B------:R-:W-:Y:S01]  /*06f0*/  IMAD.HI.U32 R8, R3, -0x2daee0ad, RZ ;  /* 0xd2511f5303087827 */ /* 0x000fe200078e00ff */
[----:B------:R-:W-:-:S03]  /*0700*/  LOP3.LUT R0, R0, UR30, R9, 0x96, !PT ;  /* 0x0000001e00007c12 */ /* 0x000fc6000f8e9609 */
[----:B------:R-:W-:Y:S02]  /*0710*/  IMAD R9, R2, -0x2daee0ad, RZ ;  /* 0xd2511f5302097824 */ /* 0x000fe400078e02ff */
[----:B------:R-:W-:Y:S02]  /*0720*/  IMAD R11, R11, -0x326172a9, RZ ;  /* 0xcd9e8d570b0b7824 */ /* 0x000fe400078e02ff */
        /* <DEDUP_REMOVED lines=22> */
[----:B------:R-:W-:Y:S01]  /*0890*/  IMAD.HI.U32 R44, R46, -0x2daee0ad, RZ ;  /* 0xd2511f532e2c7827 */ /* 0x000fe200078e00ff */
[----:B------:R-:W-:-:S03]  /*08a0*/  SHF.L.U32 R8, R5, 0x10, RZ ;  /* 0x0000001005087819 */ /* 0x000fc600000006ff */
[----:B------:R-:W-:Y:S01]  /*08b0*/  IMAD R5, R18, -0x326172a9, RZ ;  /* 0xcd9e8d5712057824 */ /* 0x000fe200078e02ff */
[----:B------:R-:W-:Y:S01]  /*08c0*/  LOP3.LUT R44, R44, UR40, R17, 0x96, !PT ;  /* 0x000000282c2c7c12 */ /* 0x000fe2000f8e9611 */
[----:B------:R-:W-:-:S04]  /*08d0*/  IMAD.WIDE.U32 R2, R3, -0x326172a9, RZ ;  /* 0xcd9e8d5703027825 */ /* 0x000fc800078e00ff */
[----:B------:R-:W-:Y:S01]  /*08e0*/  IMAD.U32 R9, R6, 0x10000, RZ ;  /* 0x0001000006097824 */ /* 0x000fe200078e00ff */
[----:B------:R-:W-:Y:S01]  /*08f0*/  LOP3.LUT R5, R3, UR39, R5, 0x96, !PT ;  /* 0x0000002703057c12 */ /* 0x000fe2000f8e9605 */
[----:B------:R-:W-:Y:S01]  /*0900*/  IMAD.U32 R11, R4, 0x10000, RZ ;  /* 0x00010000040b7824 */ /* 0x000fe200078e00ff */
[----:B------:R-:W-:Y:S01]  /*0910*/  MOV R6, R2 ;  /* 0x0000000200067202 */ /* 0x000fe20000000f00 */
[----:B------:R-:W-:Y:S02]  /*0920*/  IMAD.U32 R39, R39, 0x10000, RZ ;  /* 0x0001000027277824 */ /* 0x000fe400078e00ff */
[----:B------:R-:W-:Y:S01]  /*0930*/  IMAD R46, R46, -0x2daee0ad, RZ ;  /* 0xd2511f532e2e7824 */ /* 0x000fe200078e02ff */
[C---:B--2---:R-:W-:Y:S01]  /*0940*/  PRMT R42, R12.reuse, 0x7632, R42 ;  /* 0x000076320c2a7816 */ /* 0x044fe2000000002a */
[----:B------:R-:W-:Y:S01]  /*0950*/  IMAD.U32 R4, R12, 0x10000, RZ ;  /* 0x000100000c047824 */ /* 0x000fe200078e00ff */
[C---:B------:R-:W-:Y:S01]  /*0960*/  PRMT R41, R13.reuse, 0x7632, R41 ;  /* 0x000076320d297816 */ /* 0x040fe20000000029 */
[----:B------:R-:W-:Y:S01]  /*0970*/  IMAD.U32 R3, R13, 0x10000, RZ ;  /* 0x000100000d037824 */ /* 0x000fe200078e00ff */
[C---:B------:R-:W-:Y:S01]  /*0980*/  PRMT R43, R15.reuse, 0x7632, R43 ;  /* 0x000076320f2b7816 */ /* 0x040fe2000000002b */
[----:B------:R-:W-:Y:S01]  /*0990*/  IMAD.U32 R0, R15, 0x10000, RZ ;  /* 0x000100000f007824 */ /* 0x000fe200078e00ff */
[----:B------:R-:W-:Y:S01]  /*09a0*/  PRMT R48, R14, 0x7632, R48 ;  /* 0x000076320e307816 */ /* 0x000fe20000000030 */
[----:B------:R-:W-:Y:S01]  /*09b0*/  IMAD.U32 R42, R42, 0x10000, RZ ;  /* 0x000100002a2a7824 */ /* 0x000fe200078e00ff */
[----:B------:R-:W-:Y:S01]  /*09c0*/  SHF.L.U32 R2, R14, 0x10, RZ ;  /* 0x000000100e027819 */ /* 0x000fe200000006ff */
[----:B------:R-:W-:Y:S01]  /*09d0*/  IMAD.U32 R41, R41, 0x10000, RZ ;  /* 0x0001000029297824 */ /* 0x000fe200078e00ff */
[----:B------:R-:W-:Y:S01]  /*09e0*/  SHF.L.U32 R48, R48, 0x10, RZ ;  /* 0x0000001030307819 */ /* 0x000fe200000006ff */
[----:B------:R-:W-:-:S07]  /*09f0*/  IMAD.U32 R43, R43, 0x10000, RZ ;  /* 0x000100002b2b7824 */ /* 0x000fce00078e00ff */
.L_x_3087:
        /* <DEDUP_REMOVED lines=33> */
.L_x_2958:
[----:B------:R-:W-:-:S07]  /*0c10*/  MOV R60, R6 ;  /* 0x00000006003c7202 */ /* 0x000fce0000000f00 */
.L_x_2959:
[----:B------:R-:W-:Y:S05]  /*0c20*/  BSYNC B1 ;  /* 0x0000000000017941 */ /* 0x000fea0003800000 */
.L_x_2957:
        /* <DEDUP_REMOVED lines=16> */
.L_x_2963:
[----:B------:R-:W-:Y:S05]  /*0d30*/  BSYNC B2 ;  /* 0x0000000000027941 */ /* 0x000fea0003800000 */
.L_x_2962:
        /* <DEDUP_REMOVED lines=43> */
.L_x_2961:
[----:B------:R-:W-:Y:S05]  /*0ff0*/  BSYNC B1 ;  /* 0x0000000000017941 */ /* 0x000fea0003800000 */
.L_x_2960:
[----:B------:R-:W0:Y:S01]  /*1000*/  LDC R58, c[0x0][0x298] ;  /* 0x0000a600ff3a7b82 */ /* 0x000e220000000800 */
[----:B------:R-:W-:Y:S01]  /*1010*/  ISETP.NE.U32.AND P1, PT, RZ, UR8, PT ;  /* 0x00000008ff007c0c */ /* 0x000fe2000bf25070 */
[----:B------:R-:W-:Y:S01]  /*1020*/  IMAD.MOV.U32 R62, RZ, RZ, 0x2f800000 ;  /* 0x2f800000ff3e7424 */ /* 0x000fe200078e00ff */
[----:B------:R-:W-:Y:S02]  /*1030*/  I2FP.F32.U32 R13, R60 ;  /* 0x0000003c000d7245 */ /* 0x000fe40000201000 */
[----:B------:R-:W-:-:S03]  /*1040*/  ISETP.NE.AND.EX P1, PT, RZ, UR9, PT, P1 ;  /* 0x00000009ff007c0c */ /* 0x000fc6000bf25310 */
[----:B------:R-:W1:Y:S01]  /*1050*/  LDC R59, c[0x0][0x294] ;  /* 0x0000a500ff3b7b82 */ /* 0x000e620000000800 */
[----:B------:R-:W-:Y:S01]  /*1060*/  FFMA.FTZ R12, R13, R62, 1.1641532182693481445e-10 ;  /* 0x2f0000000d0c7423 */ /* 0x000fe2000001003e */
[C---:B-----5:R-:W-:Y:S01]  /*1070*/  IMAD.U32 R13, R28.reuse, 0x10000, RZ ;  /* 0x000100001c0d7824 */ /* 0x060fe200078e00ff */
[----:B------:R-:W-:-:S03]  /*1080*/  PRMT R28, R28, 0x7632, R28 ;  /* 0x000076321c1c7816 */ /* 0x000fc6000000001c */
[----:B0-----:R-:W-:Y:S01]  /*1090*/  FMUL.FTZ R13, R13, R58 ;  /* 0x0000003a0d0d7220 */ /* 0x001fe20000410000 */
        /* <DEDUP_REMOVED lines=9> */
.L_x_2964:
        /* <DEDUP_REMOVED lines=12> */
.L_x_2967:
[----:B------:R-:W-:-:S07]  /*11f0*/  MOV R13, R6 ;  /* 0x00000006000d7202 */ /* 0x000fce0000000f00 */
.L_x_2968:
[----:B------:R-:W-:Y:S05]  /*1200*/  BSYNC B1 ;  /* 0x0000000000017941 */ /* 0x000fea0003800000 */
.L_x_2966:
        /* <DEDUP_REMOVED lines=16> */
.L_x_2972:
[----:B------:R-:W-:Y:S05]  /*1310*/  BSYNC B2 ;  /* 0x0000000000027941 */ /* 0x000fea0003800000 */
.L_x_2971:
        /* <DEDUP_REMOVED lines=43> */
.L_x_2970:
[----:B------:R-:W-:Y:S05]  /*15d0*/  BSYNC B1 ;  /* 0x0000000000017941 */ /* 0x000fea0003800000 */
.L_x_2969:
        /* <DEDUP_REMOVED lines=9> */
.L_x_2965:
        /* <DEDUP_REMOVED lines=12> */
.L_x_2974:
[----:B------:R-:W-:-:S07]  /*1730*/  MOV R13, R6 ;  /* 0x00000006000d7202 */ /* 0x000fce0000000f00 */
.L_x_2975:
[----:B------:R-:W-:Y:S05]  /*1740*/  BSYNC B1 ;  /* 0x0000000000017941 */ /* 0x000fea0003800000 */
.L_x_2973:
        /* <DEDUP_REMOVED lines=16> */
.L_x_2979:
[----:B------:R-:W-:Y:S05]  /*1850*/  BSYNC B2 ;  /* 0x0000000000027941 */ /* 0x000fea0003800000 */
.L_x_2978:
        /* <DEDUP_REMOVED lines=43> */
.L_x_2977:
[----:B------:R-:W-:Y:S05]  /*1b10*/  BSYNC B1 ;  /* 0x0000000000017941 */ /* 0x000fea0003800000 */
.L_x_2976:
[----:B------:R-:W-:-:S05]  /*1b20*/  I2FP.F32.U32 R13, R13 ;  /* 0x0000000d000d7245 */ /* 0x000fca0000201000 */
[----:B------:R-:W-:Y:S01]  /*1b30*/  FFMA.FTZ R14, R13, R62, 1.1641532182693481445e-10 ;  /* 0x2f0000000d0e7423 */ /* 0x000fe2000001003e */
[----:B------:R-:W-:-:S04]  /*1b40*/  IMAD.U32 R13, R28, 0x10000, RZ ;  /* 0x000100001c0d7824 */ /* 0x000fc800078e00ff */
[----:B------:R-:W-:Y:S01]  /*1b50*/  FMUL.FTZ R13, R13, R58 ;  /* 0x0000003a0d0d7220 */ /* 0x000fe20000410000 */
        /* <DEDUP_REMOVED lines=9> */
.L_x_2980:
        /* <DEDUP_REMOVED lines=12> */
.L_x_2983:
[----:B------:R-:W-:-:S07]  /*1cb0*/  IMAD.MOV.U32 R28, RZ, RZ, R6 ;  /* 0x000000ffff1c7224 */ /* 0x000fce00078e0006 */
.L_x_2984:
[----:B------:R-:W-:Y:S05]  /*1cc0*/  BSYNC B1 ;  /* 0x0000000000017941 */ /* 0x000fea0003800000 */
.L_x_2982:
        /* <DEDUP_REMOVED lines=16> */
.L_x_2988:
[----:B------:R-:W-:Y:S05]  /*1dd0*/  BSYNC B2 ;  /* 0x0000000000027941 */ /* 0x000fea0003800000 */
.L_x_2987:
        /* <DEDUP_REMOVED lines=43> */
.L_x_2986:
[----:B------:R-:W-:Y:S05]  /*2090*/  BSYNC B1 ;  /* 0x0000000000017941 */ /* 0x000fea0003800000 */
.L_x_2985:
[----:B------:R-:W-:Y:S02]  /*20a0*/  I2FP.F32.U32 R15, R28 ;  /* 0x0000001c000f7245 */ /* 0x000fe40000201000 */
[----:B------:R-:W-:-:S04]  /*20b0*/  PRMT R28, R24, 0x7632, R28 ;  /* 0x00007632181c7816 */ /* 0x000fc8000000001c */
[----:B------:R-:W-:Y:S01]  /*20c0*/  SHF.L.U32 R45, R28, 0x10, RZ ;  /* 0x000000101c2d7819 */ /* 0x000fe200000006ff */
[----:B------:R-:W-:-:S04]  /*20d0*/  FFMA.FTZ R28, R15, R62, 1.1641532182693481445e-10 ;  /* 0x2f0000000f1c7423 */ /* 0x000fc8000001003e */
[----:B------:R-:W-:Y:S01]  /*20e0*/  FMUL.FTZ R45, R45, R58 ;  /* 0x0000003a2d2d7220 */ /* 0x000fe20000410000 */
[----:B------:R-:W-:-:S04]  /*20f0*/  FSETP.GTU.FTZ.AND P2, PT, R28, R59, PT ;  /* 0x0000003b1c00720b */ /* 0x000fc80003f5c000 */
[----:B------:R-:W-:Y:S02]  /*2100*/  FSEL R28, R45, RZ, !P2 ;  /* 0x000000ff2d1c7208 */ /* 0x000fe40005000000 */
[----:B------:R-:W-:-:S03]  /*2110*/  SEL R51, RZ, 0x1, P2 ;  /* 0x00000001ff337807 */ /* 0x000fc60001000000 */
[----:B------:R-:W-:-:S04]  /*2120*/  FADD.FTZ R13, R13, R28 ;  /* 0x0000001c0d0d7221 */ /* 0x000fc80000010000 */
[----:B------:R-:W-:-:S07]  /*2130*/  @P0 FADD.FTZ R13, R21, R13 ;  /* 0x0000000d150d0221 */ /* 0x000fce0000010000 */
.L_x_2981:
        /* <DEDUP_REMOVED lines=12> */
.L_x_2990:
[----:B------:R-:W-:-:S07]  /*2200*/  IMAD.MOV.U32 R28, RZ, RZ, R6 ;  /* 0x000000ffff1c7224 */ /* 0x000fce00078e0006 */
.L_x_2991:
[----:B------:R-:W-:Y:S05]  /*2210*/  BSYNC B1 ;  /* 0x0000000000017941 */ /* 0x000fea0003800000 */
.L_x_2989:
        /* <DEDUP_REMOVED lines=16> */
.L_x_2995:
[----:B------:R-:W-:Y:S05]  /*2320*/  BSYNC B2 ;  /* 0x0000000000027941 */ /* 0x000fea0003800000 */
.L_x_2994:
        /* <DEDUP_REMOVED lines=43> */
.L_x_2993:
[----:B------:R-:W-:Y:S05]  /*25e0*/  BSYNC B1 ;  /* 0x0000000000017941 */ /* 0x000fea0003800000 */
.L_x_2992:
[----:B------:R-:W-:-:S05]  /*25f0*/  I2FP.F32.U32 R15, R28 ;  /* 0x0000001c000f7245 */ /* 0x000fca0000201000 */
[----:B------:R-:W-:Y:S01]  /*2600*/  FFMA.FTZ R14, R15, R62, 1.1641532182693481445e-10 ;  /* 0x2f0000000f0e7423 */ /* 0x000fe2000001003e */
[----:B------:R-:W-:-:S04]  /*2610*/  SHF.L.U32 R15, R29, 0x10, RZ ;  /* 0x000000101d0f7819 */ /* 0x000fc800000006ff */
        /* <DEDUP_REMOVED lines=11> */
.L_x_2996:
        /* <DEDUP_REMOVED lines=12> */
.L_x_2999:
[----:B------:R-:W-:-:S07]  /*2790*/  IMAD.MOV.U32 R52, RZ, RZ, R6 ;  /* 0x000000ffff347224 */ /* 0x000fce00078e0006 */
.L_x_3000:
[----:B------:R-:W-:Y:S05]  /*27a0*/  BSYNC B1 ;  /* 0x0000000000017941 */ /* 0x000fea0003800000 */
.L_x_2998:
        /* <DEDUP_REMOVED lines=16> */
.L_x_3004:
[----:B------:R-:W-:Y:S05]  /*28b0*/  BSYNC B2 ;  /* 0x0000000000027941 */ /* 0x000fea0003800000 */
.L_x_3003:
        /* <DEDUP_REMOVED lines=43> */
.L_x_3002:
[----:B------:R-:W-:Y:S05]  /*2b70*/  BSYNC B1 ;  /* 0x0000000000017941 */ /* 0x000fea0003800000 */
.L_x_3001:
        /* <DEDUP_REMOVED lines=9> */
.L_x_2997:
        /* <DEDUP_REMOVED lines=12> */
.L_x_3006:
[----:B------:R-:W-:-:S07]  /*2cd0*/  IMAD.MOV.U32 R63, RZ, RZ, R6 ;  /* 0x000000ffff3f7224 */ /* 0x000fce00078e0006 */
.L_x_3007:
[----:B------:R-:W-:Y:S05]  /*2ce0*/  BSYNC B1 ;  /* 0x0000000000017941 */ /* 0x000fea0003800000 */
.L_x_3005:
        /* <DEDUP_REMOVED lines=16> */
.L_x_3011:
[----:B------:R-:W-:Y:S05]  /*2df0*/  BSYNC B2 ;  /* 0x0000000000027941 */ /* 0x000fea0003800000 */
.L_x_3010:
        /* <DEDUP_REMOVED lines=43> */
.L_x_3009:
[----:B------:R-:W-:Y:S05]  /*30b0*/  BSYNC B1 ;  /* 0x0000000000017941 */ /* 0x000fea0003800000 */
.L_x_3008:
        /* <DEDUP_REMOVED lines=13> */
.L_x_3012:
        /* <DEDUP_REMOVED lines=12> */
.L_x_3015:
[----:B------:R-:W-:-:S07]  /*3250*/  MOV R53, R6 ;  /* 0x0000000600357202 */ /* 0x000fce0000000f00 */
.L_x_3016:
[----:B------:R-:W-:Y:S05]  /*3260*/  BSYNC B1 ;  /* 0x0000000000017941 */ /* 0x000fea0003800000 */
.L_x_3014:
        /* <DEDUP_REMOVED lines=16> */
.L_x_3020:
[----:B------:R-:W-:Y:S05]  /*3370*/  BSYNC B2 ;  /* 0x0000000000027941 */ /* 0x000fea0003800000 */
.L_x_3019:
        /* <DEDUP_REMOVED lines=43> */
.L_x_3018:
[----:B------:R-:W-:Y:S05]  /*3630*/  BSYNC B1 ;  /* 0x0000000000017941 */ /* 0x000fea0003800000 */
.L_x_3017:
[----:B------:R-:W-:Y:S02]  /*3640*/  PRMT R28, R25, 0x7632, R28 ;  /* 0x00007632191c7816 */ /* 0x000fe4000000001c */
[----:B------:R-:W-:-:S03]  /*3650*/  I2FP.F32.U32 R45, R53 ;  /* 0x00000035002d7245 */ /* 0x000fc60000201000 */
[----:B------:R-:W-:Y:S02]  /*3660*/  IMAD.U32 R47, R28, 0x10000, RZ ;  /* 0x000100001c2f7824 */ /* 0x000fe400078e00ff */
[----:B------:R-:W-:Y:S02]  /*3670*/  FFMA.FTZ R28, R45, R62, 1.1641532182693481445e-10 ;  /* 0x2f0000002d1c7423 */ /* 0x000fe4000001003e */
[----:B------:R-:W-:-:S03]  /*3680*/  FMUL.FTZ R47, R47, R58 ;  /* 0x0000003a2f2f7220 */ /* 0x000fc60000410000 */
[----:B------:R-:W-:-:S04]  /*3690*/  FSETP.GTU.FTZ.AND P2, PT, R28, R59, PT ;  /* 0x0000003b1c00720b */ /* 0x000fc80003f5c000 */
[----:B------:R-:W-:Y:S02]  /*36a0*/  FSEL R28, R47, RZ, !P2 ;  /* 0x000000ff2f1c7208 */ /* 0x000fe40005000000 */
[----:B------:R-:W-:-:S03]  /*36b0*/  SEL R53, RZ, 0x1, P2 ;  /* 0x00000001ff357807 */ /* 0x000fc60001000000 */
[----:B------:R-:W-:-:S04]  /*36c0*/  FADD.FTZ R15, R15, R28 ;  /* 0x0000001c0f0f7221 */ /* 0x000fc80000010000 */
[----:B------:R-:W-:-:S07]  /*36d0*/  @P0 FADD.FTZ R15, R23, R15 ;  /* 0x0000000f170f0221 */ /* 0x000fce0000010000 */
.L_x_3013:
        /* <DEDUP_REMOVED lines=12> */
.L_x_3022:
[----:B------:R-:W-:-:S07]  /*37a0*/  MOV R65, R6 ;  /* 0x0000000600417202 */ /* 0x000fce0000000f00 */
.L_x_3023:
[----:B------:R-:W-:Y:S05]  /*37b0*/  BSYNC B1 ;  /* 0x0000000000017941 */ /* 0x000fea0003800000 */
.L_x_3021:
        /* <DEDUP_REMOVED lines=16> */
.L_x_3027:
[----:B------:R-:W-:Y:S05]  /*38c0*/  BSYNC B2 ;  /* 0x0000000000027941 */ /* 0x000fea0003800000 */
.L_x_3026:
        /* <DEDUP_REMOVED lines=43> */
.L_x_3025:
[----:B------:R-:W-:Y:S05]  /*3b80*/  BSYNC B1 ;  /* 0x0000000000017941 */ /* 0x000fea0003800000 */
.L_x_3024:
[----:B------:R-:W-:-:S05]  /*3b90*/  I2FP.F32.U32 R29, R65 ;  /* 0x00000041001d7245 */ /* 0x000fca0000201000 */
[----:B------:R-:W-:Y:S01]  /*3ba0*/  FFMA.FTZ R28, R29, R62, 1.1641532182693481445e-10 ;  /* 0x2f0000001d1c7423 */ /* 0x000fe2000001003e */
[C---:B------:R-:W-:Y:S01]  /*3bb0*/  IMAD.U32 R29, R30.reuse, 0x10000, RZ ;  /* 0x000100001e1d7824 */ /* 0x040fe200078e00ff */
[----:B------:R-:W-:-:S03]  /*3bc0*/  PRMT R30, R30, 0x7632, R30 ;  /* 0x000076321e1e7816 */ /* 0x000fc6000000001e */
[----:B------:R-:W-:Y:S01]  /*3bd0*/  FMUL.FTZ R29, R29, R58 ;  /* 0x0000003a1d1d7220 */ /* 0x000fe20000410000 */
        /* <DEDUP_REMOVED lines=8> */
.L_x_3028:
        /* <DEDUP_REMOVED lines=12> */
.L_x_3031:
[----:B------:R-:W-:-:S07]  /*3d20*/  IMAD.MOV.U32 R29, RZ, RZ, R6 ;  /* 0x000000ffff1d7224 */ /* 0x000fce00078e0006 */
.L_x_3032:
[----:B------:R-:W-:Y:S05]  /*3d30*/  BSYNC B1 ;  /* 0x0000000000017941 */ /* 0x000fea0003800000 */
.L_x_3030:
        /* <DEDUP_REMOVED lines=16> */
.L_x_3036:
[----:B------:R-:W-:Y:S05]  /*3e40*/  BSYNC B2 ;  /* 0x0000000000027941 */ /* 0x000fea0003800000 */
.L_x_3035:
        /* <DEDUP_REMOVED lines=43> */
.L_x_3034:
[----:B------:R-:W-:Y:S05]  /*4100*/  BSYNC B1 ;  /* 0x0000000000017941 */ /* 0x000fea0003800000 */
.L_x_3033:
        /* <DEDUP_REMOVED lines=9> */
.L_x_3029:
        /* <DEDUP_REMOVED lines=12> */
.L_x_3038:
[----:B------:R-:W-:-:S07]  /*4260*/  MOV R29, R6 ;  /* 0x00000006001d7202 */ /* 0x000fce0000000f00 */
.L_x_3039:
[----:B------:R-:W-:Y:S05]  /*4270*/  BSYNC B1 ;  /* 0x0000000000017941 */ /* 0x000fea0003800000 */
.L_x_3037:
        /* <DEDUP_REMOVED lines=16> */
.L_x_3043:
[----:B------:R-:W-:Y:S05]  /*4380*/  BSYNC B2 ;  /* 0x0000000000027941 */ /* 0x000fea0003800000 */
.L_x_3042:
        /* <DEDUP_REMOVED lines=43> */
.L_x_3041:
[----:B------:R-:W-:Y:S05]  /*4640*/  BSYNC B1 ;  /* 0x0000000000017941 */ /* 0x000fea0003800000 */
.L_x_3040:
        /* <DEDUP_REMOVED lines=12> */
.L_x_3044:
        /* <DEDUP_REMOVED lines=12> */
.L_x_3047:
[----:B------:R-:W-:-:S07]  /*47d0*/  IMAD.MOV.U32 R30, RZ, RZ, R6 ;  /* 0x000000ffff1e7224 */ /* 0x000fce00078e0006 */
.L_x_3048:
[----:B------:R-:W-:Y:S05]  /*47e0*/  BSYNC B1 ;  /* 0x0000000000017941 */ /* 0x000fea0003800000 */
.L_x_3046:
        /* <DEDUP_REMOVED lines=16> */
.L_x_3052:
[----:B------:R-:W-:Y:S05]  /*48f0*/  BSYNC B2 ;  /* 0x0000000000027941 */ /* 0x000fea0003800000 */
.L_x_3051:
        /* <DEDUP_REMOVED lines=43> */
.L_x_3050:
[----:B------:R-:W-:Y:S05]  /*4bb0*/  BSYNC B1 ;  /* 0x0000000000017941 */ /* 0x000fea0003800000 */
.L_x_3049:
[----:B------:R-:W-:Y:S02]  /*4bc0*/  I2FP.F32.U32 R45, R30 ;  /* 0x0000001e002d7245 */ /* 0x000fe40000201000 */
[----:B------:R-:W-:-:S05]  /*4bd0*/  PRMT R30, R26, 0x7632, R30 ;  /* 0x000076321a1e7816 */ /* 0x000fca000000001e */
        /* <DEDUP_REMOVED lines=8> */
.L_x_3045:
        /* <DEDUP_REMOVED lines=12> */
.L_x_3054:
[----:B------:R-:W-:-:S07]  /*4d20*/  MOV R30, R6 ;  /* 0x00000006001e7202 */ /* 0x000fce0000000f00 */
.L_x_3055:
[----:B------:R-:W-:Y:S05]  /*4d30*/  BSYNC B1 ;  /* 0x0000000000017941 */ /* 0x000fea0003800000 */
.L_x_3053:
        /* <DEDUP_REMOVED lines=16> */
.L_x_3059:
[----:B------:R-:W-:Y:S05]  /*4e40*/  BSYNC B2 ;  /* 0x0000000000027941 */ /* 0x000fea0003800000 */
.L_x_3058:
        /* <DEDUP_REMOVED lines=43> */
.L_x_3057:
[----:B------:R-:W-:Y:S05]  /*5100*/  BSYNC B1 ;  /* 0x0000000000017941 */ /* 0x000fea0003800000 */
.L_x_3056:
        /* <DEDUP_REMOVED lines=13> */
.L_x_3060:
        /* <DEDUP_REMOVED lines=12> */
.L_x_3063:
[----:B------:R-:W-:-:S07]  /*52a0*/  IMAD.MOV.U32 R56, RZ, RZ, R6 ;  /* 0x000000ffff387224 */ /* 0x000fce00078e0006 */
.L_x_3064:
[----:B------:R-:W-:Y:S05]  /*52b0*/  BSYNC B1 ;  /* 0x0000000000017941 */ /* 0x000fea0003800000 */
.L_x_3062:
        /* <DEDUP_REMOVED lines=16> */
.L_x_3068:
[----:B------:R-:W-:Y:S05]  /*53c0*/  BSYNC B2 ;  /* 0x0000000000027941 */ /* 0x000fea0003800000 */
.L_x_3067:
        /* <DEDUP_REMOVED lines=43> */
.L_x_3066:
[----:B------:R-:W-:Y:S05]  /*5680*/  BSYNC B1 ;  /* 0x0000000000017941 */ /* 0x000fea0003800000 */
.L_x_3065:
        /* <DEDUP_REMOVED lines=9> */
.L_x_3061:
        /* <DEDUP_REMOVED lines=12> */
.L_x_3070:
[----:B------:R-:W-:-:S07]  /*57e0*/  MOV R62, R6 ;  /* 0x00000006003e7202 */ /* 0x000fce0000000f00 */
.L_x_3071:
[----:B------:R-:W-:Y:S05]  /*57f0*/  BSYNC B1 ;  /* 0x0000000000017941 */ /* 0x000fea0003800000 */
.L_x_3069:
        /* <DEDUP_REMOVED lines=16> */
.L_x_3075:
[----:B------:R-:W-:Y:S05]  /*5900*/  BSYNC B2 ;  /* 0x0000000000027941 */ /* 0x000fea0003800000 */
.L_x_3074:
        /* <DEDUP_REMOVED lines=43> */
.L_x_3073:
[----:B------:R-:W-:Y:S05]  /*5bc0*/  BSYNC B1 ;  /* 0x0000000000017941 */ /* 0x000fea0003800000 */
.L_x_3072:
[----:B------:R-:W-:Y:S01]  /*5bd0*/  I2FP.F32.U32 R45, R62 ;  /* 0x0000003e002d7245 */ /* 0x000fe20000201000 */
[----:B------:R-:W-:Y:S01]  /*5be0*/  HFMA2.MMA R62, -RZ, RZ, 0.1171875, 0 ;  /* 0x2f800000ff3e7435 */ /* 0x000fe200000001ff */
[----:B------:R-:W-:-:S04]  /*5bf0*/  IMAD.U32 R31, R31, 0x10000, RZ ;  /* 0x000100001f1f7824 */ /* 0x000fc800078e00ff */
[----:B------:R-:W-:-:S05]  /*5c00*/  FMUL.FTZ R31, R31, R58 ;  /* 0x0000003a1f1f7220 */ /* 0x000fca0000410000 */
[----:B------:R-:W-:-:S05]  /*5c10*/  FFMA.FTZ R66, R45, R62, 1.1641532182693481445e-10 ;  /* 0x2f0000002d427423 */ /* 0x000fca000001003e */
        /* <DEDUP_REMOVED lines=8> */
.L_x_3076:
        /* <DEDUP_REMOVED lines=12> */
.L_x_3079:
[----:B------:R-:W-:-:S07]  /*5d60*/  MOV R57, R6 ;  /* 0x0000000600397202 */ /* 0x000fce0000000f00 */
.L_x_3080:
[----:B------:R-:W-:Y:S05]  /*5d70*/  BSYNC B1 ;  /* 0x0000000000017941 */ /* 0x000fea0003800000 */
.L_x_3078:
        /* <DEDUP_REMOVED lines=16> */
.L_x_3084:
[----:B------:R-:W-:Y:S05]  /*5e80*/  BSYNC B2 ;  /* 0x0000000000027941 */ /* 0x000fea0003800000 */
.L_x_3083:
        /* <DEDUP_REMOVED lines=43> */
.L_x_3082:
[----:B------:R-:W-:Y:S05]  /*6140*/  BSYNC B1 ;  /* 0x0000000000017941 */ /* 0x000fea0003800000 */
.L_x_3081:
[----:B------:R-:W-:Y:S02]  /*6150*/  I2FP.F32.U32 R47, R57 ;  /* 0x00000039002f7245 */ /* 0x000fe40000201000 */
[----:B------:R-:W-:-:S03]  /*6160*/  PRMT R57, R27, 0x7632, R57 ;  /* 0x000076321b397816 */ /* 0x000fc60000000039 */
[----:B------:R-:W-:Y:S01]  /*6170*/  FFMA.FTZ R62, R47, R62, 1.1641532182693481445e-10 ;  /* 0x2f0000002f3e7423 */ /* 0x000fe2000001003e */
[----:B------:R-:W-:-:S04]  /*6180*/  SHF.L.U32 R57, R57, 0x10, RZ ;  /* 0x0000001039397819 */ /* 0x000fc800000006ff */
[----:B------:R-:W-:Y:S01]  /*6190*/  FSETP.GTU.FTZ.AND P1, PT, R62, R59, PT ;  /* 0x0000003b3e00720b */ /* 0x000fe20003f3c000 */
[----:B------:R-:W-:-:S05]  /*61a0*/  FMUL.FTZ R57, R57, R58 ;  /* 0x0000003a39397220 */ /* 0x000fca0000410000 */
[----:B------:R-:W-:Y:S02]  /*61b0*/  FSEL R58, R57, RZ, !P1 ;  /* 0x000000ff393a7208 */ /* 0x000fe40004800000 */
[----:B------:R-:W-:-:S03]  /*61c0*/  SEL R57, RZ, 0x1, P1 ;  /* 0x00000001ff397807 */ /* 0x000fc60000800000 */
[----:B------:R-:W-:-:S04]  /*61d0*/  FADD.FTZ R31, R31, R58 ;  /* 0x0000003a1f1f7221 */ /* 0x000fc80000010000 */
[----:B------:R-:W-:-:S07]  /*61e0*/  @P0 FADD.FTZ R31, R19, R31 ;  /* 0x0000001f131f0221 */ /* 0x000fce0000010000 */
.L_x_3077:
[----:B------:R-:W-:Y:S02]  /*61f0*/  SEL R47, RZ, 0x1000000, P5 ;  /* 0x01000000ff2f7807 */ /* 0x000fe40002800000 */
[----:B------:R-:W-:Y:S02]  /*6200*/  ISETP.NE.AND P5, PT, R63, RZ, PT ;  /* 0x000000ff3f00720c */ /* 0x000fe40003fa5270 */
[----:B------:R-:W-:Y:S02]  /*6210*/  SEL R58, RZ, 0x10000, P4 ;  /* 0x00010000ff3a7807 */ /* 0x000fe40002000000 */
[----:B------:R-:W-:Y:S02]  /*6220*/  SEL R62, RZ, 0x1, P5 ;  /* 0x00000001ff3e7807 */ /* 0x000fe40002800000 */
[----:B------:R-:W-:Y:S02]  /*6230*/  SEL R59, RZ, 0x100, P3 ;  /* 0x00000100ff3b7807 */ /* 0x000fe40001800000 */
[----:B------:R-:W-:Y:S01]  /*6240*/  ISETP.NE.AND P6, PT, R64, RZ, PT ;  /* 0x000000ff4000720c */ /* 0x000fe20003fc5270 */
[----:B------:R-:W-:Y:S01]  /*6250*/  IMAD.WIDE.U32 R62, R62, 0x1000000, RZ ;  /* 0x010000003e3e7825 */ /* 0x000fe200078e00ff */
[----:B------:R-:W-:-:S02]  /*6260*/  ISETP.NE.AND P0, PT, R60, RZ, PT ;  /* 0x000000ff3c00720c */ /* 0x000fc40003f05270 */
[----:B------:R-:W-:Y:S01]  /*6270*/  LOP3.LUT R59, R59, R47, R58, 0xfe, !PT ;  /* 0x0000002f3b3b7212 */ /* 0x000fe200078efe3a */
[----:B------:R-:W-:Y:S01]  /*6280*/  IMAD.SHL.U32 R64, R49, 0x8, RZ ;  /* 0x0000000831407824 */ /* 0x000fe200078e00ff */
[----:B------:R-:W-:Y:S02]  /*6290*/  SEL R47, RZ, 0x1, P2 ;  /* 0x00000001ff2f7807 */ /* 0x000fe40001000000 */
[----:B------:R-:W-:Y:S02]  /*62a0*/  SEL R58, RZ, 0x1, P6 ;  /* 0x00000001ff3a7807 */ /* 0x000fe40003000000 */
[----:B------:R-:W-:Y:S02]  /*62b0*/  SEL R60, RZ, 0x1, P0 ;  /* 0x00000001ff3c7807 */ /* 0x000fe40000000000 */
[----:B------:R-:W-:Y:S02]  /*62c0*/  ISETP.NE.AND P1, PT, R61, RZ, PT ;  /* 0x000000ff3d00720c */ /* 0x000fe40003f25270 */
[----:B------:R-:W-:Y:S01]  /*62d0*/  LOP3.LUT R63, R63, R59, R47, 0xfe, !PT ;  /* 0x0000003b3f3f7212 */ /* 0x000fe200078efe2f */
[----:B------:R-:W-:-:S04]  /*62e0*/  IMAD.WIDE.U32 R58, R58, 0x10000, RZ ;  /* 0x000100003a3a7825 */ /* 0x000fc800078e00ff */
[----:B------:R-:W-:-:S03]  /*62f0*/  IMAD.WIDE.U32 R60, R60, 0x100, RZ ;  /* 0x000001003c3c7825 */ /* 0x000fc600078e00ff */
[----:B------:R-:W-:Y:S02]  /*6300*/  LOP3.LUT R47, R60, R62, R58, 0xfe, !PT ;  /* 0x0000003e3c2f7212 */ /* 0x000fe400078efe3a */
[----:B------:R-:W-:Y:S02]  /*6310*/  LEA R62, P0, R49, UR12, 0x5 ;  /* 0x0000000c313e7c11 */ /* 0x000fe4000f8028ff */
[----:B------:R-:W-:Y:S02]  /*6320*/  SEL R58, RZ, 0x1, P1 ;  /* 0x00000001ff3a7807 */ /* 0x000fe40000800000 */
[----:B------:R-:W-:Y:S02]  /*6330*/  LOP3.LUT R61, R61, R63, R59, 0xfe, !PT ;  /* 0x0000003f3d3d7212 */ /* 0x000fe400078efe3b */
[----:B------:R-:W-:Y:S02]  /*6340*/  LEA.HI.X R63, R49, UR13, RZ, 0x5, P0 ;  /* 0x0000000d313f7c11 */ /* 0x000fe400080f2cff */
[----:B------:R-:W-:-:S02]  /*6350*/  LOP3.LUT R60, R47, R58, RZ, 0xfc, !PT ;  /* 0x0000003a2f3c7212 */ /* 0x000fc400078efcff */
[----:B------:R-:W-:Y:S01]  /*6360*/  SHF.R.U32.HI R47, RZ, 0x1d, R49 ;  /* 0x0000001dff2f7819 */ /* 0x000fe20000011631 */
[----:B------:R0:W-:Y:S01]  /*6370*/  STG.E.128 desc[UR4][R62.64], R12 ;  /* 0x0000000c3e007986 */ /* 0x0001e2000c101d04 */
[----:B------:R-:W-:Y:S02]  /*6380*/  IADD3 R58, P0, R64, UR14, RZ ;  /* 0x0000000e403a7c10 */ /* 0x000fe4000ff1e0ff */
[----:B------:R-:W-:Y:S01]  /*6390*/  PLOP3.LUT P1, PT, PT, PT, UP0, 0x40, 0x0 ;  /* 0x000000000000781c */ /* 0x000fe20003f2e808 */
[----:B------:R0:W-:Y:S01]  /*63a0*/  STG.E.128 desc[UR4][R62.64+0x10], R28 ;  /* 0x0000101c3e007986 */ /* 0x0001e2000c101d04 */
[----:B------:R-:W-:-:S05]  /*63b0*/  IADD3.X R59, R47, UR15, RZ, P0, !PT ;  /* 0x0000000f2f3b7c10 */ /* 0x000fca00087fe4ff */
[----:B------:R0:W-:Y:S06]  /*63c0*/  STG.E.64 desc[UR4][R58.64], R60 ;  /* 0x0000003c3a007986 */ /* 0x0001ec000c101b04 */
[----:B------:R-:W-:Y:S05]  /*63d0*/  @P1 BRA `(.L_x_3085) ;  /* 0x0000000000401947 */ /* 0x000fea0003800000 */
[----:B0-----:R-:W-:Y:S01]  /*63e0*/  SHF.L.U32 R58, R56, 0x10, RZ ;  /* 0x00000010383a7819 */ /* 0x001fe200000006ff */
[----:B------:R-:W-:Y:S01]  /*63f0*/  IMAD.WIDE.U32 R62, R53, 0x1000000, RZ ;  /* 0x01000000353e7825 */ /* 0x000fe200078e00ff */
[----:B------:R-:W-:Y:S02]  /*6400*/  IADD3 R64, P0, R64, UR16, RZ ;  /* 0x0000001040407c10 */ /* 0x000fe4000ff1e0ff */
[----:B------:R-:W-:Y:S01]  /*6410*/  LOP3.LUT R60, R58, 0xff0000, RZ, 0xc0, !PT ;  /* 0x00ff00003a3c7812 */ /* 0x000fe200078ec0ff */
[----:B------:R-:W-:Y:S01]  /*6420*/  IMAD.SHL.U32 R58, R55, 0x100, RZ ;  /* 0x00000100373a7824 */ /* 0x000fe200078e00ff */
[----:B------:R-:W-:Y:S02]  /*6430*/  IADD3.X R65, R47, UR17, RZ, P0, !PT ;  /* 0x000000112f417c10 */ /* 0x000fe400087fe4ff */
[----:B------:R-:W-:Y:S01]  /*6440*/  PRMT R59, R60, 0x4210, R57 ;  /* 0x000042103c3b7816 */ /* 0x000fe20000000039 */
[----:B------:R-:W-:-:S03]  /*6450*/  IMAD.WIDE.U32 R60, R52, 0x10000, RZ ;  /* 0x00010000343c7825 */ /* 0x000fc600078e00ff */
[----:B------:R-:W-:-:S04]  /*6460*/  LOP3.LUT R59, R59, 0xff00, R58, 0xf8, !PT ;  /* 0x0000ff003b3b7812 */ /* 0x000fc800078ef83a */
[----:B------:R-:W-:-:S04]  /*6470*/  LOP3.LUT R59, R59, 0xff, R54, 0xf8, !PT ;  /* 0x000000ff3b3b7812 */ /* 0x000fc800078ef836 */
[----:B------:R-:W-:Y:S01]  /*6480*/  LOP3.LUT R63, R61, R59, R63, 0xfe, !PT ;  /* 0x0000003b3d3f7212 */ /* 0x000fe200078efe3f */
[----:B------:R-:W-:-:S03]  /*6490*/  IMAD.WIDE.U32 R58, R51, 0x100, RZ ;  /* 0x00000100333a7825 */ /* 0x000fc600078e00ff */
[----:B------:R-:W-:Y:S02]  /*64a0*/  LOP3.LUT R61, R58, R62, R60, 0xfe, !PT ;  /* 0x0000003e3a3d7212 */ /* 0x000fe400078efe3c */
[----:B------:R-:W-:Y:S02]  /*64b0*/  LOP3.LUT R59, R63, R59, RZ, 0xfc, !PT ;  /* 0x0000003b3f3b7212 */ /* 0x000fe400078efcff */
[----:B------:R-:W-:-:S05]  /*64c0*/  LOP3.LUT R58, R61, 0xff, R50, 0xf8, !PT ;  /* 0x000000ff3d3a7812 */ /* 0x000fca00078ef832 */
[----:B------:R1:W-:Y:S02]  /*64d0*/  STG.E.64 desc[UR4][R64.64], R58 ;  /* 0x0000003a40007986 */ /* 0x0003e4000c101b04 */
.L_x_3085:
        /* <DEDUP_REMOVED lines=48> */
.L_x_3099:
[----:B------:R-:W-:Y:S01]  /*67e0*/  FMUL.FTZ R47, R60, R60 ;  /* 0x0000003c3c2f7220 */ /* 0x000fe20000410000 */
[----:B------:R-:W-:Y:S01]  /*67f0*/  PLOP3.LUT P1, PT, PT, PT, UP1, 0x40, 0x0 ;  /* 0x000000000000781c */ /* 0x000fe20003f2e818 */
[----:B01----:R-:W-:-:S03]  /*6800*/  FADD.FTZ R65, R65, R68 ;  /* 0x0000004441417221 */ /* 0x003fc60000010000 */
[----:B------:R-:W-:Y:S01]  /*6810*/  FSEL R47, R47, RZ, !P1 ;  /* 0x000000ff2f2f7208 */ /* 0x000fe20004800000 */
[----:B------:R-:W-:Y:S01]  /*6820*/  FFMA.FTZ R58, R65, R58, UR22 ;  /* 0x00000016413a7e23 */ /* 0x000fe2000801003a */
[----:B------:R-:W-:-:S03]  /*6830*/  PLOP3.LUT P1, PT, PT, PT, UP1, 0x40, 0x0 ;  /* 0x000000000000781c */ /* 0x000fc60003f2e818 */
[----:B------:R-:W-:Y:S01]  /*6840*/  FADD.FTZ R47, R58, R47 ;  /* 0x0000002f3a2f7221 */ /* 0x000fe20000010000 */
[----:B------:R-:W-:-:S05]  /*6850*/  FSEL R58, R60, RZ, P1 ;  /* 0x000000ff3c3a7208 */ /* 0x000fca0000800000 */
[----:B------:R-:W0:Y:S01]  /*6860*/  MUFU.RSQ R47, R47 ;  /* 0x0000002f002f7308 */ /* 0x000e220000001400 */
[C---:B------:R-:W-:Y:S01]  /*6870*/  FADD.FTZ R28, -R58.reuse, R28 ;  /* 0x0000001c3a1c7221 */ /* 0x040fe20000010100 */
[C---:B------:R-:W-:Y:S01]  /*6880*/  FADD.FTZ R68, -R58.reuse, R30 ;  /* 0x0000001e3a447221 */ /* 0x040fe20000010100 */
[C---:B------:R-:W-:Y:S01]  /*6890*/  FADD.FTZ R31, -R58.reuse, R31 ;  /* 0x0000001f3a1f7221 */ /* 0x040fe20000010100 */
[C---:B------:R-:W-:Y:S01]  /*68a0*/  FADD.FTZ R62, -R58.reuse, R14 ;  /* 0x0000000e3a3e7221 */ /* 0x040fe20000010100 */
[C---:B------:R-:W-:Y:S01]  /*68b0*/  FADD.FTZ R14, -R58.reuse, R29 ;  /* 0x0000001d3a0e7221 */ /* 0x040fe20000010100 */
[C---:B------:R-:W-:Y:S01]  /*68c0*/  FADD.FTZ R64, -R58.reuse, R15 ;  /* 0x0000000f3a407221 */ /* 0x040fe20000010100 */
[C---:B------:R-:W-:Y:S01]  /*68d0*/  FADD.FTZ R66, -R58.reuse, R12 ;  /* 0x0000000c3a427221 */ /* 0x040fe20000010100 */
[----:B------:R-:W-:Y:S02]  /*68e0*/  FADD.FTZ R12, -R58, R13 ;  /* 0x0000000d3a0c7221 */ /* 0x000fe40000010100 */
[----:B------:R-:W1:Y:S01]  /*68f0*/  @!P0 LDC.64 R58, c[0x0][0x250] ;  /* 0x00009400ff3a8b82 */ /* 0x000e620000000a00 */
[C---:B0-----:R-:W-:Y:S01]  /*6900*/  FMUL.FTZ R28, R47.reuse, R28 ;  /* 0x0000001c2f1c7220 */ /* 0x041fe20000410000 */
        /* <DEDUP_REMOVED lines=8> */
[----:B------:R-:W0:Y:S01]  /*6990*/  @!P0 LDC.64 R30, c[0x0][0x258] ;  /* 0x00009600ff1e8b82 */ /* 0x000e220000000a00 */
[C---:B------:R-:W-:Y:S01]  /*69a0*/  FMUL.FTZ R66, R47.reuse, R66 ;  /* 0x000000422f427220 */ /* 0x040fe20000410000 */
[----:B------:R-:W-:Y:S01]  /*69b0*/  F2FP.BF16.F32.PACK_AB R15, R28, R15 ;  /* 0x0000000f1c0f723e */ /* 0x000fe200000010ff */
[----:B------:R-:W-:Y:S01]  /*69c0*/  FMUL.FTZ R28, R47, R12 ;  /* 0x0000000c2f1c7220 */ /* 0x000fe20000410000 */
[----:B------:R-:W-:Y:S01]  /*69d0*/  F2FP.BF16.F32.PACK_AB R14, R13, R14 ;  /* 0x0000000e0d0e723e */ /* 0x000fe200000010ff */
[----:B------:R-:W-:Y:S01]  /*69e0*/  FMUL.FTZ R13, R47, R62 ;  /* 0x0000003e2f0d7220 */ /* 0x000fe20000410000 */
[----:B------:R-:W-:Y:S01]  /*69f0*/  FFMA.FTZ R62, R29, R41, R38 ;  /* 0x000000291d3e7223 */ /* 0x000fe20000010026 */
[----:B------:R-:W-:Y:S01]  /*6a00*/  FFMA.FTZ R61, R28, R42, R37 ;  /* 0x0000002a1c3d7223 */ /* 0x000fe20000010025 */
[----:B------:R-:W-:Y:S01]  /*6a10*/  FFMA.FTZ R12, R66, R4, R11 ;  /* 0x00000004420c7223 */ /* 0x000fe2000001000b */
[----:B------:R-:W2:Y:S01]  /*6a20*/  LDC.64 R28, c[0x0][0x210] ;  /* 0x00008400ff1c7b82 */ /* 0x000ea20000000a00 */
[----:B------:R-:W-:Y:S01]  /*6a30*/  FFMA.FTZ R13, R13, R3, R8 ;  /* 0x000000030d0d7223 */ /* 0x000fe20000010008 */
[----:B-1----:R-:W-:-:S02]  /*6a40*/  @!P0 IMAD.WIDE R58, R34, 0x4, R58 ;  /* 0x00000004223a8825 */ /* 0x002fc400078e023a */
[----:B------:R-:W-:Y:S02]  /*6a50*/  F2FP.BF16.F32.PACK_AB R12, R61, R12 ;  /* 0x0000000c3d0c723e */ /* 0x000fe400000010ff */
[----:B------:R-:W-:Y:S01]  /*6a60*/  F2FP.BF16.F32.PACK_AB R13, R62, R13 ;  /* 0x0000000d3e0d723e */ /* 0x000fe200000010ff */
[----:B------:R1:W-:Y:S01]  /*6a70*/  @!P0 STG.E desc[UR4][R58.64], R60 ;  /* 0x0000003c3a008986 */ /* 0x0003e2000c101904 */
[----:B------:R-:W-:-:S04]  /*6a80*/  LEA R62, P1, R49, UR18, 0x4 ;  /* 0x00000012313e7c11 */ /* 0x000fc8000f8220ff */
[----:B------:R-:W-:Y:S01]  /*6a90*/  LEA.HI.X R63, R49, UR19, RZ, 0x4, P1 ;  /* 0x00000013313f7c11 */ /* 0x000fe200088f24ff */
[----:B0-----:R-:W-:-:S05]  /*6aa0*/  @!P0 IMAD.WIDE R30, R34, 0x4, R30 ;  /* 0x00000004221e8825 */ /* 0x001fca00078e021e */
[----:B------:R1:W-:Y:S04]  /*6ab0*/  @!P0 STG.E desc[UR4][R30.64], R47 ;  /* 0x0000002f1e008986 */ /* 0x0003e8000c101904 */
[----:B------:R1:W-:Y:S01]  /*6ac0*/  STG.E.128 desc[UR4][R62.64], R12 ;  /* 0x0000000c3e007986 */ /* 0x0003e2000c101d04 */
[----:B--2---:R-:W-:-:S04]  /*6ad0*/  LEA R34, R28, R34, 0x2 ;  /* 0x000000221c227211 */ /* 0x004fc800078e10ff */
[----:B------:R-:W-:-:S13]  /*6ae0*/  ISETP.GE.AND P0, PT, R34, R29, PT ;  /* 0x0000001d2200720c */ /* 0x000fda0003f06270 */
[----:B-1----:R-:W-:Y:S05]  /*6af0*/  @!P0 BRA `(.L_x_3087) ;  /* 0xffffff9c00c08947 */ /* 0x002fea000383ffff */
[----:B------:R-:W-:Y:S05]  /*6b00*/  BSYNC B0 ;  /* 0x0000000000007941 */ /* 0x000fea0003800000 */
.L_x_2956:
[----:B------:R-:W-:Y:S05]  /*6b10*/  EXIT ;  /* 0x000000000000794d */ /* 0x000fea0003800000 */
.L_x_3086:
        /* <DEDUP_REMOVED lines=8> */
.L_x_3089:
[----:B------:R-:W-:Y:S05]  /*6ba0*/  BSYNC B1 ;  /* 0x0000000000017941 */ /* 0x000fea0003800000 */
.L_x_3088:
        /* <DEDUP_REMOVED lines=9> */
.L_x_3090:
[----:B------:R-:W-:Y:S01]  /*6c40*/  HFMA2.MMA R61, -RZ, RZ, 0, 2.384185791015625e-07 ;  /* 0x00000004ff3d7435 */ /* 0x000fe200000001ff */
[----:B------:R-:W-:-:S05]  /*6c50*/  MOV R58, R67 ;  /* 0x00000043003a7202 */ /* 0x000fca0000000f00 */
[----:B------:R-:W-:-:S04]  /*6c60*/  FADD.FTZ R64, R63, R58 ;  /* 0x0000003a3f407221 */ /* 0x000fc80000010000 */
[----:B------:R-:W-:-:S07]  /*6c70*/  IMAD.MOV.U32 R69, RZ, RZ, R64 ;  /* 0x000000ffff457224 */ /* 0x000fce00078e0040 */
[----:B------:R-:W-:Y:S05]  /*6c80*/  WARPSYNC.COLLECTIVE R59, `(.L_x_3091) ;  /* 0x000000003b087348 */ /* 0x000fea0003c00000 */
[----:B------:R0:W1:Y:S02]  /*6c90*/  SHFL.BFLY P1, R67, R69, R61, R62 ;  /* 0x0c00003d45437389 */ /* 0x000064000002003e */
[----:B01----:R-:W-:Y:S01]  /*6ca0*/  ENDCOLLECTIVE ;  /* 0x000000000000791b */ /* 0x003fe20003800000 */
.L_x_3091:
[----:B------:R-:W-:Y:S02]  /*6cb0*/  IMAD.MOV.U32 R61, RZ, RZ, 0x8 ;  /* 0x00000008ff3d7424 */ /* 0x000fe400078e00ff */
[----:B------:R-:W-:-:S04]  /*6cc0*/  IMAD.MOV.U32 R65, RZ, RZ, R67 ;  /* 0x000000ffff417224 */ /* 0x000fc800078e0043 */
[----:B------:R-:W-:-:S05]  /*6cd0*/  FADD.FTZ R65, R64, R65 ;  /* 0x0000004140417221 */ /* 0x000fca0000010000 */
[----:B------:R-:W-:-:S07]  /*6ce0*/  MOV R69, R65 ;  /* 0x0000004100457202 */ /* 0x000fce0000000f00 */
[----:B------:R-:W-:Y:S05]  /*6cf0*/  WARPSYNC.COLLECTIVE R59, `(.L_x_3092) ;  /* 0x000000003b087348 */ /* 0x000fea0003c00000 */
[----:B------:R0:W1:Y:S02]  /*6d00*/  SHFL.BFLY P1, R67, R69, R61, R62 ;  /* 0x0c00003d45437389 */ /* 0x000064000002003e */
[----:B01----:R-:W-:Y:S01]  /*6d10*/  ENDCOLLECTIVE ;  /* 0x000000000000791b */ /* 0x003fe20003800000 */
.L_x_3092:
        /* <DEDUP_REMOVED lines=8> */
.L_x_3093:
[----:B------:R-:W-:Y:S01]  /*6da0*/  MOV R61, 0x1 ;  /* 0x00000001003d7802 */ /* 0x000fe20000000f00 */
        /* <DEDUP_REMOVED lines=18> */
[----:B------:R-:W-:-:S03]  /*6ed0*/  IMAD.MOV.U32 R62, RZ, RZ, 0x1f ;  /* 0x0000001fff3e7424 */ /* 0x000fc600078e00ff */
[----:B------:R-:W-:-:S07]  /*6ee0*/  IMAD.MOV.U32 R69, RZ, RZ, R47 ;  /* 0x000000ffff457224 */ /* 0x000fce00078e002f */
[----:B------:R-:W-:Y:S05]  /*6ef0*/  WARPSYNC.COLLECTIVE R59, `(.L_x_3094) ;  /* 0x000000003b087348 */ /* 0x000fea0003c00000 */
[----:B------:R0:W1:Y:S02]  /*6f00*/  SHFL.BFLY P1, R67, R69, R61, R62 ;  /* 0x0c00003d45437389 */ /* 0x000064000002003e */
[----:B01----:R-:W-:Y:S01]  /*6f10*/  ENDCOLLECTIVE ;  /* 0x000000000000791b */ /* 0x003fe20003800000 */
.L_x_3094:
[----:B------:R-:W-:Y:S01]  /*6f20*/  HFMA2.MMA R61, -RZ, RZ, 0, 1.1920928955078125e-07 ;  /* 0x00000002ff3d7435 */ /* 0x000fe200000001ff */
[----:B------:R-:W-:-:S05]  /*6f30*/  MOV R64, R67 ;  /* 0x0000004300407202 */ /* 0x000fca0000000f00 */
[----:B------:R-:W-:-:S04]  /*6f40*/  FADD.FTZ R64, R47, R64 ;  /* 0x000000402f407221 */ /* 0x000fc80000010000 */
[----:B------:R-:W-:-:S07]  /*6f50*/  IMAD.MOV.U32 R69, RZ, RZ, R64 ;  /* 0x000000ffff457224 */ /* 0x000fce00078e0040 */
[----:B------:R-:W-:Y:S05]  /*6f60*/  WARPSYNC.COLLECTIVE R59, `(.L_x_3095) ;  /* 0x000000003b087348 */ /* 0x000fea0003c00000 */
[----:B------:R0:W1:Y:S02]  /*6f70*/  SHFL.BFLY P1, R67, R69, R61, R62 ;  /* 0x0c00003d45437389 */ /* 0x000064000002003e */
[----:B01----:R-:W-:Y:S01]  /*6f80*/  ENDCOLLECTIVE ;  /* 0x000000000000791b */ /* 0x003fe20003800000 */
.L_x_3095:
[----:B------:R-:W-:Y:S02]  /*6f90*/  IMAD.MOV.U32 R61, RZ, RZ, 0x4 ;  /* 0x00000004ff3d7424 */ /* 0x000fe400078e00ff */
[----:B------:R-:W-:-:S04]  /*6fa0*/  IMAD.MOV.U32 R63, RZ, RZ, R67 ;  /* 0x000000ffff3f7224 */ /* 0x000fc800078e0043 */
[----:B------:R-:W-:-:S05]  /*6fb0*/  FADD.FTZ R63, R64, R63 ;  /* 0x0000003f403f7221 */ /* 0x000fca0000010000 */
[----:B------:R-:W-:-:S07]  /*6fc0*/  MOV R69, R63 ;  /* 0x0000003f00457202 */ /* 0x000fce0000000f00 */
[----:B------:R-:W-:Y:S05]  /*6fd0*/  WARPSYNC.COLLECTIVE R59, `(.L_x_3096) ;  /* 0x000000003b087348 */ /* 0x000fea0003c00000 */
[----:B------:R0:W1:Y:S02]  /*6fe0*/  SHFL.BFLY P1, R67, R69, R61, R62 ;  /* 0x0c00003d45437389 */ /* 0x000064000002003e */
[----:B01----:R-:W-:Y:S01]  /*6ff0*/  ENDCOLLECTIVE ;  /* 0x000000000000791b */ /* 0x003fe20003800000 */
.L_x_3096:
[----:B------:R-:W-:Y:S01]  /*7000*/  HFMA2.MMA R61, -RZ, RZ, 0, 4.76837158203125e-07 ;  /* 0x00000008ff3d7435 */ /* 0x000fe200000001ff */
[----:B------:R-:W-:-:S05]  /*7010*/  MOV R66, R67 ;  /* 0x0000004300427202 */ /* 0x000fca0000000f00 */
[----:B------:R-:W-:-:S04]  /*7020*/  FADD.FTZ R66, R63, R66 ;  /* 0x000000423f427221 */ /* 0x000fc80000010000 */
[----:B------:R-:W-:-:S07]  /*7030*/  IMAD.MOV.U32 R69, RZ, RZ, R66 ;  /* 0x000000ffff457224 */ /* 0x000fce00078e0042 */
[----:B------:R-:W-:Y:S05]  /*7040*/  WARPSYNC.COLLECTIVE R59, `(.L_x_3097) ;  /* 0x000000003b087348 */ /* 0x000fea0003c00000 */
[----:B------:R0:W1:Y:S02]  /*7050*/  SHFL.BFLY P1, R67, R69, R61, R62 ;  /* 0x0c00003d45437389 */ /* 0x000064000002003e */
[----:B01----:R-:W-:Y:S01]  /*7060*/  ENDCOLLECTIVE ;  /* 0x000000000000791b */ /* 0x003fe20003800000 */
.L_x_3097:
[----:B------:R-:W-:Y:S02]  /*7070*/  IMAD.MOV.U32 R61, RZ, RZ, 0x10 ;  /* 0x00000010ff3d7424 */ /* 0x000fe400078e00ff */
[----:B------:R-:W-:-:S04]  /*7080*/  IMAD.MOV.U32 R65, RZ, RZ, R67 ;  /* 0x000000ffff417224 */ /* 0x000fc800078e0043 */
[----:B------:R-:W-:-:S05]  /*7090*/  FADD.FTZ R65, R66, R65 ;  /* 0x0000004142417221 */ /* 0x000fca0000010000 */
[----:B------:R-:W-:-:S07]  /*70a0*/  MOV R69, R65 ;  /* 0x0000004100457202 */ /* 0x000fce0000000f00 */
[----:B------:R-:W-:Y:S05]  /*70b0*/  WARPSYNC.COLLECTIVE R59, `(.L_x_3098) ;  /* 0x000000003b087348 */ /* 0x000fea0003c00000 */
[----:B------:R0:W1:Y:S02]  /*70c0*/  SHFL.BFLY P1, R67, R69, R61, R62 ;  /* 0x0c00003d45437389 */ /* 0x000064000002003e */
[----:B01----:R-:W-:Y:S01]  /*70d0*/  ENDCOLLECTIVE ;  /* 0x000000000000791b */ /* 0x003fe20003800000 */
.L_x_3098:
[----:B------:R-:W-:Y:S01]  /*70e0*/  MOV R68, R67 ;  /* 0x0000004300447202 */ /* 0x000fe20000000f00 */
[----:B------:R-:W-:Y:S06]  /*70f0*/  BRA `(.L_x_3099) ;  /* 0xfffffff400b87947 */ /* 0x000fec000383ffff */
.L_x_3100:
        /* <DEDUP_REMOVED lines=16> */
.L_x_7744:


//--------------------- .text._ZN10layer_norm31ln_parallel_residual_fwd_kernelINS_13Kernel_traitsIf13__nv_bfloat16fS2_fjLj256ELj1ELj4ELj1ELj16ENS_18Kernel_traits_baseILj256EfS2_fS2_fjLj128EEEEELb0ELb0ELb0EEEvNS_9FwdParamsE --------------------------
	.section	.text._ZN10layer_norm31ln_parallel_residual_fwd_kernelINS_13Kernel_traitsIf13__nv_bfloat16fS2_fjLj256ELj1ELj4ELj1ELj16ENS_18Kernel_traits_baseILj256EfS2_fS2_fjLj128EEEEELb0ELb0ELb0EEEvNS_9FwdParamsE,"ax",@progbits
	.align	128
        .global         _ZN10layer_norm31ln_parallel_residual_fwd_kernelINS_13Kernel_traitsIf13__nv_bfloat16fS2_fjLj256ELj1ELj4ELj1ELj16ENS_18Kernel_traits_baseILj256EfS2_fS2_fjLj128EEEEELb0ELb0ELb0EEEvNS_9FwdParamsE
        .type           _ZN10layer_norm31ln_parallel_residual_fwd_kernelINS_13Kernel_traitsIf13__nv_bfloat16fS2_fjLj256ELj1ELj4ELj1ELj16ENS_18Kernel_traits_baseILj256EfS2_fS2_fjLj128EEEEELb0ELb0ELb0EEEvNS_9FwdParamsE,@function
        .size           _ZN10layer_norm31ln_parallel_residual_fwd_kernelINS_13Kernel_traitsIf13__nv_bfloat16fS2_fjLj256ELj1ELj4ELj1ELj16ENS_18Kernel_traits_baseILj256EfS2_fS2_fjLj128EEEEELb0ELb0ELb0EEEvNS_9FwdParamsE,(.L_x_7745 - _ZN10layer_norm31ln_parallel_residual_fwd_kernelINS_13Kernel_traitsIf13__nv_bfloat16fS2_fjLj256ELj1ELj4ELj1ELj16ENS_18Kernel_traits_baseILj256EfS2_fS2_fjLj128EEEEELb0ELb0ELb0EEEvNS_9FwdParamsE)
        .other          _ZN10layer_norm31ln_parallel_residual_fwd_kernelINS_13Kernel_traitsIf13__nv_bfloat16fS2_fjLj256ELj1ELj4ELj1ELj16ENS_18Kernel_traits_baseILj256EfS2_fS2_fjLj128EEEEELb0ELb0ELb0EEEvNS_9FwdParamsE,@"STO_CUDA_ENTRY STV_DEFAULT"
_ZN10layer_norm31ln_parallel_residual_fwd_kernelINS_13Kernel_traitsIf13__nv_bfloat16fS2_fjLj256ELj1ELj4ELj1ELj16ENS_18Kernel_traits_baseILj256EfS2_fS2_fjLj128EEEEELb0ELb0ELb0EEEvNS_9FwdParamsE:
.text._ZN10layer_norm31ln_parallel_residual_fwd_kernelINS_13Kernel_traitsIf13__nv_bfloat16fS2_fjLj256ELj1ELj4ELj1ELj16ENS_18Kernel_traits_baseILj256EfS2_fS2_fjLj128EEEEELb0ELb0ELb0EEEvNS_9FwdParamsE:
        /* <DEDUP_REMOVED lines=16> */
[----:B------:R-:W0:Y:S01]  /*0100*/  LDC.64 R36, c[0x0][0x260] ;  /* 0x00009800ff247b82 */ /* 0x000e220000000a00 */
[----:B------:R-:W-:Y:S01]  /*0110*/  ULDC.64 UR6, c[0x0][0x2c8] ;  /* 0x0000b20000067ab9 */ /* 0x000fe20000000a00 */
        /* <DEDUP_REMOVED lines=13> */
[----:B------:R-:W-:Y:S02]  /*01f0*/  IADD3 R40, P4, R42, UR8, RZ ;  /* 0x000000082a287c10 */ /* 0x000fe4000ff9e0ff */
[----:B------:R-:W-:Y:S02]  /*0200*/  CS2R R18, SRZ ;  /* 0x0000000000127805 */ /* 0x000fe4000001ff00 */
[----:B------:R-:W-:Y:S02]  /*0210*/  CS2R R16, SRZ ;  /* 0x0000000000107805 */ /* 0x000fe4000001ff00 */
[----:B------:R-:W-:Y:S02]  /*0220*/  IADD3.X R41, RZ, UR9, RZ, P4, !PT ;  /* 0x00000009ff297c10 */ /* 0x000fe4000a7fe4ff */
[----:B------:R-:W-:Y:S02]  /*0230*/  @P0 LEA R38, P3, R2, UR6, 0x5 ;  /* 0x0000000602260c11 */ /* 0x000fe4000f8628ff */
[----:B------:R-:W-:Y:S01]  /*0240*/  @P1 IADD3 R42, P5, R42, UR10, RZ ;  /* 0x0000000a2a2a1c10 */ /* 0x000fe2000ffbe0ff */
[----:B0-----:R-:W-:Y:S01]  /*0250*/  IMAD.WIDE.U32 R36, R2, 0x20, R36 ;  /* 0x0000002002247825 */ /* 0x001fe200078e0024 */
[----:B------:R-:W-:Y:S01]  /*0260*/  @P0 IADD3.X R39, RZ, UR7, RZ, P3, !PT ;  /* 0x00000007ff270c10 */ /* 0x000fe20009ffe4ff */
[----:B------:R0:W5:Y:S01]  /*0270*/  LDG.E.128 R28, desc[UR4][R40.64] ;  /* 0x00000004281c7981 */ /* 0x000162000c1e1d00 */
[----:B------:R-:W-:-:S03]  /*0280*/  @P1 IADD3.X R43, RZ, UR11, RZ, P5, !PT ;  /* 0x0000000bff2b1c10 */ /* 0x000fc6000affe4ff */
[----:B------:R0:W5:Y:S04]  /*0290*/  @P0 LDG.E.128 R4, desc[UR4][R38.64] ;  /* 0x0000000426040981 */ /* 0x000168000c1e1d00 */
[----:B------:R0:W5:Y:S04]  /*02a0*/  @P0 LDG.E.128 R8, desc[UR4][R38.64+0x10] ;  /* 0x0000100426080981 */ /* 0x000168000c1e1d00 */
[----:B------:R0:W5:Y:S04]  /*02b0*/  @P1 LDG.E.128 R12, desc[UR4][R42.64] ;  /* 0x000000042a0c1981 */ /* 0x000168000c1e1d00 */
[----:B------:R0:W5:Y:S04]  /*02c0*/  @P1 LDG.E.128 R16, desc[UR4][R42.64+0x10] ;  /* 0x000010042a101981 */ /* 0x000168000c1e1d00 */
[----:B------:R0:W5:Y:S04]  /*02d0*/  LDG.E.128 R20, desc[UR4][R36.64] ;  /* 0x0000000424147981 */ /* 0x000168000c1e1d00 */
[----:B------:R0:W5:Y:S04]  /*02e0*/  LDG.E.128 R24, desc[UR4][R36.64+0x10] ;  /* 0x0000100424187981 */ /* 0x000168000c1e1d00 */
[----:B------:R0:W5:Y:S02]  /*02f0*/  LDG.E.128 R32, desc[UR4][R40.64+0x10] ;  /* 0x0000100428207981 */ /* 0x000164000c1e1d00 */
.L_x_3102:
[----:B------:R-:W-:Y:S05]  /*0300*/  BSYNC B0 ;  /* 0x0000000000007941 */ /* 0x000fea0003800000 */
.L_x_3101:
[----:B------:R-:W-:Y:S02]  /*0310*/  ULDC UR6, c[0x0][0x214] ;  /* 0x0000850000067ab9 */ /* 0x000fe40000000800 */
[----:B------:R-:W-:-:S13]  /*0320*/  ISETP.GE.AND P0, PT, R0, UR6, PT ;  /* 0x0000000600007c0c */ /* 0x000fda000bf06270 */
[----:B------:R-:W-:Y:S05]  /*0330*/  @P0 EXIT ;  /* 0x000000000000094d */ /* 0x000fea0003800000 */
[----:B------:R-:W-:Y:S01]  /*0340*/  ULDC.U8 UR6, c[0x0][0x2a0] ;  /* 0x0000a80000067ab9 */ /* 0x000fe20000000000 */
[----:B------:R-:W-:Y:S01]  /*0350*/  ULDC UR13, c[0x0][0x218] ;  /* 0x00008600000d7ab9 */ /* 0x000fe20000000800 */
[----:B------:R-:W-:Y:S01]  /*0360*/  ISETP.NE.AND P3, PT, RZ, UR6, PT ;  /* 0x00000006ff007c0c */ /* 0x000fe2000bf65270 */
[----:B------:R-:W-:Y:S01]  /*0370*/  ULDC UR12, c[0x0][0x2d8] ;  /* 0x0000b600000c7ab9 */ /* 0x000fe20000000800 */
[----:B------:R-:W-:Y:S01]  /*0380*/  ULDC.64 UR6, c[0x0][0x228] ;  /* 0x00008a0000067ab9 */ /* 0x000fe20000000a00 */
[----:B------:R-:W-:Y:S01]  /*0390*/  ULDC.64 UR8, c[0x0][0x230] ;  /* 0x00008c0000087ab9 */ /* 0x000fe20000000a00 */
[----:B------:R-:W-:-:S09]  /*03a0*/  ULDC.64 UR10, c[0x0][0x238] ;  /* 0x00008e00000a7ab9 */ /* 0x000fd20000000a00 */
.L_x_3124:
[----:B------:R-:W-:Y:S01]  /*03b0*/  IMAD R3, R0, UR13, RZ ;  /* 0x0000000d00037c24 */ /* 0x000fe2000f8e02ff */
[----:B------:R-:W-:Y:S04]  /*03c0*/  BSSY B0, `(.L_x_3103) ;  /* 0x0000061000007945 */ /* 0x000fe80003800000 */
[----:B------:R-:W-:-:S04]  /*03d0*/  SHF.R.S32.HI R56, RZ, 0x1f, R3 ;  /* 0x0000001fff387819 */ /* 0x000fc80000011403 */
[----:B------:R-:W-:-:S04]  /*03e0*/  LEA.HI R3, R56, R3, RZ, 0x3 ;  /* 0x0000000338037211 */ /* 0x000fc800078f18ff */
[----:B------:R-:W-:Y:S01]  /*03f0*/  LEA.HI.SX32 R66, R3, R2, 0x1d ;  /* 0x0000000203427211 */ /* 0x000fe200078feaff */
[----:B-1---5:R-:W-:Y:S06]  /*0400*/  @!P2 BRA `(.L_x_3104) ;  /* 0x000000040070a947 */ /* 0x022fec0003800000 */
[----:B------:R-:W1:Y:S01]  /*0410*/  LDC.64 R52, c[0x0][0x220] ;  /* 0x00008800ff347b82 */ /* 0x000e620000000a00 */
[----:B------:R-:W-:Y:S02]  /*0420*/  ISETP.NE.U32.AND P0, PT, RZ, UR8, PT ;  /* 0x00000008ff007c0c */ /* 0x000fe4000bf05070 */
[----:B------:R-:W-:Y:S02]  /*0430*/  ISETP.NE.U32.AND P1, PT, RZ, UR6, PT ;  /* 0x00000006ff007c0c */ /* 0x000fe4000bf25070 */
[----:B------:R-:W-:Y:S02]  /*0440*/  ISETP.NE.AND.EX P0, PT, RZ, UR9, PT, P0 ;  /* 0x00000009ff007c0c */ /* 0x000fe4000bf05300 */
[----:B------:R-:W-:-:S11]  /*0450*/  ISETP.NE.AND.EX P1, PT, RZ, UR7, PT, P1 ;  /* 0x00000007ff007c0c */ /* 0x000fd6000bf25310 */
[C---:B------:R-:W-:Y:S02]  /*0460*/  @P0 LEA R50, P5, R66.reuse, UR8, 0x5 ;  /* 0x0000000842320c11 */ /* 0x040fe4000f8a28ff */
[C---:B------:R-:W-:Y:S01]  /*0470*/  @P1 LEA R56, P4, R66.reuse, UR6, 0x4 ;  /* 0x0000000642381c11 */ /* 0x040fe2000f8820ff */
[C---:B-1----:R-:W-:Y:S01]  /*0480*/  IMAD.WIDE.U32 R52, R66.reuse, 0x10, R52 ;  /* 0x0000001042347825 */ /* 0x042fe200078e0034 */
[----:B------:R-:W-:-:S05]  /*0490*/  @P0 LEA.HI.X R51, R66, UR9, RZ, 0x5, P5 ;  /* 0x0000000942330c11 */ /* 0x000fca000a8f2cff */
[----:B------:R-:W2:Y:S01]  /*04a0*/  LDG.E.128 R52, desc[UR4][R52.64] ;  /* 0x0000000434347981 */ /* 0x000ea2000c1e1d00 */
[----:B------:R-:W-:-:S03]  /*04b0*/  @P1 LEA.HI.X R57, R66, UR7, RZ, 0x4, P4 ;  /* 0x0000000742391c11 */ /* 0x000fc6000a0f24ff */
[----:B0-----:R0:W5:Y:S04]  /*04c0*/  @P0 LDG.E.128 R40, desc[UR4][R50.64] ;  /* 0x0000000432280981 */ /* 0x001168000c1e1d00 */
        /* <DEDUP_REMOVED lines=10> */
.L_x_3105:
[----:B-----5:R-:W-:-:S05]  /*0570*/  SHF.L.U32 R3, R36, 0x10, RZ ;  /* 0x0000001024037819 */ /* 0x020fca00000006ff */
[----:B------:R-:W-:-:S04]  /*0580*/  FADD.FTZ R48, R3, R48 ;  /* 0x0000003003307221 */ /* 0x000fc80000010000 */
[----:B------:R-:W-:-:S07]  /*0590*/  @P0 FADD.FTZ R48, R40, R48 ;  /* 0x0000003028300221 */ /* 0x000fce0000010000 */
.L_x_3106:
[----:B------:R-:W-:Y:S01]  /*05a0*/  SHF.L.U32 R49, R49, 0x10, RZ ;  /* 0x0000001031317819 */ /* 0x000fe200000006ff */
[----:B------:R-:W-:Y:S06]  /*05b0*/  @P1 BRA `(.L_x_3107) ;  /* 0x00000000000c1947 */ /* 0x000fec0003800000 */
[----:B------:R-:W-:Y:S05]  /*05c0*/  @!P0 BRA `(.L_x_3108) ;  /* 0x0000000000188947 */ /* 0x000fea0003800000 */
[----:B-----5:R-:W-:Y:S01]  /*05d0*/  FADD.FTZ R49, R41, R49 ;  /* 0x0000003129317221 */ /* 0x020fe20000010000 */
[----:B------:R-:W-:Y:S06]  /*05e0*/  BRA `(.L_x_3108) ;  /* 0x0000000000107947 */ /* 0x000fec0003800000 */
.L_x_3107:
[----:B-----5:R-:W-:-:S04]  /*05f0*/  PRMT R3, R36, 0x7632, R3 ;  /* 0x0000763224037816 */ /* 0x020fc80000000003 */
[----:B------:R-:W-:-:S05]  /*0600*/  SHF.L.U32 R50, R3, 0x10, RZ ;  /* 0x0000001003327819 */ /* 0x000fca00000006ff */
[----:B------:R-:W-:-:S04]  /*0610*/  FADD.FTZ R49, R50, R49 ;  /* 0x0000003132317221 */ /* 0x000fc80000010000 */
[----:B------:R-:W-:-:S07]  /*0620*/  @P0 FADD.FTZ R49, R41, R49 ;  /* 0x0000003129310221 */ /* 0x000fce0000010000 */
.L_x_3108:
[C---:B------:R-:W-:Y:S02]  /*0630*/  PRMT R51, R53.reuse, 0x7632, R51 ;  /* 0x0000763235337816 */ /* 0x040fe40000000033 */
[----:B------:R-:W-:Y:S01]  /*0640*/  SHF.L.U32 R50, R53, 0x10, RZ ;  /* 0x0000001035327819 */ /* 0x000fe200000006ff */
[----:B------:R-:W-:Y:S06]  /*0650*/  @P1 BRA `(.L_x_3109) ;  /* 0x00000000000c1947 */ /* 0x000fec0003800000 */
[----:B------:R-:W-:Y:S05]  /*0660*/  @!P0 BRA `(.L_x_3110) ;  /* 0x0000000000148947 */ /* 0x000fea0003800000 */
[----:B-----5:R-:W-:Y:S01]  /*0670*/  FADD.FTZ R50, R42, R50 ;  /* 0x000000322a327221 */ /* 0x020fe20000010000 */
[----:B------:R-:W-:Y:S06]  /*0680*/  BRA `(.L_x_3110) ;  /* 0x00000000000c7947 */ /* 0x000fec0003800000 */
.L_x_3109:
[----:B-----5:R-:W-:-:S05]  /*0690*/  SHF.L.U32 R3, R37, 0x10, RZ ;  /* 0x0000001025037819 */ /* 0x020fca00000006ff */
[----:B------:R-:W-:-:S04]  /*06a0*/  FADD.FTZ R50, R3, R50 ;  /* 0x0000003203327221 */ /* 0x000fc80000010000 */
[----:B------:R-:W-:-:S07]  /*06b0*/  @P0 FADD.FTZ R50, R42, R50 ;  /* 0x000000322a320221 */ /* 0x000fce0000010000 */
.L_x_3110:
[----:B------:R-:W-:Y:S01]  /*06c0*/  SHF.L.U32 R51, R51, 0x10, RZ ;  /* 0x0000001033337819 */ /* 0x000fe200000006ff */
[----:B------:R-:W-:Y:S06]  /*06d0*/  @P1 BRA `(.L_x_3111) ;  /* 0x00000000000c1947 */ /* 0x000fec0003800000 */
[----:B------:R-:W-:Y:S05]  /*06e0*/  @!P0 BRA `(.L_x_3112) ;  /* 0x0000000000188947 */ /* 0x000fea0003800000 */
[----:B-----5:R-:W-:Y:S01]  /*06f0*/  FADD.FTZ R51, R43, R51 ;  /* 0x000000332b337221 */ /* 0x020fe20000010000 */
[----:B------:R-:W-:Y:S06]  /*0700*/  BRA `(.L_x_3112) ;  /* 0x0000000000107947 */ /* 0x000fec0003800000 */
.L_x_3111:
[----:B-----5:R-:W-:-:S04]  /*0710*/  PRMT R3, R37, 0x7632, R3 ;  /* 0x0000763225037816 */ /* 0x020fc80000000003 */
[----:B------:R-:W-:-:S05]  /*0720*/  SHF.L.U32 R52, R3, 0x10, RZ ;  /* 0x0000001003347819 */ /* 0x000fca00000006ff */
[----:B------:R-:W-:-:S04]  /*0730*/  FADD.FTZ R51, R52, R51 ;  /* 0x0000003334337221 */ /* 0x000fc80000010000 */
[----:B------:R-:W-:-:S07]  /*0740*/  @P0 FADD.FTZ R51, R43, R51 ;  /* 0x000000332b330221 */ /* 0x000fce0000010000 */
.L_x_3112:
[C---:B------:R-:W-:Y:S02]  /*0750*/  PRMT R53, R54.reuse, 0x7632, R53 ;  /* 0x0000763236357816 */ /* 0x040fe40000000035 */
[----:B------:R-:W-:Y:S01]  /*0760*/  SHF.L.U32 R52, R54, 0x10, RZ ;  /* 0x0000001036347819 */ /* 0x000fe200000006ff */
[----:B------:R-:W-:Y:S06]  /*0770*/  @P1 BRA `(.L_x_3113) ;  /* 0x00000000000c1947 */ /* 0x000fec0003800000 */
[----:B------:R-:W-:Y:S05]  /*0780*/  @!P0 BRA `(.L_x_3114) ;  /* 0x0000000000148947 */ /* 0x000fea0003800000 */
[----:B-----5:R-:W-:Y:S01]  /*0790*/  FADD.FTZ R52, R44, R52 ;  /* 0x000000342c347221 */ /* 0x020fe20000010000 */
[----:B------:R-:W-:Y:S06]  /*07a0*/  BRA `(.L_x_3114) ;  /* 0x00000000000c7947 */ /* 0x000fec0003800000 */
.L_x_3113:
[----:B-----5:R-:W-:-:S05]  /*07b0*/  SHF.L.U32 R3, R38, 0x10, RZ ;  /* 0x0000001026037819 */ /* 0x020fca00000006ff */
[----:B------:R-:W-:-:S04]  /*07c0*/  FADD.FTZ R52, R3, R52 ;  /* 0x0000003403347221 */ /* 0x000fc80000010000 */
[----:B------:R-:W-:-:S07]  /*07d0*/  @P0 FADD.FTZ R52, R44, R52 ;  /* 0x000000342c340221 */ /* 0x000fce0000010000 */
.L_x_3114:
[----:B------:R-:W-:Y:S01]  /*07e0*/  SHF.L.U32 R53, R53, 0x10, RZ ;  /* 0x0000001035357819 */ /* 0x000fe200000006ff */
[----:B------:R-:W-:Y:S06]  /*07f0*/  @P1 BRA `(.L_x_3115) ;  /* 0x00000000000c1947 */ /* 0x000fec0003800000 */
[----:B------:R-:W-:Y:S05]  /*0800*/  @!P0 BRA `(.L_x_3116) ;  /* 0x0000000000188947 */ /* 0x000fea0003800000 */
[----:B-----5:R-:W-:Y:S01]  /*0810*/  FADD.FTZ R53, R45, R53 ;  /* 0x000000352d357221 */ /* 0x020fe20000010000 */
[----:B------:R-:W-:Y:S06]  /*0820*/  BRA `(.L_x_3116) ;  /* 0x0000000000107947 */ /* 0x000fec0003800000 */
.L_x_3115:
[----:B-----5:R-:W-:-:S04]  /*0830*/  PRMT R3, R38, 0x7632, R3 ;  /* 0x0000763226037816 */ /* 0x020fc80000000003 */
[----:B------:R-:W-:-:S05]  /*0840*/  SHF.L.U32 R54, R3, 0x10, RZ ;  /* 0x0000001003367819 */ /* 0x000fca00000006ff */
[----:B------:R-:W-:-:S04]  /*0850*/  FADD.FTZ R53, R54, R53 ;  /* 0x0000003536357221 */ /* 0x000fc80000010000 */
[----:B------:R-:W-:-:S07]  /*0860*/  @P0 FADD.FTZ R53, R45, R53 ;  /* 0x000000352d350221 */ /* 0x000fce0000010000 */
.L_x_3116:
[C---:B------:R-:W-:Y:S02]  /*0870*/  PRMT R3, R55.reuse, 0x7632, R3 ;  /* 0x0000763237037816 */ /* 0x040fe40000000003 */
[----:B------:R-:W-:Y:S01]  /*0880*/  SHF.L.U32 R54, R55, 0x10, RZ ;  /* 0x0000001037367819 */ /* 0x000fe200000006ff */
[----:B------:R-:W-:Y:S06]  /*0890*/  @P1 BRA `(.L_x_3117) ;  /* 0x00000000000c1947 */ /* 0x000fec0003800000 */
[----:B------:R-:W-:Y:S05]  /*08a0*/  @!P0 BRA `(.L_x_3118) ;  /* 0x0000000000148947 */ /* 0x000fea0003800000 */
[----:B-----5:R-:W-:Y:S01]  /*08b0*/  FADD.FTZ R54, R46, R54 ;  /* 0x000000362e367221 */ /* 0x020fe20000010000 */
[----:B------:R-:W-:Y:S06]  /*08c0*/  BRA `(.L_x_3118) ;  /* 0x00000000000c7947 */ /* 0x000fec0003800000 */
.L_x_3117:
[----:B-----5:R-:W-:-:S05]  /*08d0*/  SHF.L.U32 R55, R39, 0x10, RZ ;  /* 0x0000001027377819 */ /* 0x020fca00000006ff */
[----:B------:R-:W-:-:S04]  /*08e0*/  FADD.FTZ R54, R55, R54 ;  /* 0x0000003637367221 */ /* 0x000fc80000010000 */
[----:B------:R-:W-:-:S07]  /*08f0*/  @P0 FADD.FTZ R54, R46, R54 ;  /* 0x000000362e360221 */ /* 0x000fce0000010000 */
.L_x_3118:
[----:B------:R-:W-:Y:S01]  /*0900*/  SHF.L.U32 R55, R3, 0x10, RZ ;  /* 0x0000001003377819 */ /* 0x000fe200000006ff */
[----:B------:R-:W-:Y:S06]  /*0910*/  @P1 BRA `(.L_x_3119) ;  /* 0x00000000000c1947 */ /* 0x000fec0003800000 */
[----:B------:R-:W-:Y:S05]  /*0920*/  @!P0 BRA `(.L_x_3120) ;  /* 0x0000000000188947 */ /* 0x000fea0003800000 */
[----:B-----5:R-:W-:Y:S01]  /*0930*/  FADD.FTZ R55, R47, R55 ;  /* 0x000000372f377221 */ /* 0x020fe20000010000 */
[----:B------:R-:W-:Y:S06]  /*0940*/  BRA `(.L_x_3120) ;  /* 0x0000000000107947 */ /* 0x000fec0003800000 */
.L_x_3119:
[----:B-----5:R-:W-:-:S04]  /*0950*/  PRMT R3, R39, 0x7632, R3 ;  /* 0x0000763227037816 */ /* 0x020fc80000000003 */
[----:B------:R-:W-:-:S05]  /*0960*/  SHF.L.U32 R56, R3, 0x10, RZ ;  /* 0x0000001003387819 */ /* 0x000fca00000006ff */
[----:B------:R-:W-:-:S04]  /*0970*/  FADD.FTZ R55, R56, R55 ;  /* 0x0000003738377221 */ /* 0x000fc80000010000 */
[----:B------:R-:W-:-:S07]  /*0980*/  @P0 FADD.FTZ R55, R47, R55 ;  /* 0x000000372f370221 */ /* 0x000fce0000010000 */
.L_x_3120:
[----:B------:R-:W-:-:S04]  /*0990*/  LEA R56, P0, R66, UR10, 0x5 ;  /* 0x0000000a42387c11 */ /* 0x000fc8000f8028ff */
[----:B------:R-:W-:-:S05]  /*09a0*/  LEA.HI.X R57, R66, UR11, RZ, 0x5, P0 ;  /* 0x0000000b42397c11 */ /* 0x000fca00080f2cff */
[----:B------:R1:W-:Y:S04]  /*09b0*/  STG.E.128 desc[UR4][R56.64], R48 ;  /* 0x0000003038007986 */ /* 0x0003e8000c101d04 */
[----:B------:R1:W-:Y:S02]  /*09c0*/  STG.E.128 desc[UR4][R56.64+0x10], R52 ;  /* 0x0000103438007986 */ /* 0x0003e4000c101d04 */
.L_x_3104:
[----:B------:R-:W-:Y:S05]  /*09d0*/  BSYNC B0 ;  /* 0x0000000000007941 */ /* 0x000fea0003800000 */
.L_x_3103:
        /* <DEDUP_REMOVED lines=13> */
[----:B------:R-:W2:Y:S01]  /*0ab0*/  LDC R57, c[0x0][0x290] ;  /* 0x0000a400ff397b82 */ /* 0x000ea20000000800 */
        /* <DEDUP_REMOVED lines=9> */
[----:B--2---:R-:W-:-:S04]  /*0b50*/  FMUL.FTZ R56, R58, R57 ;  /* 0x000000393a387220 */ /* 0x004fc80000410000 */
        /* <DEDUP_REMOVED lines=26> */
.L_x_3136:
        /* <DEDUP_REMOVED lines=30> */
[C---:B-1----:R-:W-:Y:S01]  /*0ee0*/  FMUL.FTZ R63, R57.reuse, R62 ;  /* 0x0000003e393f7220 */ /* 0x042fe20000410000 */
[----:B------:R-:W-:Y:S01]  /*0ef0*/  FMUL.FTZ R57, R57, R64 ;  /* 0x0000004039397220 */ /* 0x000fe20000410000 */
[----:B0-----:R-:W0:Y:S01]  /*0f00*/  LDC.64 R36, c[0x0][0x2c0] ;  /* 0x0000b000ff247b82 */ /* 0x001e220000000a00 */
[-C--:B------:R-:W-:Y:S01]  /*0f10*/  FFMA.FTZ R58, R24, R3.reuse, R8 ;  /* 0x00000003183a7223 */ /* 0x080fe20000010008 */
[----:B------:R-:W-:Y:S01]  /*0f20*/  FFMA.FTZ R59, R25, R56, R9 ;  /* 0x00000038193b7223 */ /* 0x000fe20000010009 */
[----:B------:R-:W-:Y:S01]  /*0f30*/  FFMA.FTZ R62, R32, R3, R16 ;  /* 0x00000003203e7223 */ /* 0x000fe20000010010 */
[-C--:B------:R-:W-:Y:S01]  /*0f40*/  FFMA.FTZ R3, R26, R63.reuse, R10 ;  /* 0x0000003f1a037223 */ /* 0x080fe2000001000a */
[----:B------:R-:W-:Y:S01]  /*0f50*/  FFMA.FTZ R63, R34, R63, R18 ;  /* 0x0000003f223f7223 */ /* 0x000fe20000010012 */
[----:B------:R-:W-:Y:S01]  /*0f60*/  FFMA.FTZ R69, R21, R67, R5 ;  /* 0x0000004315457223 */ /* 0x000fe20000010005 */
[----:B------:R-:W-:Y:S01]  /*0f70*/  F2FP.BF16.F32.PACK_AB R58, R59, R58 ;  /* 0x0000003a3b3a723e */ /* 0x000fe200000010ff */
[----:B------:R-:W1:Y:S01]  /*0f80*/  LDC.64 R64, c[0x0][0x2b8] ;  /* 0x0000ae00ff407b82 */ /* 0x000e620000000a00 */
[-C--:B------:R-:W-:Y:S01]  /*0f90*/  FFMA.FTZ R59, R27, R57.reuse, R11 ;  /* 0x000000391b3b7223 */ /* 0x080fe2000001000b */
[----:B------:R-:W-:Y:S01]  /*0fa0*/  FFMA.FTZ R57, R35, R57, R19 ;  /* 0x0000003923397223 */ /* 0x000fe20000010013 */
[----:B------:R-:W-:-:S03]  /*0fb0*/  FFMA.FTZ R56, R33, R56, R17 ;  /* 0x0000003821387223 */ /* 0x000fc60000010011 */
[----:B------:R-:W-:Y:S01]  /*0fc0*/  F2FP.BF16.F32.PACK_AB R59, R59, R3 ;  /* 0x000000033b3b723e */ /* 0x000fe200000010ff */
[----:B------:R-:W-:Y:S01]  /*0fd0*/  FFMA.FTZ R3, R23, R68, R7 ;  /* 0x0000004417037223 */ /* 0x000fe20000010007 */
[----:B------:R-:W-:Y:S01]  /*0fe0*/  F2FP.BF16.F32.PACK_AB R63, R57, R63 ;  /* 0x0000003f393f723e */ /* 0x000fe200000010ff */
[-C--:B------:R-:W-:Y:S01]  /*0ff0*/  FFMA.FTZ R57, R22, R61.reuse, R6 ;  /* 0x0000003d16397223 */ /* 0x080fe20000010006 */
[----:B------:R-:W-:Y:S01]  /*1000*/  F2FP.BF16.F32.PACK_AB R62, R56, R62 ;  /* 0x0000003e383e723e */ /* 0x000fe200000010ff */
[-C--:B------:R-:W-:Y:S01]  /*1010*/  FFMA.FTZ R56, R20, R60.reuse, R4 ;  /* 0x0000003c14387223 */ /* 0x080fe20000010004 */
[----:B------:R-:W-:Y:S01]  /*1020*/  FFMA.FTZ R60, R28, R60, R12 ;  /* 0x0000003c1c3c7223 */ /* 0x000fe2000001000c */
[----:B------:R-:W-:Y:S01]  /*1030*/  FFMA.FTZ R61, R30, R61, R14 ;  /* 0x0000003d1e3d7223 */ /* 0x000fe2000001000e */
[----:B------:R-:W-:Y:S01]  /*1040*/  F2FP.BF16.F32.PACK_AB R57, R3, R57 ;  /* 0x000000390339723e */ /* 0x000fe200000010ff */
[----:B------:R-:W-:Y:S01]  /*1050*/  FFMA.FTZ R3, R29, R67, R13 ;  /* 0x000000431d037223 */ /* 0x000fe2000001000d */
[----:B------:R-:W-:Y:S01]  /*1060*/  FFMA.FTZ R68, R31, R68, R15 ;  /* 0x000000441f447223 */ /* 0x000fe2000001000f */
        /* <DEDUP_REMOVED lines=8> */
.L_x_3123:
[----:B------:R-:W-:Y:S05]  /*10f0*/  BSYNC B0 ;  /* 0x0000000000007941 */ /* 0x000fea0003800000 */
.L_x_3122:
[----:B--23--:R-:W2:Y:S02]  /*1100*/  LDC.64 R56, c[0x0][0x210] ;  /* 0x00008400ff387b82 */ /* 0x00cea40000000a00 */
[----:B--2---:R-:W-:-:S04]  /*1110*/  LEA R0, R56, R0, 0x2 ;  /* 0x0000000038007211 */ /* 0x004fc800078e10ff */
[----:B------:R-:W-:-:S13]  /*1120*/  ISETP.GE.AND P0, PT, R0, R57, PT ;  /* 0x000000390000720c */ /* 0x000fda0003f06270 */
[----:B------:R-:W-:Y:S05]  /*1130*/  @!P0 BRA `(.L_x_3124) ;  /* 0xfffffff0009c8947 */ /* 0x000fea000383ffff */
[----:B------:R-:W-:Y:S05]  /*1140*/  EXIT ;  /* 0x000000000000794d */ /* 0x000fea0003800000 */
.L_x_3121:
        /* <DEDUP_REMOVED lines=8> */
.L_x_3126:
[----:B------:R-:W-:Y:S05]  /*11d0*/  BSYNC B0 ;  /* 0x0000000000007941 */ /* 0x000fea0003800000 */
.L_x_3125:
        /* <DEDUP_REMOVED lines=10> */
.L_x_3127:
[----:B------:R-:W-:Y:S01]  /*1280*/  HFMA2.MMA R60, -RZ, RZ, 0, 2.384185791015625e-07 ;  /* 0x00000004ff3c7435 */ /* 0x000fe200000001ff */
[----:B------:R-:W-:-:S05]  /*1290*/  MOV R62, R68 ;  /* 0x00000044003e7202 */ /* 0x000fca0000000f00 */
[----:B------:R-:W-:-:S05]  /*12a0*/  FADD.FTZ R62, R61, R62 ;  /* 0x0000003e3d3e7221 */ /* 0x000fca0000010000 */
[----:B------:R-:W-:-:S07]  /*12b0*/  MOV R65, R62 ;  /* 0x0000003e00417202 */ /* 0x000fce0000000f00 */
[----:B------:R-:W-:Y:S05]  /*12c0*/  WARPSYNC.COLLECTIVE R58, `(.L_x_3128) ;  /* 0x000000003a087348 */ /* 0x000fea0003c00000 */
[----:B------:R0:W1:Y:S02]  /*12d0*/  SHFL.BFLY P1, R68, R65, R60, R59 ;  /* 0x0c00003c41447389 */ /* 0x000064000002003b */
[----:B01----:R-:W-:Y:S01]  /*12e0*/  ENDCOLLECTIVE ;  /* 0x000000000000791b */ /* 0x003fe20003800000 */
.L_x_3128:
[----:B------:R-:W-:Y:S01]  /*12f0*/  HFMA2.MMA R60, -RZ, RZ, 0, 4.76837158203125e-07 ;  /* 0x00000008ff3c7435 */ /* 0x000fe200000001ff */
[----:B------:R-:W-:-:S05]  /*1300*/  MOV R3, R68 ;  /* 0x0000004400037202 */ /* 0x000fca0000000f00 */
[----:B------:R-:W-:-:S05]  /*1310*/  FADD.FTZ R63, R62, R3 ;  /* 0x000000033e3f7221 */ /* 0x000fca0000010000 */
[----:B------:R-:W-:-:S07]  /*1320*/  MOV R65, R63 ;  /* 0x0000003f00417202 */ /* 0x000fce0000000f00 */
[----:B------:R-:W-:Y:S05]  /*1330*/  WARPSYNC.COLLECTIVE R58, `(.L_x_3129) ;  /* 0x000000003a087348 */ /* 0x000fea0003c00000 */
[----:B------:R0:W1:Y:S02]  /*1340*/  SHFL.BFLY P1, R68, R65, R60, R59 ;  /* 0x0c00003c41447389 */ /* 0x000064000002003b */
[----:B01----:R-:W-:Y:S01]  /*1350*/  ENDCOLLECTIVE ;  /* 0x000000000000791b */ /* 0x003fe20003800000 */
.L_x_3129:
[----:B------:R-:W-:Y:S01]  /*1360*/  HFMA2.MMA R60, -RZ, RZ, 0, 9.5367431640625e-07 ;  /* 0x00000010ff3c7435 */ /* 0x000fe200000001ff */
[----:B------:R-:W-:-:S05]  /*1370*/  MOV R64, R68 ;  /* 0x0000004400407202 */ /* 0x000fca0000000f00 */
[----:B------:R-:W-:-:S05]  /*1380*/  FADD.FTZ R64, R63, R64 ;  /* 0x000000403f407221 */ /* 0x000fca0000010000 */
[----:B------:R-:W-:-:S07]  /*1390*/  MOV R65, R64 ;  /* 0x0000004000417202 */ /* 0x000fce0000000f00 */
[----:B------:R-:W-:Y:S05]  /*13a0*/  WARPSYNC.COLLECTIVE R58, `(.L_x_3130) ;  /* 0x000000003a087348 */ /* 0x000fea0003c00000 */
[----:B------:R0:W1:Y:S02]  /*13b0*/  SHFL.BFLY P1, R68, R65, R60, R59 ;  /* 0x0c00003c41447389 */ /* 0x000064000002003b */
[----:B01----:R-:W-:Y:S01]  /*13c0*/  ENDCOLLECTIVE ;  /* 0x000000000000791b */ /* 0x003fe20003800000 */
.L_x_3130:
        /* <DEDUP_REMOVED lines=26> */
.L_x_3131:
[----:B------:R-:W-:Y:S01]  /*1570*/  HFMA2.MMA R60, -RZ, RZ, 0, 1.1920928955078125e-07 ;  /* 0x00000002ff3c7435 */ /* 0x000fe200000001ff */
[----:B------:R-:W-:-:S05]  /*1580*/  MOV R62, R68 ;  /* 0x00000044003e7202 */ /* 0x000fca0000000f00 */
[----:B------:R-:W-:-:S05]  /*1590*/  FADD.FTZ R62, R3, R62 ;  /* 0x0000003e033e7221 */ /* 0x000fca0000010000 */
[----:B------:R-:W-:-:S07]  /*15a0*/  MOV R65, R62 ;  /* 0x0000003e00417202 */ /* 0x000fce0000000f00 */
[----:B------:R-:W-:Y:S05]  /*15b0*/  WARPSYNC.COLLECTIVE R58, `(.L_x_3132) ;  /* 0x000000003a087348 */ /* 0x000fea0003c00000 */
[----:B------:R0:W1:Y:S02]  /*15c0*/  SHFL.BFLY P1, R68, R65, R60, R59 ;  /* 0x0c00003c41447389 */ /* 0x000064000002003b */
[----:B01----:R-:W-:Y:S01]  /*15d0*/  ENDCOLLECTIVE ;  /* 0x000000000000791b */ /* 0x003fe20003800000 */
.L_x_3132:
[----:B------:R-:W-:Y:S01]  /*15e0*/  HFMA2.MMA R60, -RZ, RZ, 0, 2.384185791015625e-07 ;  /* 0x00000004ff3c7435 */ /* 0x000fe200000001ff */
[----:B------:R-:W-:-:S05]  /*15f0*/  MOV R61, R68 ;  /* 0x00000044003d7202 */ /* 0x000fca0000000f00 */
[----:B------:R-:W-:-:S05]  /*1600*/  FADD.FTZ R61, R62, R61 ;  /* 0x0000003d3e3d7221 */ /* 0x000fca0000010000 */
[----:B------:R-:W-:-:S07]  /*1610*/  MOV R65, R61 ;  /* 0x0000003d00417202 */ /* 0x000fce0000000f00 */
[----:B------:R-:W-:Y:S05]  /*1620*/  WARPSYNC.COLLECTIVE R58, `(.L_x_3133) ;  /* 0x000000003a087348 */ /* 0x000fea0003c00000 */
[----:B------:R0:W1:Y:S02]  /*1630*/  SHFL.BFLY P1, R68, R65, R60, R59 ;  /* 0x0c00003c41447389 */ /* 0x000064000002003b */
[----:B01----:R-:W-:Y:S01]  /*1640*/  ENDCOLLECTIVE ;  /* 0x000000000000791b */ /* 0x003fe20003800000 */
.L_x_3133:
[----:B------:R-:W-:Y:S01]  /*1650*/  HFMA2.MMA R60, -RZ, RZ, 0, 4.76837158203125e-07 ;  /* 0x00000008ff3c7435 */ /* 0x000fe200000001ff */
[----:B------:R-:W-:-:S05]  /*1660*/  MOV R64, R68 ;  /* 0x0000004400407202 */ /* 0x000fca0000000f00 */
[----:B------:R-:W-:-:S05]  /*1670*/  FADD.FTZ R64, R61, R64 ;  /* 0x000000403d407221 */ /* 0x000fca0000010000 */
[----:B------:R-:W-:-:S07]  /*1680*/  MOV R65, R64 ;  /* 0x0000004000417202 */ /* 0x000fce0000000f00 */
[----:B------:R-:W-:Y:S05]  /*1690*/  WARPSYNC.COLLECTIVE R58, `(.L_x_3134) ;  /* 0x000000003a087348 */ /* 0x000fea0003c00000 */
[----:B------:R0:W1:Y:S02]  /*16a0*/  SHFL.BFLY P1, R68, R65, R60, R59 ;  /* 0x0c00003c41447389 */ /* 0x000064000002003b */
[----:B01----:R-:W-:Y:S01]  /*16b0*/  ENDCOLLECTIVE ;  /* 0x000000000000791b */ /* 0x003fe20003800000 */
.L_x_3134:
[----:B------:R-:W-:Y:S01]  /*16c0*/  HFMA2.MMA R60, -RZ, RZ, 0, 9.5367431640625e-07 ;  /* 0x00000010ff3c7435 */ /* 0x000fe200000001ff */
[----:B------:R-:W-:-:S05]  /*16d0*/  MOV R63, R68 ;  /* 0x00000044003f7202 */ /* 0x000fca0000000f00 */
[----:B------:R-:W-:-:S05]  /*16e0*/  FADD.FTZ R63, R64, R63 ;  /* 0x0000003f403f7221 */ /* 0x000fca0000010000 */
[----:B------:R-:W-:-:S07]  /*16f0*/  MOV R65, R63 ;  /* 0x0000003f00417202 */ /* 0x000fce0000000f00 */
[----:B------:R-:W-:Y:S05]  /*1700*/  WARPSYNC.COLLECTIVE R58, `(.L_x_3135) ;  /* 0x000000003a087348 */ /* 0x000fea0003c00000 */
[----:B------:R0:W1:Y:S02]  /*1710*/  SHFL.BFLY P1, R68, R65, R60, R59 ;  /* 0x0c00003c41447389 */ /* 0x000064000002003b */
[----:B01----:R-:W-:Y:S01]  /*1720*/  ENDCOLLECTIVE ;  /* 0x000000000000791b */ /* 0x003fe20003800000 */
.L_x_3135:
[----:B------:R-:W-:Y:S05]  /*1730*/  BRA `(.L_x_3136) ;  /* 0xfffffff400707947 */ /* 0x000fea000383ffff */
.L_x_3137:
        /* <DEDUP_REMOVED lines=12> */
.L_x_7745:


//--------------------- .text._ZN10layer_norm31ln_parallel_residual_fwd_kernelINS_13Kernel_traitsIf13__nv_bfloat16fS2_fjLj256ELj1ELj4ELj1ELj16ENS_18Kernel_traits_baseILj256EfS2_fS2_fjLj128EEEEELb0ELb0ELb1EEEvNS_9FwdParamsE --------------------------
	.section	.text._ZN10layer_norm31ln_parallel_residual_fwd_kernelINS_13Kernel_traitsIf13__nv_bfloat16fS2_fjLj256ELj1ELj4ELj1ELj16ENS_18Kernel_traits_baseILj256EfS2_fS2_fjLj128EEEEELb0ELb0ELb1EEEvNS_9FwdParamsE,"ax",@progbits
	.align	128
        .global         _ZN10layer_norm31ln_parallel_residual_fwd_kernelINS_13Kernel_traitsIf13__nv_bfloat16fS2_fjLj256ELj1ELj4ELj1ELj16ENS_18Kernel_traits_baseILj256EfS2_fS2_fjLj128EEEEELb0ELb0ELb1EEEvNS_9FwdParamsE
        .type           _ZN10layer_norm31ln_parallel_residual_fwd_kernelINS_13Kernel_traitsIf13__nv_bfloat16fS2_fjLj256ELj1ELj4ELj1ELj16ENS_18Kernel_traits_baseILj256EfS2_fS2_fjLj128EEEEELb0ELb0ELb1EEEvNS_9FwdParamsE,@function
        .size           _ZN10layer_norm31ln_parallel_residual_fwd_kernelINS_13Kernel_traitsIf13__nv_bfloat16fS2_fjLj256ELj1ELj4ELj1ELj16ENS_18Kernel_traits_baseILj256EfS2_fS2_fjLj128EEEEELb0ELb0ELb1EEEvNS_9FwdParamsE,(.L_x_7746 - _ZN10layer_norm31ln_parallel_residual_fwd_kernelINS_13Kernel_traitsIf13__nv_bfloat16fS2_fjLj256ELj1ELj4ELj1ELj16ENS_18Kernel_traits_baseILj256EfS2_fS2_fjLj128EEEEELb0ELb0ELb1EEEvNS_9FwdParamsE)
        .other          _ZN10layer_norm31ln_parallel_residual_fwd_kernelINS_13Kernel_traitsIf13__nv_bfloat16fS2_fjLj256ELj1ELj4ELj1ELj16ENS_18Kernel_traits_baseILj256EfS2_fS2_fjLj128EEEEELb0ELb0ELb1EEEvNS_9FwdParamsE,@"STO_CUDA_ENTRY STV_DEFAULT"
_ZN10layer_norm31ln_parallel_residual_fwd_kernelINS_13Kernel_traitsIf13__nv_bfloat16fS2_fjLj256ELj1ELj4ELj1ELj16ENS_18Kernel_traits_baseILj256EfS2_fS2_fjLj128EEEEELb0ELb0ELb1EEEvNS_9FwdParamsE:
.text._ZN10layer_norm31ln_parallel_residual_fwd_kernelINS_13Kernel_traitsIf13__nv_bfloat16fS2_fjLj256ELj1ELj4ELj1ELj16ENS_18Kernel_traits_baseILj256EfS2_fS2_fjLj128EEEEELb0ELb0ELb1EEEvNS_9FwdParamsE:
        /* <DEDUP_REMOVED lines=8> */
[----:B------:R-:W-:Y:S01]  /*0080*/  ISETP.NE.AND.EX P0, PT, RZ, UR7, PT, P0 ;  /* 0x00000007ff007c0c */ /* 0x000fe2000bf05300 */
[----:B------:R-:W-:Y:S01]  /*0090*/  ULDC.64 UR4, c[0x0][0x260] ;  /* 0x0000980000047ab9 */ /* 0x000fe20000000a00 */
[----:B------:R-:W-:-:S02]  /*00a0*/  ISETP.NE.AND.EX P1, PT, RZ, UR11, PT, P1 ;  /* 0x0000000bff007c0c */ /* 0x000fc4000bf25310 */
[----:B------:R-:W-:Y:S02]  /*00b0*/  CS2R R6, SRZ ;  /* 0x0000000000067805 */ /* 0x000fe4000001ff00 */
[----:B------:R-:W-:Y:S02]  /*00c0*/  CS2R R8, SRZ ;  /* 0x0000000000087805 */ /* 0x000fe4000001ff00 */
[----:B------:R-:W-:Y:S02]  /*00d0*/  CS2R R10, SRZ ;  /* 0x00000000000a7805 */ /* 0x000fe4000001ff00 */
[----:B------:R-:W-:Y:S02]  /*00e0*/  CS2R R12, SRZ ;  /* 0x00000000000c7805 */ /* 0x000fe4000001ff00 */
[----:B------:R-:W-:Y:S02]  /*00f0*/  CS2R R14, SRZ ;  /* 0x00000000000e7805 */ /* 0x000fe4000001ff00 */
[----:B------:R-:W-:-:S02]  /*0100*/  CS2R R16, SRZ ;  /* 0x0000000000107805 */ /* 0x000fc4000001ff00 */
[----:B------:R-:W-:Y:S02]  /*0110*/  CS2R R18, SRZ ;  /* 0x0000000000127805 */ /* 0x000fe4000001ff00 */
[C---:B0-----:R-:W-:Y:S02]  /*0120*/  LOP3.LUT R3, R0.reuse, 0x1f, RZ, 0xc0, !PT ;  /* 0x0000001f00037812 */ /* 0x041fe400078ec0ff */
[----:B------:R-:W-:Y:S02]  /*0130*/  SHF.R.U32.HI R2, RZ, 0x5, R0 ;  /* 0x00000005ff027819 */ /* 0x000fe40000011600 */
[----:B------:R-:W-:Y:S02]  /*0140*/  SHF.L.U32 R0, R0, 0x5, RZ ;  /* 0x0000000500007819 */ /* 0x000fe400000006ff */
[----:B------:R-:W-:Y:S02]  /*0150*/  SHF.L.U32 R22, R3, 0x5, RZ ;  /* 0x0000000503167819 */ /* 0x000fe400000006ff */
[----:B------:R-:W-:-:S02]  /*0160*/  LOP3.LUT R0, R0, 0x3e0, RZ, 0xc0, !PT ;  /* 0x000003e000007812 */ /* 0x000fc400078ec0ff */
[C---:B------:R-:W-:Y:S02]  /*0170*/  IADD3 R38, P4, R22.reuse, UR8, RZ ;  /* 0x0000000816267c10 */ /* 0x040fe4000ff9e0ff */
[----:B------:R-:W-:Y:S01]  /*0180*/  @P0 LEA R20, P3, R3, UR6, 0x5 ;  /* 0x0000000603140c11 */ /* 0x000fe2000f8628ff */
[----:B------:R-:W-:Y:S01]  /*0190*/  ULDC UR6, c[0x0][0x214] ;  /* 0x0000850000067ab9 */ /* 0x000fe20000000800 */
[----:B------:R-:W-:Y:S02]  /*01a0*/  @P1 IADD3 R22, P5, R22, UR10, RZ ;  /* 0x0000000a16161c10 */ /* 0x000fe4000ffbe0ff */
[----:B-1----:R-:W-:Y:S02]  /*01b0*/  LEA R2, R5, R2, 0x2 ;  /* 0x0000000205027211 */ /* 0x002fe400078e10ff */
[----:B------:R-:W-:Y:S02]  /*01c0*/  CS2R R4, SRZ ;  /* 0x0000000000047805 */ /* 0x000fe4000001ff00 */
[----:B------:R-:W-:-:S02]  /*01d0*/  IADD3 R36, P2, R0, UR4, RZ ;  /* 0x0000000400247c10 */ /* 0x000fc4000ff5e0ff */
[----:B------:R-:W-:Y:S02]  /*01e0*/  @P0 IADD3.X R21, RZ, UR7, RZ, P3, !PT ;  /* 0x00000007ff150c10 */ /* 0x000fe40009ffe4ff */
[----:B------:R-:W-:Y:S02]  /*01f0*/  @P1 IADD3.X R23, RZ, UR11, RZ, P5, !PT ;  /* 0x0000000bff171c10 */ /* 0x000fe4000affe4ff */
[----:B------:R-:W-:Y:S01]  /*0200*/  IADD3.X R37, RZ, UR5, RZ, P2, !PT ;  /* 0x00000005ff257c10 */ /* 0x000fe200097fe4ff */
[----:B------:R-:W-:Y:S01]  /*0210*/  ULDC.64 UR4, c[0x0][0x208] ;  /* 0x0000820000047ab9 */ /* 0x000fe20000000a00 */
[----:B------:R-:W-:Y:S01]  /*0220*/  ISETP.GE.AND P2, PT, R2, UR6, PT ;  /* 0x0000000602007c0c */ /* 0x000fe2000bf46270 */
[----:B------:R0:W5:Y:S01]  /*0230*/  @P0 LDG.E.128 R4, desc[UR4][R20.64] ;  /* 0x0000000414040981 */ /* 0x000162000c1e1d00 */
[----:B------:R-:W-:-:S03]  /*0240*/  IADD3.X R39, RZ, UR9, RZ, P4, !PT ;  /* 0x00000009ff277c10 */ /* 0x000fc6000a7fe4ff */
[----:B------:R0:W5:Y:S04]  /*0250*/  @P0 LDG.E.128 R8, desc[UR4][R20.64+0x10] ;  /* 0x0000100414080981 */ /* 0x000168000c1e1d00 */
[----:B------:R0:W5:Y:S04]  /*0260*/  @P1 LDG.E.128 R12, desc[UR4][R22.64] ;  /* 0x00000004160c1981 */ /* 0x000168000c1e1d00 */
[----:B------:R0:W5:Y:S01]  /*0270*/  @P1 LDG.E.128 R16, desc[UR4][R22.64+0x10] ;  /* 0x0000100416101981 */ /* 0x000162000c1e1d00 */
[----:B------:R-:W-:Y:S05]  /*0280*/  @P2 EXIT ;  /* 0x000000000000294d */ /* 0x000fea0003800000 */
[----:B0-----:R0:W5:Y:S01]  /*0290*/  LDG.E.128 R20, desc[UR4][R36.64] ;  /* 0x0000000424147981 */ /* 0x001162000c1e1d00 */
[----:B------:R-:W-:-:S03]  /*02a0*/  ULDC.64 UR6, c[0x0][0x228] ;  /* 0x00008a0000067ab9 */ /* 0x000fc60000000a00 */
[----:B------:R0:W5:Y:S04]  /*02b0*/  LDG.E.128 R24, desc[UR4][R36.64+0x10] ;  /* 0x0000100424187981 */ /* 0x000168000c1e1d00 */
[----:B------:R0:W5:Y:S04]  /*02c0*/  LDG.E.128 R28, desc[UR4][R38.64] ;  /* 0x00000004261c7981 */ /* 0x000168000c1e1d00 */
[----:B------:R0:W5:Y:S01]  /*02d0*/  LDG.E.128 R32, desc[UR4][R38.64+0x10] ;  /* 0x0000100426207981 */ /* 0x000162000c1e1d00 */
[----:B------:R-:W-:Y:S01]  /*02e0*/  ISETP.NE.U32.AND P0, PT, RZ, UR6, PT ;  /* 0x00000006ff007c0c */ /* 0x000fe2000bf05070 */
[----:B------:R-:W-:Y:S01]  /*02f0*/  BSSY B0, `(.L_x_3138) ;  /* 0x00000da000007945 */ /* 0x000fe20003800000 */
[----:B------:R-:W-:Y:S01]  /*0300*/  ULDC.U8 UR6, c[0x0][0x2a0] ;  /* 0x0000a80000067ab9 */ /* 0x000fe20000000000 */
[----:B------:R-:W-:Y:S01]  /*0310*/  ULDC.64 UR16, c[0x0][0x228] ;  /* 0x00008a0000107ab9 */ /* 0x000fe20000000a00 */
[----:B------:R-:W-:Y:S01]  /*0320*/  ISETP.NE.AND.EX P0, PT, RZ, UR7, PT, P0 ;  /* 0x00000007ff007c0c */ /* 0x000fe2000bf05300 */
[----:B------:R-:W-:Y:S01]  /*0330*/  ULDC UR7, c[0x0][0x2d8] ;  /* 0x0000b60000077ab9 */ /* 0x000fe20000000800 */
[----:B------:R-:W-:Y:S01]  /*0340*/  ISETP.NE.AND P3, PT, RZ, UR6, PT ;  /* 0x00000006ff007c0c */ /* 0x000fe2000bf65270 */
[----:B------:R-:W-:Y:S01]  /*0350*/  ULDC UR6, c[0x0][0x218] ;  /* 0x0000860000067ab9 */ /* 0x000fe20000000800 */
[----:B------:R-:W-:Y:S01]  /*0360*/  ULDC.64 UR8, c[0x0][0x230] ;  /* 0x00008c0000087ab9 */ /* 0x000fe20000000a00 */
[----:B------:R-:W-:Y:S01]  /*0370*/  ULDC.64 UR10, c[0x0][0x238] ;  /* 0x00008e00000a7ab9 */ /* 0x000fe20000000a00 */
[----:B------:R-:W-:Y:S01]  /*0380*/  ULDC.64 UR12, c[0x0][0x2b8] ;  /* 0x0000ae00000c7ab9 */ /* 0x000fe20000000a00 */
[----:B0-----:R-:W-:-:S08]  /*0390*/  ULDC.64 UR14, c[0x0][0x2c0] ;  /* 0x0000b000000e7ab9 */ /* 0x001fd00000000a00 */
.L_x_3156:
[----:B------:R-:W0:Y:S01]  /*03a0*/  LDC.64 R52, c[0x0][0x220] ;  /* 0x00008800ff347b82 */ /* 0x000e220000000a00 */
        /* <DEDUP_REMOVED lines=23> */
.L_x_3139:
[----:B-----5:R-:W-:-:S05]  /*0520*/  SHF.L.U32 R51, R36, 0x10, RZ ;  /* 0x0000001024337819 */ /* 0x020fca00000006ff */
[----:B------:R-:W-:-:S04]  /*0530*/  FADD.FTZ R48, R48, R51 ;  /* 0x0000003330307221 */ /* 0x000fc80000010000 */
[----:B------:R-:W-:-:S07]  /*0540*/  @P1 FADD.FTZ R48, R40, R48 ;  /* 0x0000003028301221 */ /* 0x000fce0000010000 */
.L_x_3140:
[----:B------:R-:W-:Y:S01]  /*0550*/  SHF.L.U32 R49, R49, 0x10, RZ ;  /* 0x0000001031317819 */ /* 0x000fe200000006ff */
[----:B------:R-:W-:Y:S06]  /*0560*/  @P2 BRA `(.L_x_3141) ;  /* 0x00000000000c2947 */ /* 0x000fec0003800000 */
[----:B------:R-:W-:Y:S05]  /*0570*/  @!P1 BRA `(.L_x_3142) ;  /* 0x0000000000189947 */ /* 0x000fea0003800000 */
[----:B-----5:R-:W-:Y:S01]  /*0580*/  FADD.FTZ R49, R41, R49 ;  /* 0x0000003129317221 */ /* 0x020fe20000010000 */
[----:B------:R-:W-:Y:S06]  /*0590*/  BRA `(.L_x_3142) ;  /* 0x0000000000107947 */ /* 0x000fec0003800000 */
.L_x_3141:
[----:B-----5:R-:W-:-:S04]  /*05a0*/  PRMT R0, R36, 0x7632, R0 ;  /* 0x0000763224007816 */ /* 0x020fc80000000000 */
[----:B------:R-:W-:-:S05]  /*05b0*/  SHF.L.U32 R0, R0, 0x10, RZ ;  /* 0x0000001000007819 */ /* 0x000fca00000006ff */
[----:B------:R-:W-:-:S04]  /*05c0*/  FADD.FTZ R49, R49, R0 ;  /* 0x0000000031317221 */ /* 0x000fc80000010000 */
[----:B------:R-:W-:-:S07]  /*05d0*/  @P1 FADD.FTZ R49, R41, R49 ;  /* 0x0000003129311221 */ /* 0x000fce0000010000 */
.L_x_3142:
[C---:B------:R-:W-:Y:S02]  /*05e0*/  PRMT R51, R53.reuse, 0x7632, R51 ;  /* 0x0000763235337816 */ /* 0x040fe40000000033 */
[----:B------:R-:W-:Y:S01]  /*05f0*/  SHF.L.U32 R50, R53, 0x10, RZ ;  /* 0x0000001035327819 */ /* 0x000fe200000006ff */
[----:B------:R-:W-:Y:S06]  /*0600*/  @P2 BRA `(.L_x_3143) ;  /* 0x00000000000c2947 */ /* 0x000fec0003800000 */
[----:B------:R-:W-:Y:S05]  /*0610*/  @!P1 BRA `(.L_x_3144) ;  /* 0x0000000000149947 */ /* 0x000fea0003800000 */
[----:B-----5:R-:W-:Y:S01]  /*0620*/  FADD.FTZ R50, R42, R50 ;  /* 0x000000322a327221 */ /* 0x020fe20000010000 */
[----:B------:R-:W-:Y:S06]  /*0630*/  BRA `(.L_x_3144) ;  /* 0x00000000000c7947 */ /* 0x000fec0003800000 */
.L_x_3143:
[----:B-----5:R-:W-:-:S05]  /*0640*/  SHF.L.U32 R53, R37, 0x10, RZ ;  /* 0x0000001025357819 */ /* 0x020fca00000006ff */
[----:B------:R-:W-:-:S04]  /*0650*/  FADD.FTZ R50, R50, R53 ;  /* 0x0000003532327221 */ /* 0x000fc80000010000 */
[----:B------:R-:W-:-:S07]  /*0660*/  @P1 FADD.FTZ R50, R42, R50 ;  /* 0x000000322a321221 */ /* 0x000fce0000010000 */
.L_x_3144:
[----:B------:R-:W-:Y:S01]  /*0670*/  SHF.L.U32 R51, R51, 0x10, RZ ;  /* 0x0000001033337819 */ /* 0x000fe200000006ff */
[----:B------:R-:W-:Y:S06]  /*0680*/  @P2 BRA `(.L_x_3145) ;  /* 0x00000000000c2947 */ /* 0x000fec0003800000 */
[----:B------:R-:W-:Y:S05]  /*0690*/  @!P1 BRA `(.L_x_3146) ;  /* 0x0000000000189947 */ /* 0x000fea0003800000 */
[----:B-----5:R-:W-:Y:S01]  /*06a0*/  FADD.FTZ R51, R43, R51 ;  /* 0x000000332b337221 */ /* 0x020fe20000010000 */
[----:B------:R-:W-:Y:S06]  /*06b0*/  BRA `(.L_x_3146) ;  /* 0x0000000000107947 */ /* 0x000fec0003800000 */
.L_x_3145:
[----:B-----5:R-:W-:-:S04]  /*06c0*/  PRMT R0, R37, 0x7632, R0 ;  /* 0x0000763225007816 */ /* 0x020fc80000000000 */
[----:B------:R-:W-:-:S05]  /*06d0*/  SHF.L.U32 R0, R0, 0x10, RZ ;  /* 0x0000001000007819 */ /* 0x000fca00000006ff */
[----:B------:R-:W-:-:S04]  /*06e0*/  FADD.FTZ R51, R51, R0 ;  /* 0x0000000033337221 */ /* 0x000fc80000010000 */
[----:B------:R-:W-:-:S07]  /*06f0*/  @P1 FADD.FTZ R51, R43, R51 ;  /* 0x000000332b331221 */ /* 0x000fce0000010000 */
.L_x_3146:
[C---:B------:R-:W-:Y:S02]  /*0700*/  PRMT R53, R54.reuse, 0x7632, R53 ;  /* 0x0000763236357816 */ /* 0x040fe40000000035 */
[----:B------:R-:W-:Y:S01]  /*0710*/  SHF.L.U32 R52, R54, 0x10, RZ ;  /* 0x0000001036347819 */ /* 0x000fe200000006ff */
[----:B------:R-:W-:Y:S06]  /*0720*/  @P2 BRA `(.L_x_3147) ;  /* 0x00000000000c2947 */ /* 0x000fec0003800000 */
[----:B------:R-:W-:Y:S05]  /*0730*/  @!P1 BRA `(.L_x_3148) ;  /* 0x0000000000149947 */ /* 0x000fea0003800000 */
[----:B-----5:R-:W-:Y:S01]  /*0740*/  FADD.FTZ R52, R44, R52 ;  /* 0x000000342c347221 */ /* 0x020fe20000010000 */
[----:B------:R-:W-:Y:S06]  /*0750*/  BRA `(.L_x_3148) ;  /* 0x00000000000c7947 */ /* 0x000fec0003800000 */
.L_x_3147:
[----:B-----5:R-:W-:-:S05]  /*0760*/  SHF.L.U32 R57, R38, 0x10, RZ ;  /* 0x0000001026397819 */ /* 0x020fca00000006ff */
[----:B------:R-:W-:-:S04]  /*0770*/  FADD.FTZ R52, R52, R57 ;  /* 0x0000003934347221 */ /* 0x000fc80000010000 */
[----:B------:R-:W-:-:S07]  /*0780*/  @P1 FADD.FTZ R52, R44, R52 ;  /* 0x000000342c341221 */ /* 0x000fce0000010000 */
.L_x_3148:
[----:B------:R-:W-:Y:S01]  /*0790*/  SHF.L.U32 R53, R53, 0x10, RZ ;  /* 0x0000001035357819 */ /* 0x000fe200000006ff */
[----:B------:R-:W-:Y:S06]  /*07a0*/  @P2 BRA `(.L_x_3149) ;  /* 0x00000000000c2947 */ /* 0x000fec0003800000 */
[----:B------:R-:W-:Y:S05]  /*07b0*/  @!P1 BRA `(.L_x_3150) ;  /* 0x0000000000189947 */ /* 0x000fea0003800000 */
[----:B-----5:R-:W-:Y:S01]  /*07c0*/  FADD.FTZ R53, R45, R53 ;  /* 0x000000352d357221 */ /* 0x020fe20000010000 */
[----:B------:R-:W-:Y:S06]  /*07d0*/  BRA `(.L_x_3150) ;  /* 0x0000000000107947 */ /* 0x000fec0003800000 */
.L_x_3149:
[----:B-----5:R-:W-:-:S04]  /*07e0*/  PRMT R0, R38, 0x7632, R0 ;  /* 0x0000763226007816 */ /* 0x020fc80000000000 */
[----:B------:R-:W-:-:S05]  /*07f0*/  SHF.L.U32 R0, R0, 0x10, RZ ;  /* 0x0000001000007819 */ /* 0x000fca00000006ff */
[----:B------:R-:W-:-:S04]  /*0800*/  FADD.FTZ R53, R53, R0 ;  /* 0x0000000035357221 */ /* 0x000fc80000010000 */
[----:B------:R-:W-:-:S07]  /*0810*/  @P1 FADD.FTZ R53, R45, R53 ;  /* 0x000000352d351221 */ /* 0x000fce0000010000 */
.L_x_3150:
[C---:B------:R-:W-:Y:S02]  /*0820*/  PRMT R0, R55.reuse, 0x7632, R0 ;  /* 0x0000763237007816 */ /* 0x040fe40000000000 */
[----:B------:R-:W-:Y:S01]  /*0830*/  SHF.L.U32 R54, R55, 0x10, RZ ;  /* 0x0000001037367819 */ /* 0x000fe200000006ff */
[----:B------:R-:W-:Y:S06]  /*0840*/  @P2 BRA `(.L_x_3151) ;  /* 0x00000000000c2947 */ /* 0x000fec0003800000 */
[----:B------:R-:W-:Y:S05]  /*0850*/  @!P1 BRA `(.L_x_3152) ;  /* 0x0000000000149947 */ /* 0x000fea0003800000 */
[----:B-----5:R-:W-:Y:S01]  /*0860*/  FADD.FTZ R54, R46, R54 ;  /* 0x000000362e367221 */ /* 0x020fe20000010000 */
[----:B------:R-:W-:Y:S06]  /*0870*/  BRA `(.L_x_3152) ;  /* 0x00000000000c7947 */ /* 0x000fec0003800000 */
.L_x_3151:
[----:B-----5:R-:W-:-:S05]  /*0880*/  SHF.L.U32 R55, R39, 0x10, RZ ;  /* 0x0000001027377819 */ /* 0x020fca00000006ff */
[----:B------:R-:W-:-:S04]  /*0890*/  FADD.FTZ R54, R54, R55 ;  /* 0x0000003736367221 */ /* 0x000fc80000010000 */
[----:B------:R-:W-:-:S07]  /*08a0*/  @P1 FADD.FTZ R54, R46, R54 ;  /* 0x000000362e361221 */ /* 0x000fce0000010000 */
.L_x_3152:
[----:B------:R-:W-:Y:S01]  /*08b0*/  SHF.L.U32 R55, R0, 0x10, RZ ;  /* 0x0000001000377819 */ /* 0x000fe200000006ff */
[----:B------:R-:W-:Y:S06]  /*08c0*/  @P2 BRA `(.L_x_3153) ;  /* 0x00000000000c2947 */ /* 0x000fec0003800000 */
[----:B------:R-:W-:Y:S05]  /*08d0*/  @!P1 BRA `(.L_x_3154) ;  /* 0x0000000000189947 */ /* 0x000fea0003800000 */
[----:B-----5:R-:W-:Y:S01]  /*08e0*/  FADD.FTZ R55, R47, R55 ;  /* 0x000000372f377221 */ /* 0x020fe20000010000 */
[----:B------:R-:W-:Y:S06]  /*08f0*/  BRA `(.L_x_3154) ;  /* 0x0000000000107947 */ /* 0x000fec0003800000 */
.L_x_3153:
[----:B-----5:R-:W-:-:S04]  /*0900*/  PRMT R0, R39, 0x7632, R0 ;  /* 0x0000763227007816 */ /* 0x020fc80000000000 */
[----:B------:R-:W-:-:S05]  /*0910*/  SHF.L.U32 R0, R0, 0x10, RZ ;  /* 0x0000001000007819 */ /* 0x000fca00000006ff */
[----:B------:R-:W-:-:S04]  /*0920*/  FADD.FTZ R55, R55, R0 ;  /* 0x0000000037377221 */ /* 0x000fc80000010000 */
[----:B------:R-:W-:-:S07]  /*0930*/  @P1 FADD.FTZ R55, R47, R55 ;  /* 0x000000372f371221 */ /* 0x000fce0000010000 */
.L_x_3154:
        /* <DEDUP_REMOVED lines=15> */
[----:B------:R-:W1:Y:S02]  /*0a30*/  SHFL.BFLY PT, R57, R0, 0x1, 0x1f ;  /* 0x0c201f0000397f89 */ /* 0x000e6400000e0000 */
[----:B-1----:R-:W-:-:S05]  /*0a40*/  FADD.FTZ R62, R0, R57 ;  /* 0x00000039003e7221 */ /* 0x002fca0000010000 */
[----:B------:R-:W1:Y:S02]  /*0a50*/  SHFL.BFLY PT, R57, R62, 0x2, 0x1f ;  /* 0x0c401f003e397f89 */ /* 0x000e6400000e0000 */
[----:B-1----:R-:W-:-:S05]  /*0a60*/  FADD.FTZ R63, R62, R57 ;  /* 0x000000393e3f7221 */ /* 0x002fca0000010000 */
[----:B0-----:R-:W0:Y:S02]  /*0a70*/  SHFL.BFLY PT, R58, R63, 0x4, 0x1f ;  /* 0x0c801f003f3a7f89 */ /* 0x001e2400000e0000 */
        /* <DEDUP_REMOVED lines=32> */
.L_x_3168:
[----:B------:R-:W2:Y:S01]  /*0c80*/  @!P1 LDC.64 R60, c[0x0][0x250] ;  /* 0x00009400ff3c9b82 */ /* 0x000ea20000000a00 */
[----:B------:R-:W-:Y:S01]  /*0c90*/  FMUL.FTZ R62, R57, R57 ;  /* 0x00000039393e7220 */ /* 0x000fe20000410000 */
[----:B-1----:R-:W-:-:S04]  /*0ca0*/  FADD.FTZ R67, R64, R67 ;  /* 0x0000004340437221 */ /* 0x002fc80000010000 */
[----:B------:R-:W-:Y:S01]  /*0cb0*/  FSEL R63, R62, RZ, P3 ;  /* 0x000000ff3e3f7208 */ /* 0x000fe20001800000 */
[----:B------:R-:W-:Y:S02]  /*0cc0*/  FFMA.FTZ R0, R67, R58, UR7 ;  /* 0x0000000743007e23 */ /* 0x000fe4000801003a */
[----:B------:R-:W1:Y:S02]  /*0cd0*/  @!P1 LDC.64 R58, c[0x0][0x258] ;  /* 0x00009600ff3a9b82 */ /* 0x000e640000000a00 */
[----:B------:R-:W-:-:S06]  /*0ce0*/  FADD.FTZ R0, R0, R63 ;  /* 0x0000003f00007221 */ /* 0x000fcc0000010000 */
[----:B------:R-:W3:Y:S01]  /*0cf0*/  MUFU.RSQ R0, R0 ;  /* 0x0000000000007308 */ /* 0x000ee20000001400 */
[----:B--2---:R-:W-:Y:S01]  /*0d00*/  @!P1 IMAD.WIDE R62, R2, 0x4, R60 ;  /* 0x00000004023e9825 */ /* 0x004fe200078e023c */
[----:B------:R-:W-:-:S04]  /*0d10*/  FSEL R60, R57, RZ, !P3 ;  /* 0x000000ff393c7208 */ /* 0x000fc80005800000 */
[----:B------:R2:W-:Y:S01]  /*0d20*/  @!P1 STG.E desc[UR4][R62.64], R57 ;  /* 0x000000393e009986 */ /* 0x0005e2000c101904 */
[C---:B------:R-:W-:Y:S01]  /*0d30*/  FADD.FTZ R65, -R60.reuse, R50 ;  /* 0x000000323c417221 */ /* 0x040fe20000010100 */
[C---:B------:R-:W-:Y:S01]  /*0d40*/  FADD.FTZ R67, -R60.reuse, R51 ;  /* 0x000000333c437221 */ /* 0x040fe20000010100 */
[C---:B------:R-:W-:Y:S01]  /*0d50*/  FADD.FTZ R69, -R60.reuse, R52 ;  /* 0x000000343c457221 */ /* 0x040fe20000010100 */
[C---:B------:R-:W-:Y:S01]  /*0d60*/  FADD.FTZ R53, -R60.reuse, R53 ;  /* 0x000000353c357221 */ /* 0x040fe20000010100 */
[C---:B------:R-:W-:Y:S01]  /*0d70*/  FADD.FTZ R61, -R60.reuse, R48 ;  /* 0x000000303c3d7221 */ /* 0x040fe20000010100 */
[----:B------:R-:W-:Y:S01]  /*0d80*/  FADD.FTZ R51, -R60, R54 ;  /* 0x000000363c337221 */ /* 0x000fe20000010100 */
[C---:B---3--:R-:W-:Y:S01]  /*0d90*/  FMUL.FTZ R65, R0.reuse, R65 ;  /* 0x0000004100417220 */ /* 0x048fe20000410000 */
[C---:B------:R-:W-:Y:S01]  /*0da0*/  FMUL.FTZ R48, R0.reuse, R67 ;  /* 0x0000004300307220 */ /* 0x040fe20000410000 */
[C---:B------:R-:W-:Y:S01]  /*0db0*/  FMUL.FTZ R69, R0.reuse, R69 ;  /* 0x0000004500457220 */ /* 0x040fe20000410000 */
[----:B------:R-:W-:Y:S01]  /*0dc0*/  FMUL.FTZ R54, R0, R53 ;  /* 0x0000003500367220 */ /* 0x000fe20000410000 */
[C---:B------:R-:W-:Y:S01]  /*0dd0*/  FADD.FTZ R49, -R60.reuse, R49 ;  /* 0x000000313c317221 */ /* 0x040fe20000010100 */
[----:B0-----:R-:W-:Y:S01]  /*0de0*/  FADD.FTZ R64, -R60, R55 ;  /* 0x000000373c407221 */ /* 0x001fe20000010100 */
[----:B------:R-:W-:Y:S01]  /*0df0*/  FFMA.FTZ R50, R22, R65, R6 ;  /* 0x0000004116327223 */ /* 0x000fe20000010006 */
[----:B------:R-:W-:Y:S01]  /*0e00*/  FFMA.FTZ R53, R23, R48, R7 ;  /* 0x0000003017357223 */ /* 0x000fe20000010007 */
[----:B-1----:R-:W-:-:S04]  /*0e10*/  @!P1 IMAD.WIDE R58, R2, 0x4, R58 ;  /* 0x00000004023a9825 */ /* 0x002fc800078e023a */
[----:B------:R-:W-:Y:S01]  /*0e20*/  FFMA.FTZ R55, R24, R69, R8 ;  /* 0x0000004518377223 */ /* 0x000fe20000010008 */
[----:B------:R-:W-:Y:S01]  /*0e30*/  FFMA.FTZ R60, R25, R54, R9 ;  /* 0x00000036193c7223 */ /* 0x000fe20000010009 */
[C---:B------:R-:W-:Y:S01]  /*0e40*/  FMUL.FTZ R51, R0.reuse, R51 ;  /* 0x0000003300337220 */ /* 0x040fe20000410000 */
[C---:B--2---:R-:W-:Y:S01]  /*0e50*/  FMUL.FTZ R57, R0.reuse, R61 ;  /* 0x0000003d00397220 */ /* 0x044fe20000410000 */
[C---:B------:R-:W-:Y:S01]  /*0e60*/  FMUL.FTZ R52, R0.reuse, R49 ;  /* 0x0000003100347220 */ /* 0x040fe20000410000 */
[----:B------:R-:W-:Y:S01]  /*0e70*/  FMUL.FTZ R64, R0, R64 ;  /* 0x0000004000407220 */ /* 0x000fe20000410000 */
[----:B------:R-:W-:Y:S01]  /*0e80*/  F2FP.BF16.F32.PACK_AB R49, R53, R50 ;  /* 0x000000323531723e */ /* 0x000fe200000010ff */
[----:B------:R0:W-:Y:S01]  /*0e90*/  @!P1 STG.E desc[UR4][R58.64], R0 ;  /* 0x000000003a009986 */ /* 0x0001e2000c101904 */
[----:B------:R-:W-:Y:S01]  /*0ea0*/  F2FP.BF16.F32.PACK_AB R50, R60, R55 ;  /* 0x000000373c32723e */ /* 0x000fe200000010ff */
[----:B------:R-:W-:Y:S01]  /*0eb0*/  FFMA.FTZ R55, R26, R51, R10 ;  /* 0x000000331a377223 */ /* 0x000fe2000001000a */
[-C--:B------:R-:W-:Y:S01]  /*0ec0*/  FFMA.FTZ R60, R27, R64.reuse, R11 ;  /* 0x000000401b3c7223 */ /* 0x080fe2000001000b */
[----:B------:R-:W-:Y:S01]  /*0ed0*/  FFMA.FTZ R53, R30, R65, R14 ;  /* 0x000000411e357223 */ /* 0x000fe2000001000e */
[----:B------:R-:W-:Y:S01]  /*0ee0*/  FFMA.FTZ R64, R35, R64, R19 ;  /* 0x0000004023407223 */ /* 0x000fe20000010013 */
[----:B------:R-:W-:Y:S01]  /*0ef0*/  FFMA.FTZ R69, R32, R69, R16 ;  /* 0x0000004520457223 */ /* 0x000fe20000010010 */
[----:B------:R-:W-:Y:S01]  /*0f00*/  FFMA.FTZ R54, R33, R54, R17 ;  /* 0x0000003621367223 */ /* 0x000fe20000010011 */
[----:B0-----:R-:W-:Y:S01]  /*0f10*/  FFMA.FTZ R59, R34, R51, R18 ;  /* 0x00000033223b7223 */ /* 0x001fe20000010012 */
[-C--:B------:R-:W-:Y:S01]  /*0f20*/  FFMA.FTZ R0, R20, R57.reuse, R4 ;  /* 0x0000003914007223 */ /* 0x080fe20000010004 */
[----:B------:R-:W-:Y:S01]  /*0f30*/  FFMA.FTZ R51, R21, R52, R5 ;  /* 0x0000003415337223 */ /* 0x000fe20000010005 */
[----:B------:R-:W-:Y:S01]  /*0f40*/  FFMA.FTZ R58, R31, R48, R15 ;  /* 0x000000301f3a7223 */ /* 0x000fe2000001000f */
[----:B------:R-:W-:Y:S01]  /*0f50*/  FFMA.FTZ R57, R28, R57, R12 ;  /* 0x000000391c397223 */ /* 0x000fe2000001000c */
[----:B------:R-:W-:Y:S01]  /*0f60*/  FFMA.FTZ R52, R29, R52, R13 ;  /* 0x000000341d347223 */ /* 0x000fe2000001000d */
[----:B------:R-:W-:-:S02]  /*0f70*/  F2FP.BF16.F32.PACK_AB R54, R54, R69 ;  /* 0x000000453636723e */ /* 0x000fc400000010ff */
[----:B------:R-:W-:Y:S02]  /*0f80*/  F2FP.BF16.F32.PACK_AB R48, R51, R0 ;  /* 0x000000003330723e */ /* 0x000fe400000010ff */
[----:B------:R-:W-:Y:S02]  /*0f90*/  F2FP.BF16.F32.PACK_AB R51, R60, R55 ;  /* 0x000000373c33723e */ /* 0x000fe400000010ff */
[----:B------:R-:W-:Y:S02]  /*0fa0*/  F2FP.BF16.F32.PACK_AB R55, R64, R59 ;  /* 0x0000003b4037723e */ /* 0x000fe400000010ff */
[----:B------:R-:W-:Y:S02]  /*0fb0*/  F2FP.BF16.F32.PACK_AB R53, R58, R53 ;  /* 0x000000353a35723e */ /* 0x000fe400000010ff */
[----:B------:R-:W0:Y:S01]  /*0fc0*/  LDC.64 R58, c[0x0][0x210] ;  /* 0x00008400ff3a7b82 */ /* 0x000e220000000a00 */
[----:B------:R-:W-:Y:S02]  /*0fd0*/  SHF.L.U32 R60, R56, 0x4, RZ ;  /* 0x00000004383c7819 */ /* 0x000fe400000006ff */
[----:B------:R-:W-:-:S02]  /*0fe0*/  SHF.R.U32.HI R0, RZ, 0x1c, R56 ;  /* 0x0000001cff007819 */ /* 0x000fc40000011638 */
[C---:B------:R-:W-:Y:S02]  /*0ff0*/  IADD3 R56, P1, R60.reuse, UR12, RZ ;  /* 0x0000000c3c387c10 */ /* 0x040fe4000ff3e0ff */
[----:B------:R-:W-:Y:S02]  /*1000*/  IADD3 R60, P2, R60, UR14, RZ ;  /* 0x0000000e3c3c7c10 */ /* 0x000fe4000ff5e0ff */
        /* <DEDUP_REMOVED lines=9> */
.L_x_3138:
[----:B------:R-:W-:Y:S05]  /*10a0*/  EXIT ;  /* 0x000000000000794d */ /* 0x000fea0003800000 */
.L_x_3155:
[----:B------:R-:W-:Y:S01]  /*10b0*/  HFMA2.MMA R61, -RZ, RZ, 0, 5.9604644775390625e-08 ;  /* 0x00000001ff3d7435 */ /* 0x000fe200000001ff */
[----:B------:R-:W-:Y:S01]  /*10c0*/  BSSY B1, `(.L_x_3157) ;  /* 0x0000007000017945 */ /* 0x000fe20003800000 */
[----:B------:R-:W-:Y:S02]  /*10d0*/  MOV R68, R0 ;  /* 0x0000000000447202 */ /* 0x000fe40000000f00 */
[----:B------:R-:W-:Y:S02]  /*10e0*/  MOV R60, 0x1f ;  /* 0x0000001f003c7802 */ /* 0x000fe40000000f00 */
[----:B0-----:R-:W-:-:S07]  /*10f0*/  MOV R59, 0xffffffff ;  /* 0xffffffff003b7802 */ /* 0x001fce0000000f00 */
[----:B-----5:R-:W-:Y:S05]  /*1100*/  WARPSYNC.COLLECTIVE R59, `(.L_x_3158) ;  /* 0x000000003b087348 */ /* 0x020fea0003c00000 */
[----:B------:R0:W1:Y:S02]  /*1110*/  SHFL.BFLY P2, R66, R68, R61, R60 ;  /* 0x0c00003d44427389 */ /* 0x000064000004003c */
[----:B01---5:R-:W-:Y:S01]  /*1120*/  ENDCOLLECTIVE ;  /* 0x000000000000791b */ /* 0x023fe20003800000 */
.L_x_3158:
[----:B------:R-:W-:Y:S05]  /*1130*/  BSYNC B1 ;  /* 0x0000000000017941 */ /* 0x000fea0003800000 */
.L_x_3157:
        /* <DEDUP_REMOVED lines=9> */
.L_x_3159:
[----:B------:R-:W-:Y:S01]  /*11d0*/  HFMA2.MMA R61, -RZ, RZ, 0, 2.384185791015625e-07 ;  /* 0x00000004ff3d7435 */ /* 0x000fe200000001ff */
[----:B------:R-:W-:-:S05]  /*11e0*/  MOV R57, R66 ;  /* 0x0000004200397202 */ /* 0x000fca0000000f00 */
[----:B------:R-:W-:-:S05]  /*11f0*/  FADD.FTZ R63, R62, R57 ;  /* 0x000000393e3f7221 */ /* 0x000fca0000010000 */
[----:B------:R-:W-:-:S07]  /*1200*/  MOV R68, R63 ;  /* 0x0000003f00447202 */ /* 0x000fce0000000f00 */
[----:B------:R-:W-:Y:S05]  /*1210*/  WARPSYNC.COLLECTIVE R59, `(.L_x_3160) ;  /* 0x000000003b087348 */ /* 0x000fea0003c00000 */
[----:B------:R0:W1:Y:S02]  /*1220*/  SHFL.BFLY P2, R66, R68, R61, R60 ;  /* 0x0c00003d44427389 */ /* 0x000064000004003c */
[----:B01----:R-:W-:Y:S01]  /*1230*/  ENDCOLLECTIVE ;  /* 0x000000000000791b */ /* 0x003fe20003800000 */
.L_x_3160:
        /* <DEDUP_REMOVED lines=8> */
.L_x_3161:
[----:B------:R-:W-:Y:S01]  /*12c0*/  HFMA2.MMA R61, -RZ, RZ, 0, 9.5367431640625e-07 ;  /* 0x00000010ff3d7435 */ /* 0x000fe200000001ff */
[----:B------:R-:W-:-:S05]  /*12d0*/  MOV R57, R66 ;  /* 0x0000004200397202 */ /* 0x000fca0000000f00 */
[----:B------:R-:W-:-:S05]  /*12e0*/  FADD.FTZ R65, R64, R57 ;  /* 0x0000003940417221 */ /* 0x000fca0000010000 */
[----:B------:R-:W-:-:S07]  /*12f0*/  MOV R68, R65 ;  /* 0x0000004100447202 */ /* 0x000fce0000000f00 */
[----:B------:R-:W-:Y:S05]  /*1300*/  WARPSYNC.COLLECTIVE R59, `(.L_x_3162) ;  /* 0x000000003b087348 */ /* 0x000fea0003c00000 */
[----:B------:R0:W1:Y:S02]  /*1310*/  SHFL.BFLY P2, R66, R68, R61, R60 ;  /* 0x0c00003d44427389 */ /* 0x000064000004003c */
[----:B01----:R-:W-:Y:S01]  /*1320*/  ENDCOLLECTIVE ;  /* 0x000000000000791b */ /* 0x003fe20003800000 */
.L_x_3162:
[----:B------:R-:W-:Y:S01]  /*1330*/  HFMA2.MMA R61, -RZ, RZ, 0, 5.9604644775390625e-08 ;  /* 0x00000001ff3d7435 */ /* 0x000fe200000001ff */
        /* <DEDUP_REMOVED lines=23> */
.L_x_3163:
[----:B------:R-:W-:Y:S01]  /*14b0*/  HFMA2.MMA R61, -RZ, RZ, 0, 1.1920928955078125e-07 ;  /* 0x00000002ff3d7435 */ /* 0x000fe200000001ff */
[----:B------:R-:W-:-:S05]  /*14c0*/  MOV R63, R66 ;  /* 0x00000042003f7202 */ /* 0x000fca0000000f00 */
[----:B------:R-:W-:-:S05]  /*14d0*/  FADD.FTZ R63, R0, R63 ;  /* 0x0000003f003f7221 */ /* 0x000fca0000010000 */
[----:B------:R-:W-:-:S07]  /*14e0*/  MOV R68, R63 ;  /* 0x0000003f00447202 */ /* 0x000fce0000000f00 */
[----:B------:R-:W-:Y:S05]  /*14f0*/  WARPSYNC.COLLECTIVE R59, `(.L_x_3164) ;  /* 0x000000003b087348 */ /* 0x000fea0003c00000 */
[----:B------:R0:W1:Y:S02]  /*1500*/  SHFL.BFLY P2, R66, R68, R61, R60 ;  /* 0x0c00003d44427389 */ /* 0x000064000004003c */
[----:B01----:R-:W-:Y:S01]  /*1510*/  ENDCOLLECTIVE ;  /* 0x000000000000791b */ /* 0x003fe20003800000 */
.L_x_3164:
[----:B------:R-:W-:Y:S01]  /*1520*/  HFMA2.MMA R61, -RZ, RZ, 0, 2.384185791015625e-07 ;  /* 0x00000004ff3d7435 */ /* 0x000fe200000001ff */
[----:B------:R-:W-:-:S05]  /*1530*/  MOV R62, R66 ;  /* 0x00000042003e7202 */ /* 0x000fca0000000f00 */
[----:B------:R-:W-:-:S05]  /*1540*/  FADD.FTZ R62, R63, R62 ;  /* 0x0000003e3f3e7221 */ /* 0x000fca0000010000 */
[----:B------:R-:W-:-:S07]  /*1550*/  MOV R68, R62 ;  /* 0x0000003e00447202 */ /* 0x000fce0000000f00 */
[----:B------:R-:W-:Y:S05]  /*1560*/  WARPSYNC.COLLECTIVE R59, `(.L_x_3165) ;  /* 0x000000003b087348 */ /* 0x000fea0003c00000 */
[----:B------:R0:W1:Y:S02]  /*1570*/  SHFL.BFLY P2, R66, R68, R61, R60 ;  /* 0x0c00003d44427389 */ /* 0x000064000004003c */
[----:B01----:R-:W-:Y:S01]  /*1580*/  ENDCOLLECTIVE ;  /* 0x000000000000791b */ /* 0x003fe20003800000 */
.L_x_3165:
[----:B------:R-:W-:Y:S01]  /*1590*/  HFMA2.MMA R61, -RZ, RZ, 0, 4.76837158203125e-07 ;  /* 0x00000008ff3d7435 */ /* 0x000fe200000001ff */
[----:B------:R-:W-:-:S05]  /*15a0*/  MOV R65, R66 ;  /* 0x0000004200417202 */ /* 0x000fca0000000f00 */
[----:B------:R-:W-:-:S05]  /*15b0*/  FADD.FTZ R65, R62, R65 ;  /* 0x000000413e417221 */ /* 0x000fca0000010000 */
[----:B------:R-:W-:-:S07]  /*15c0*/  MOV R68, R65 ;  /* 0x0000004100447202 */ /* 0x000fce0000000f00 */
[----:B------:R-:W-:Y:S05]  /*15d0*/  WARPSYNC.COLLECTIVE R59, `(.L_x_3166) ;  /* 0x000000003b087348 */ /* 0x000fea0003c00000 */
[----:B------:R0:W1:Y:S02]  /*15e0*/  SHFL.BFLY P2, R66, R68, R61, R60 ;  /* 0x0c00003d44427389 */ /* 0x000064000004003c */
[----:B01----:R-:W-:Y:S01]  /*15f0*/  ENDCOLLECTIVE ;  /* 0x000000000000791b */ /* 0x003fe20003800000 */
.L_x_3166:
[----:B------:R-:W-:Y:S01]  /*1600*/  HFMA2.MMA R61, -RZ, RZ, 0, 9.5367431640625e-07 ;  /* 0x00000010ff3d7435 */ /* 0x000fe200000001ff */
[----:B------:R-:W-:-:S05]  /*1610*/  MOV R64, R66 ;  /* 0x0000004200407202 */ /* 0x000fca0000000f00 */
[----:B------:R-:W-:-:S05]  /*1620*/  FADD.FTZ R64, R65, R64 ;  /* 0x0000004041407221 */ /* 0x000fca0000010000 */
[----:B------:R-:W-:-:S07]  /*1630*/  MOV R68, R64 ;  /* 0x0000004000447202 */ /* 0x000fce0000000f00 */
[----:B------:R-:W-:Y:S05]  /*1640*/  WARPSYNC.COLLECTIVE R59, `(.L_x_3167) ;  /* 0x000000003b087348 */ /* 0x000fea0003c00000 */
[----:B------:R0:W1:Y:S02]  /*1650*/  SHFL.BFLY P2, R66, R68, R61, R60 ;  /* 0x0c00003d44427389 */ /* 0x000064000004003c */
[----:B01----:R-:W-:Y:S01]  /*1660*/  ENDCOLLECTIVE ;  /* 0x000000000000791b */ /* 0x003fe20003800000 */
.L_x_3167:
[----:B------:R-:W-:Y:S01]  /*1670*/  MOV R67, R66 ;  /* 0x0000004200437202 */ /* 0x000fe20000000f00 */
[----:B------:R-:W-:Y:S06]  /*1680*/  BRA `(.L_x_3168) ;  /* 0xfffffff4007c7947 */ /* 0x000fec000383ffff */
.L_x_3169:
        /* <DEDUP_REMOVED lines=15> */
.L_x_7746:


//--------------------- .text._ZN10layer_norm31ln_parallel_residual_fwd_kernelINS_13Kernel_traitsIf13__nv_bfloat16fS2_fjLj256ELj1ELj4ELj1ELj16ENS_18Kernel_traits_baseILj256EfS2_fS2_fjLj128EEEEELb0ELb1ELb0EEEvNS_9FwdParamsE --------------------------
	.section	.text._ZN10layer_norm31ln_parallel_residual_fwd_kernelINS_13Kernel_traitsIf13__nv_bfloat16fS2_fjLj256ELj1ELj4ELj1ELj16ENS_18Kernel_traits_baseILj256EfS2_fS2_fjLj128EEEEELb0ELb1ELb0EEEvNS_9FwdParamsE,"ax",@progbits
	.align	128
        .global         _ZN10layer_norm31ln_parallel_residual_fwd_kernelINS_13Kernel_traitsIf13__nv_bfloat16fS2_fjLj256ELj1ELj4ELj1ELj16ENS_18Kernel_traits_baseILj256EfS2_fS2_fjLj128EEEEELb0ELb1ELb0EEEvNS_9FwdParamsE
        .type           _ZN10layer_norm31ln_parallel_residual_fwd_kernelINS_13Kernel_traitsIf13__nv_bfloat16fS2_fjLj256ELj1ELj4ELj1ELj16ENS_18Kernel_traits_baseILj256EfS2_fS2_fjLj128EEEEELb0ELb1ELb0EEEvNS_9FwdParamsE,@function
        .size           _ZN10layer_norm31ln_parallel_residual_fwd_kernelINS_13Kernel_traitsIf13__nv_bfloat16fS2_fjLj256ELj1ELj4ELj1ELj16ENS_18Kernel_traits_baseILj256EfS2_fS2_fjLj128EEEEELb0ELb1ELb0EEEvNS_9FwdParamsE,(.L_x_7747 - _ZN10layer_norm31ln_parallel_residual_fwd_kernelINS_13Kernel_traitsIf13__nv_bfloat16fS2_fjLj256ELj1ELj4ELj1ELj16ENS_18Kernel_traits_baseILj256EfS2_fS2_fjLj128EEEEELb0ELb1ELb0EEEvNS_9FwdParamsE)
        .other          _ZN10layer_norm31ln_parallel_residual_fwd_kernelINS_13Kernel_traitsIf13__nv_bfloat16fS2_fjLj256ELj1ELj4ELj1ELj16ENS_18Kernel_traits_baseILj256EfS2_fS2_fjLj128EEEEELb0ELb1ELb0EEEvNS_9FwdParamsE,@"STO_CUDA_ENTRY STV_DEFAULT"
_ZN10layer_norm31ln_parallel_residual_fwd_kernelINS_13Kernel_traitsIf13__nv_bfloat16fS2_fjLj256ELj1ELj4ELj1ELj16ENS_18Kernel_traits_baseILj256EfS2_fS2_fjLj128EEEEELb0ELb1ELb0EEEvNS_9FwdParamsE:
.text._ZN10layer_norm31ln_parallel_residual_fwd_kernelINS_13Kernel_traitsIf13__nv_bfloat16fS2_fjLj256ELj1ELj4ELj1ELj16ENS_18Kernel_traits_baseILj256EfS2_fS2_fjLj128EEEEELb0ELb1ELb0EEEvNS_9FwdParamsE:
        /* <DEDUP_REMOVED lines=15> */
[----:B------:R-:W0:Y:S01]  /*00f0*/  LDC.64 R20, c[0x0][0x260] ;  /* 0x00009800ff147b82 */ /* 0x000e220000000a00 */
[----:B------:R-:W-:Y:S01]  /*0100*/  ULDC.64 UR6, c[0x0][0x2c8] ;  /* 0x0000b20000067ab9 */ /* 0x000fe20000000a00 */
[----:B------:R-:W-:Y:S02]  /*0110*/  CS2R R6, SRZ ;  /* 0x0000000000067805 */ /* 0x000fe4000001ff00 */
[----:B------:R-:W-:Y:S02]  /*0120*/  ISETP.NE.U32.AND P0, PT, RZ, UR6, PT ;  /* 0x00000006ff007c0c */ /* 0x000fe4000bf05070 */
[----:B------:R-:W-:Y:S02]  /*0130*/  CS2R R4, SRZ ;  /* 0x0000000000047805 */ /* 0x000fe4000001ff00 */
[----:B------:R-:W-:Y:S02]  /*0140*/  CS2R R8, SRZ ;  /* 0x0000000000087805 */ /* 0x000fe4000001ff00 */
[----:B------:R-:W-:-:S02]  /*0150*/  CS2R R10, SRZ ;  /* 0x00000000000a7805 */ /* 0x000fc4000001ff00 */
[----:B------:R-:W-:-:S13]  /*0160*/  ISETP.NE.AND.EX P0, PT, RZ, UR7, PT, P0 ;  /* 0x00000007ff007c0c */ /* 0x000fda000bf05300 */
[----:B------:R-:W-:-:S04]  /*0170*/  @P0 LEA R22, P1, R3, UR6, 0x5 ;  /* 0x0000000603160c11 */ /* 0x000fc8000f8228ff */
[----:B------:R-:W-:Y:S01]  /*0180*/  @P0 IADD3.X R23, RZ, UR7, RZ, P1, !PT ;  /* 0x00000007ff170c10 */ /* 0x000fe20008ffe4ff */
[----:B0-----:R-:W-:-:S04]  /*0190*/  IMAD.WIDE.U32 R20, R3, 0x20, R20 ;  /* 0x0000002003147825 */ /* 0x001fc800078e0014 */
[----:B------:R0:W5:Y:S04]  /*01a0*/  @P0 LDG.E.128 R4, desc[UR4][R22.64] ;  /* 0x0000000416040981 */ /* 0x000168000c1e1d00 */
[----:B------:R0:W5:Y:S04]  /*01b0*/  LDG.E.128 R12, desc[UR4][R20.64] ;  /* 0x00000004140c7981 */ /* 0x000168000c1e1d00 */
[----:B------:R0:W5:Y:S04]  /*01c0*/  @P0 LDG.E.128 R8, desc[UR4][R22.64+0x10] ;  /* 0x0000100416080981 */ /* 0x000168000c1e1d00 */
[----:B------:R0:W5:Y:S02]  /*01d0*/  LDG.E.128 R16, desc[UR4][R20.64+0x10] ;  /* 0x0000100414107981 */ /* 0x000164000c1e1d00 */
.L_x_3171:
[----:B------:R-:W-:Y:S05]  /*01e0*/  BSYNC B0 ;  /* 0x0000000000007941 */ /* 0x000fea0003800000 */
.L_x_3170:
        /* <DEDUP_REMOVED lines=10> */
.L_x_3193:
        /* <DEDUP_REMOVED lines=17> */
[----:B------:R1:W5:Y:S04]  /*03a0*/  @P0 LDG.E.128 R24, desc[UR4][R34.64] ;  /* 0x0000000422180981 */ /* 0x000368000c1e1d00 */
[----:B------:R1:W5:Y:S04]  /*03b0*/  @P0 LDG.E.128 R28, desc[UR4][R34.64+0x10] ;  /* 0x00001004221c0981 */ /* 0x000368000c1e1d00 */
[----:B0-----:R1:W5:Y:S01]  /*03c0*/  @P1 LDG.E.128 R20, desc[UR4][R42.64] ;  /* 0x000000042a141981 */ /* 0x001362000c1e1d00 */
[----:B------:R-:W-:-:S04]  /*03d0*/  ISETP.NE.U32.AND P1, PT, RZ, UR6, PT ;  /* 0x00000006ff007c0c */ /* 0x000fc8000bf25070 */
[----:B------:R-:W-:Y:S02]  /*03e0*/  ISETP.NE.AND.EX P1, PT, RZ, UR7, PT, P1 ;  /* 0x00000007ff007c0c */ /* 0x000fe4000bf25310 */
[C---:B--2---:R-:W-:Y:S02]  /*03f0*/  PRMT R33, R36.reuse, 0x7632, R33 ;  /* 0x0000763224217816 */ /* 0x044fe40000000021 */
[----:B------:R-:W-:-:S09]  /*0400*/  SHF.L.U32 R32, R36, 0x10, RZ ;  /* 0x0000001024207819 */ /* 0x000fd200000006ff */
[----:B-1----:R-:W-:Y:S05]  /*0410*/  @P1 BRA `(.L_x_3174) ;  /* 0x00000000000c1947 */ /* 0x002fea0003800000 */
[----:B------:R-:W-:Y:S05]  /*0420*/  @!P0 BRA `(.L_x_3175) ;  /* 0x0000000000148947 */ /* 0x000fea0003800000 */
[----:B-----5:R-:W-:Y:S01]  /*0430*/  FADD.FTZ R32, R24, R32 ;  /* 0x0000002018207221 */ /* 0x020fe20000010000 */
[----:B------:R-:W-:Y:S06]  /*0440*/  BRA `(.L_x_3175) ;  /* 0x00000000000c7947 */ /* 0x000fec0003800000 */
.L_x_3174:
[----:B-----5:R-:W-:-:S05]  /*0450*/  SHF.L.U32 R35, R20, 0x10, RZ ;  /* 0x0000001014237819 */ /* 0x020fca00000006ff */
[----:B------:R-:W-:-:S04]  /*0460*/  FADD.FTZ R32, R35, R32 ;  /* 0x0000002023207221 */ /* 0x000fc80000010000 */
[----:B------:R-:W-:-:S07]  /*0470*/  @P0 FADD.FTZ R32, R24, R32 ;  /* 0x0000002018200221 */ /* 0x000fce0000010000 */
.L_x_3175:
[----:B------:R-:W-:Y:S01]  /*0480*/  SHF.L.U32 R33, R33, 0x10, RZ ;  /* 0x0000001021217819 */ /* 0x000fe200000006ff */
[----:B------:R-:W-:Y:S06]  /*0490*/  @P1 BRA `(.L_x_3176) ;  /* 0x00000000000c1947 */ /* 0x000fec0003800000 */
[----:B------:R-:W-:Y:S05]  /*04a0*/  @!P0 BRA `(.L_x_3177) ;  /* 0x0000000000188947 */ /* 0x000fea0003800000 */
[----:B-----5:R-:W-:Y:S01]  /*04b0*/  FADD.FTZ R33, R25, R33 ;  /* 0x0000002119217221 */ /* 0x020fe20000010000 */
[----:B------:R-:W-:Y:S06]  /*04c0*/  BRA `(.L_x_3177) ;  /* 0x0000000000107947 */ /* 0x000fec0003800000 */
.L_x_3176:
[----:B-----5:R-:W-:-:S04]  /*04d0*/  PRMT R0, R20, 0x7632, R0 ;  /* 0x0000763214007816 */ /* 0x020fc80000000000 */
[----:B------:R-:W-:-:S05]  /*04e0*/  SHF.L.U32 R0, R0, 0x10, RZ ;  /* 0x0000001000007819 */ /* 0x000fca00000006ff */
[----:B------:R-:W-:-:S04]  /*04f0*/  FADD.FTZ R33, R0, R33 ;  /* 0x0000002100217221 */ /* 0x000fc80000010000 */
[----:B------:R-:W-:-:S07]  /*0500*/  @P0 FADD.FTZ R33, R25, R33 ;  /* 0x0000002119210221 */ /* 0x000fce0000010000 */
.L_x_3177:
[C---:B------:R-:W-:Y:S02]  /*0510*/  PRMT R35, R37.reuse, 0x7632, R35 ;  /* 0x0000763225237816 */ /* 0x040fe40000000023 */
[----:B------:R-:W-:Y:S01]  /*0520*/  SHF.L.U32 R34, R37, 0x10, RZ ;  /* 0x0000001025227819 */ /* 0x000fe200000006ff */
[----:B------:R-:W-:Y:S06]  /*0530*/  @P1 BRA `(.L_x_3178) ;  /* 0x00000000000c1947 */ /* 0x000fec0003800000 */
[----:B------:R-:W-:Y:S05]  /*0540*/  @!P0 BRA `(.L_x_3179) ;  /* 0x0000000000148947 */ /* 0x000fea0003800000 */
[----:B-----5:R-:W-:Y:S01]  /*0550*/  FADD.FTZ R34, R26, R34 ;  /* 0x000000221a227221 */ /* 0x020fe20000010000 */
[----:B------:R-:W-:Y:S06]  /*0560*/  BRA `(.L_x_3179) ;  /* 0x00000000000c7947 */ /* 0x000fec0003800000 */
.L_x_3178:
[----:B-----5:R-:W-:-:S05]  /*0570*/  SHF.L.U32 R37, R21, 0x10, RZ ;  /* 0x0000001015257819 */ /* 0x020fca00000006ff */
[----:B------:R-:W-:-:S04]  /*0580*/  FADD.FTZ R34, R37, R34 ;  /* 0x0000002225227221 */ /* 0x000fc80000010000 */
[----:B------:R-:W-:-:S07]  /*0590*/  @P0 FADD.FTZ R34, R26, R34 ;  /* 0x000000221a220221 */ /* 0x000fce0000010000 */
.L_x_3179:
[----:B------:R-:W-:Y:S01]  /*05a0*/  SHF.L.U32 R35, R35, 0x10, RZ ;  /* 0x0000001023237819 */ /* 0x000fe200000006ff */
[----:B------:R-:W-:Y:S06]  /*05b0*/  @P1 BRA `(.L_x_3180) ;  /* 0x00000000000c1947 */ /* 0x000fec0003800000 */
[----:B------:R-:W-:Y:S05]  /*05c0*/  @!P0 BRA `(.L_x_3181) ;  /* 0x0000000000188947 */ /* 0x000fea0003800000 */
[----:B-----5:R-:W-:Y:S01]  /*05d0*/  FADD.FTZ R35, R27, R35 ;  /* 0x000000231b237221 */ /* 0x020fe20000010000 */
[----:B------:R-:W-:Y:S06]  /*05e0*/  BRA `(.L_x_3181) ;  /* 0x0000000000107947 */ /* 0x000fec0003800000 */
.L_x_3180:
[----:B-----5:R-:W-:-:S04]  /*05f0*/  PRMT R0, R21, 0x7632, R0 ;  /* 0x0000763215007816 */ /* 0x020fc80000000000 */
[----:B------:R-:W-:-:S05]  /*0600*/  SHF.L.U32 R0, R0, 0x10, RZ ;  /* 0x0000001000007819 */ /* 0x000fca00000006ff */
[----:B------:R-:W-:-:S04]  /*0610*/  FADD.FTZ R35, R0, R35 ;  /* 0x0000002300237221 */ /* 0x000fc80000010000 */
[----:B------:R-:W-:-:S07]  /*0620*/  @P0 FADD.FTZ R35, R27, R35 ;  /* 0x000000231b230221 */ /* 0x000fce0000010000 */
.L_x_3181:
[C---:B------:R-:W-:Y:S02]  /*0630*/  PRMT R37, R38.reuse, 0x7632, R37 ;  /* 0x0000763226257816 */ /* 0x040fe40000000025 */
[----:B------:R-:W-:Y:S01]  /*0640*/  SHF.L.U32 R36, R38, 0x10, RZ ;  /* 0x0000001026247819 */ /* 0x000fe200000006ff */
[----:B------:R-:W-:Y:S06]  /*0650*/  @P1 BRA `(.L_x_3182) ;  /* 0x00000000000c1947 */ /* 0x000fec0003800000 */
[----:B------:R-:W-:Y:S05]  /*0660*/  @!P0 BRA `(.L_x_3183) ;  /* 0x0000000000148947 */ /* 0x000fea0003800000 */
[----:B-----5:R-:W-:Y:S01]  /*0670*/  FADD.FTZ R36, R28, R36 ;  /* 0x000000241c247221 */ /* 0x020fe20000010000 */
[----:B------:R-:W-:Y:S06]  /*0680*/  BRA `(.L_x_3183) ;  /* 0x00000000000c7947 */ /* 0x000fec0003800000 */
.L_x_3182:
[----:B-----5:R-:W-:-:S05]  /*0690*/  SHF.L.U32 R41, R22, 0x10, RZ ;  /* 0x0000001016297819 */ /* 0x020fca00000006ff */
[----:B------:R-:W-:-:S04]  /*06a0*/  FADD.FTZ R36, R41, R36 ;  /* 0x0000002429247221 */ /* 0x000fc80000010000 */
[----:B------:R-:W-:-:S07]  /*06b0*/  @P0 FADD.FTZ R36, R28, R36 ;  /* 0x000000241c240221 */ /* 0x000fce0000010000 */
.L_x_3183:
[----:B------:R-:W-:Y:S01]  /*06c0*/  SHF.L.U32 R37, R37, 0x10, RZ ;  /* 0x0000001025257819 */ /* 0x000fe200000006ff */
[----:B------:R-:W-:Y:S06]  /*06d0*/  @P1 BRA `(.L_x_3184) ;  /* 0x00000000000c1947 */ /* 0x000fec0003800000 */
[----:B------:R-:W-:Y:S05]  /*06e0*/  @!P0 BRA `(.L_x_3185) ;  /* 0x0000000000188947 */ /* 0x000fea0003800000 */
[----:B-----5:R-:W-:Y:S01]  /*06f0*/  FADD.FTZ R37, R29, R37 ;  /* 0x000000251d257221 */ /* 0x020fe20000010000 */
[----:B------:R-:W-:Y:S06]  /*0700*/  BRA `(.L_x_3185) ;  /* 0x0000000000107947 */ /* 0x000fec0003800000 */
.L_x_3184:
[----:B-----5:R-:W-:-:S04]  /*0710*/  PRMT R0, R22, 0x7632, R0 ;  /* 0x0000763216007816 */ /* 0x020fc80000000000 */
[----:B------:R-:W-:-:S05]  /*0720*/  SHF.L.U32 R0, R0, 0x10, RZ ;  /* 0x0000001000007819 */ /* 0x000fca00000006ff */
[----:B------:R-:W-:-:S04]  /*0730*/  FADD.FTZ R37, R0, R37 ;  /* 0x0000002500257221 */ /* 0x000fc80000010000 */
[----:B------:R-:W-:-:S07]  /*0740*/  @P0 FADD.FTZ R37, R29, R37 ;  /* 0x000000251d250221 */ /* 0x000fce0000010000 */
.L_x_3185:
[C---:B------:R-:W-:Y:S02]  /*0750*/  PRMT R0, R39.reuse, 0x7632, R0 ;  /* 0x0000763227007816 */ /* 0x040fe40000000000 */
[----:B------:R-:W-:Y:S01]  /*0760*/  SHF.L.U32 R38, R39, 0x10, RZ ;  /* 0x0000001027267819 */ /* 0x000fe200000006ff */
[----:B------:R-:W-:Y:S06]  /*0770*/  @P1 BRA `(.L_x_3186) ;  /* 0x00000000000c1947 */ /* 0x000fec0003800000 */
[----:B------:R-:W-:Y:S05]  /*0780*/  @!P0 BRA `(.L_x_3187) ;  /* 0x0000000000148947 */ /* 0x000fea0003800000 */
[----:B-----5:R-:W-:Y:S01]  /*0790*/  FADD.FTZ R38, R30, R38 ;  /* 0x000000261e267221 */ /* 0x020fe20000010000 */
[----:B------:R-:W-:Y:S06]  /*07a0*/  BRA `(.L_x_3187) ;  /* 0x00000000000c7947 */ /* 0x000fec0003800000 */
.L_x_3186:
[----:B-----5:R-:W-:-:S05]  /*07b0*/  SHF.L.U32 R39, R23, 0x10, RZ ;  /* 0x0000001017277819 */ /* 0x020fca00000006ff */
[----:B------:R-:W-:-:S04]  /*07c0*/  FADD.FTZ R38, R39, R38 ;  /* 0x0000002627267221 */ /* 0x000fc80000010000 */
[----:B------:R-:W-:-:S07]  /*07d0*/  @P0 FADD.FTZ R38, R30, R38 ;  /* 0x000000261e260221 */ /* 0x000fce0000010000 */
.L_x_3187:
[----:B------:R-:W-:Y:S01]  /*07e0*/  SHF.L.U32 R39, R0, 0x10, RZ ;  /* 0x0000001000277819 */ /* 0x000fe200000006ff */
[----:B------:R-:W-:Y:S06]  /*07f0*/  @P1 BRA `(.L_x_3188) ;  /* 0x00000000000c1947 */ /* 0x000fec0003800000 */
[----:B------:R-:W-:Y:S05]  /*0800*/  @!P0 BRA `(.L_x_3189) ;  /* 0x0000000000188947 */ /* 0x000fea0003800000 */
[----:B-----5:R-:W-:Y:S01]  /*0810*/  FADD.FTZ R39, R31, R39 ;  /* 0x000000271f277221 */ /* 0x020fe20000010000 */
[----:B------:R-:W-:Y:S06]  /*0820*/  BRA `(.L_x_3189) ;  /* 0x0000000000107947 */ /* 0x000fec0003800000 */
.L_x_3188:
[----:B-----5:R-:W-:-:S04]  /*0830*/  PRMT R0, R23, 0x7632, R0 ;  /* 0x0000763217007816 */ /* 0x020fc80000000000 */
[----:B------:R-:W-:-:S05]  /*0840*/  SHF.L.U32 R0, R0, 0x10, RZ ;  /* 0x0000001000007819 */ /* 0x000fca00000006ff */
[----:B------:R-:W-:-:S04]  /*0850*/  FADD.FTZ R39, R0, R39 ;  /* 0x0000002700277221 */ /* 0x000fc80000010000 */
[----:B------:R-:W-:-:S07]  /*0860*/  @P0 FADD.FTZ R39, R31, R39 ;  /* 0x000000271f270221 */ /* 0x000fce0000010000 */
.L_x_3189:
[----:B------:R-:W-:-:S04]  /*0870*/  LEA R42, P0, R40, UR10, 0x5 ;  /* 0x0000000a282a7c11 */ /* 0x000fc8000f8028ff */
[----:B------:R-:W-:-:S05]  /*0880*/  LEA.HI.X R43, R40, UR11, RZ, 0x5, P0 ;  /* 0x0000000b282b7c11 */ /* 0x000fca00080f2cff */
[----:B------:R1:W-:Y:S04]  /*0890*/  STG.E.128 desc[UR4][R42.64], R32 ;  /* 0x000000202a007986 */ /* 0x0003e8000c101d04 */
[----:B------:R1:W-:Y:S02]  /*08a0*/  STG.E.128 desc[UR4][R42.64+0x10], R36 ;  /* 0x000010242a007986 */ /* 0x0003e4000c101d04 */
.L_x_3173:
[----:B------:R-:W-:Y:S05]  /*08b0*/  BSYNC B0 ;  /* 0x0000000000007941 */ /* 0x000fea0003800000 */
.L_x_3172:
[----:B------:R-:W-:Y:S01]  /*08c0*/  FADD.FTZ R0, RZ, R32 ;  /* 0x00000020ff007221 */ /* 0x000fe20000010000 */
        /* <DEDUP_REMOVED lines=11> */
[----:B------:R-:W2:Y:S02]  /*0980*/  SHFL.BFLY PT, R41, R0, 0x1, 0x1f ;  /* 0x0c201f0000297f89 */ /* 0x000ea400000e0000 */
[----:B--2---:R-:W-:-:S05]  /*0990*/  FADD.FTZ R46, R0, R41 ;  /* 0x00000029002e7221 */ /* 0x004fca0000010000 */
[----:B------:R-:W2:Y:S02]  /*09a0*/  SHFL.BFLY PT, R41, R46, 0x2, 0x1f ;  /* 0x0c401f002e297f89 */ /* 0x000ea400000e0000 */
[----:B--2---:R-:W-:-:S05]  /*09b0*/  FADD.FTZ R47, R46, R41 ;  /* 0x000000292e2f7221 */ /* 0x004fca0000010000 */
[----:B------:R-:W2:Y:S02]  /*09c0*/  SHFL.BFLY PT, R44, R47, 0x4, 0x1f ;  /* 0x0c801f002f2c7f89 */ /* 0x000ea400000e0000 */
[----:B--2---:R-:W-:Y:S02]  /*09d0*/  FADD.FTZ R48, R47, R44 ;  /* 0x0000002c2f307221 */ /* 0x004fe40000010000 */
[----:B------:R-:W2:Y:S03]  /*09e0*/  LDC R44, c[0x0][0x290] ;  /* 0x0000a400ff2c7b82 */ /* 0x000ea60000000800 */
[----:B------:R-:W3:Y:S02]  /*09f0*/  SHFL.BFLY PT, R41, R48, 0x8, 0x1f ;  /* 0x0d001f0030297f89 */ /* 0x000ee400000e0000 */
[----:B---3--:R-:W-:-:S05]  /*0a00*/  FADD.FTZ R49, R48, R41 ;  /* 0x0000002930317221 */ /* 0x008fca0000010000 */
[----:B------:R-:W3:Y:S02]  /*0a10*/  SHFL.BFLY PT, R50, R49, 0x10, 0x1f ;  /* 0x0e001f0031327f89 */ /* 0x000ee400000e0000 */
[----:B---3--:R-:W-:-:S04]  /*0a20*/  FADD.FTZ R41, R49, R50 ;  /* 0x0000003231297221 */ /* 0x008fc80000010000 */
[----:B--2---:R-:W-:-:S04]  /*0a30*/  FMUL.FTZ R41, R41, R44 ;  /* 0x0000002c29297220 */ /* 0x004fc80000410000 */
[--C-:B------:R-:W-:Y:S01]  /*0a40*/  FADD.FTZ R0, R32, -R41.reuse ;  /* 0x8000002920007221 */ /* 0x100fe20000010000 */
[--C-:B-1----:R-:W-:Y:S01]  /*0a50*/  FADD.FTZ R43, R33, -R41.reuse ;  /* 0x80000029212b7221 */ /* 0x102fe20000010000 */
        /* <DEDUP_REMOVED lines=24> */
.L_x_3205:
        /* <DEDUP_REMOVED lines=15> */
[----:B------:R-:W2:Y:S04]  /*0cd0*/  LDC.64 R44, c[0x0][0x2b8] ;  /* 0x0000ae00ff2c7b82 */ /* 0x000ea80000000a00 */
[--C-:B------:R-:W-:Y:S01]  /*0ce0*/  FADD.FTZ R53, R32, -R41.reuse ;  /* 0x8000002920357221 */ /* 0x100fe20000010000 */
[--C-:B------:R-:W-:Y:S01]  /*0cf0*/  FADD.FTZ R42, R36, -R41.reuse ;  /* 0x80000029242a7221 */ /* 0x100fe20000010000 */
[--C-:B------:R-:W-:Y:S01]  /*0d00*/  FADD.FTZ R46, R38, -R41.reuse ;  /* 0x80000029262e7221 */ /* 0x100fe20000010000 */
[--C-:B-1----:R-:W-:Y:S01]  /*0d10*/  FADD.FTZ R48, R39, -R41.reuse ;  /* 0x8000002927307221 */ /* 0x102fe20000010000 */
        /* <DEDUP_REMOVED lines=20> */
[----:B--2---:R-:W-:Y:S01]  /*0e60*/  IMAD.WIDE.U32 R44, R40, 0x10, R44 ;  /* 0x00000010282c7825 */ /* 0x004fe200078e002c */
[----:B------:R-:W-:-:S02]  /*0e70*/  F2FP.BF16.F32.PACK_AB R43, R53, R48 ;  /* 0x00000030352b723e */ /* 0x000fc400000010ff */
[----:B------:R-:W-:Y:S02]  /*0e80*/  F2FP.BF16.F32.PACK_AB R42, R42, R49 ;  /* 0x000000312a2a723e */ /* 0x000fe400000010ff */
[----:B------:R-:W-:Y:S02]  /*0e90*/  F2FP.BF16.F32.PACK_AB R41, R50, R41 ;  /* 0x000000293229723e */ /* 0x000fe400000010ff */
[----:B------:R-:W-:-:S05]  /*0ea0*/  F2FP.BF16.F32.PACK_AB R40, R47, R0 ;  /* 0x000000002f28723e */ /* 0x000fca00000010ff */
[----:B------:R3:W-:Y:S02]  /*0eb0*/  STG.E.128 desc[UR4][R44.64], R40 ;  /* 0x000000282c007986 */ /* 0x0007e4000c101d04 */
.L_x_3192:
[----:B------:R-:W-:Y:S05]  /*0ec0*/  BSYNC B0 ;  /* 0x0000000000007941 */ /* 0x000fea0003800000 */
.L_x_3191:
[----:B--23--:R-:W2:Y:S02]  /*0ed0*/  LDC.64 R40, c[0x0][0x210] ;  /* 0x00008400ff287b82 */ /* 0x00cea40000000a00 */
[----:B--2---:R-:W-:-:S04]  /*0ee0*/  LEA R2, R40, R2, 0x2 ;  /* 0x0000000228027211 */ /* 0x004fc800078e10ff */
[----:B------:R-:W-:-:S13]  /*0ef0*/  ISETP.GE.AND P0, PT, R2, R41, PT ;  /* 0x000000290200720c */ /* 0x000fda0003f06270 */
[----:B------:R-:W-:Y:S05]  /*0f00*/  @!P0 BRA `(.L_x_3193) ;  /* 0xfffffff000e08947 */ /* 0x000fea000383ffff */
[----:B------:R-:W-:Y:S05]  /*0f10*/  EXIT ;  /* 0x000000000000794d */ /* 0x000fea0003800000 */
.L_x_3190:
[----:B------:R-:W-:Y:S01]  /*0f20*/  HFMA2.MMA R45, -RZ, RZ, 0, 5.9604644775390625e-08 ;  /* 0x00000001ff2d7435 */ /* 0x000fe200000001ff */
[----:B------:R-:W-:Y:S01]  /*0f30*/  BSSY B0, `(.L_x_3194) ;  /* 0x0000007000007945 */ /* 0x000fe20003800000 */
[----:B------:R-:W-:Y:S02]  /*0f40*/  MOV R52, R0 ;  /* 0x0000000000347202 */ /* 0x000fe40000000f00 */
[----:B-1----:R-:W-:Y:S02]  /*0f50*/  MOV R43, 0x1f ;  /* 0x0000001f002b7802 */ /* 0x002fe40000000f00 */
[----:B------:R-:W-:-:S07]  /*0f60*/  MOV R42, 0xffffffff ;  /* 0xffffffff002a7802 */ /* 0x000fce0000000f00 */
[----:B0----5:R-:W-:Y:S05]  /*0f70*/  WARPSYNC.COLLECTIVE R42, `(.L_x_3195) ;  /* 0x000000002a087348 */ /* 0x021fea0003c00000 */
[----:B------:R1:W2:Y:S02]  /*0f80*/  SHFL.BFLY P1, R50, R52, R45, R43 ;  /* 0x0c00002d34327389 */ /* 0x0002a4000002002b */
[----:B012--5:R-:W-:Y:S01]  /*0f90*/  ENDCOLLECTIVE ;  /* 0x000000000000791b */ /* 0x027fe20003800000 */
.L_x_3195:
[----:B------:R-:W-:Y:S05]  /*0fa0*/  BSYNC B0 ;  /* 0x0000000000007941 */ /* 0x000fea0003800000 */
.L_x_3194:
        /* <DEDUP_REMOVED lines=9> */
.L_x_3196:
[----:B------:R-:W-:Y:S01]  /*1040*/  HFMA2.MMA R45, -RZ, RZ, 0, 2.384185791015625e-07 ;  /* 0x00000004ff2d7435 */ /* 0x000fe200000001ff */
[----:B------:R-:W-:-:S05]  /*1050*/  MOV R41, R50 ;  /* 0x0000003200297202 */ /* 0x000fca0000000f00 */
[----:B------:R-:W-:-:S05]  /*1060*/  FADD.FTZ R47, R46, R41 ;  /* 0x000000292e2f7221 */ /* 0x000fca0000010000 */
[----:B------:R-:W-:-:S07]  /*1070*/  MOV R52, R47 ;  /* 0x0000002f00347202 */ /* 0x000fce0000000f00 */
[----:B------:R-:W-:Y:S05]  /*1080*/  WARPSYNC.COLLECTIVE R42, `(.L_x_3197) ;  /* 0x000000002a087348 */ /* 0x000fea0003c00000 */
[----:B------:R0:W1:Y:S02]  /*1090*/  SHFL.BFLY P1, R50, R52, R45, R43 ;  /* 0x0c00002d34327389 */ /* 0x000064000002002b */
[----:B01----:R-:W-:Y:S01]  /*10a0*/  ENDCOLLECTIVE ;  /* 0x000000000000791b */ /* 0x003fe20003800000 */
.L_x_3197:
        /* <DEDUP_REMOVED lines=8> */
.L_x_3198:
[----:B------:R-:W-:Y:S01]  /*1130*/  HFMA2.MMA R45, -RZ, RZ, 0, 9.5367431640625e-07 ;  /* 0x00000010ff2d7435 */ /* 0x000fe200000001ff */
[----:B------:R-:W-:-:S05]  /*1140*/  MOV R41, R50 ;  /* 0x0000003200297202 */ /* 0x000fca0000000f00 */
[----:B------:R-:W-:-:S05]  /*1150*/  FADD.FTZ R49, R48, R41 ;  /* 0x0000002930317221 */ /* 0x000fca0000010000 */
[----:B------:R-:W-:-:S07]  /*1160*/  MOV R52, R49 ;  /* 0x0000003100347202 */ /* 0x000fce0000000f00 */
[----:B------:R-:W-:Y:S05]  /*1170*/  WARPSYNC.COLLECTIVE R42, `(.L_x_3199) ;  /* 0x000000002a087348 */ /* 0x000fea0003c00000 */
[----:B------:R0:W1:Y:S02]  /*1180*/  SHFL.BFLY P1, R50, R52, R45, R43 ;  /* 0x0c00002d34327389 */ /* 0x000064000002002b */
[----:B01----:R-:W-:Y:S01]  /*1190*/  ENDCOLLECTIVE ;  /* 0x000000000000791b */ /* 0x003fe20003800000 */
.L_x_3199:
        /* <DEDUP_REMOVED lines=25> */
.L_x_3200:
[----:B------:R-:W-:Y:S01]  /*1330*/  HFMA2.MMA R45, -RZ, RZ, 0, 1.1920928955078125e-07 ;  /* 0x00000002ff2d7435 */ /* 0x000fe200000001ff */
[----:B------:R-:W-:-:S05]  /*1340*/  MOV R47, R50 ;  /* 0x00000032002f7202 */ /* 0x000fca0000000f00 */
[----:B------:R-:W-:-:S05]  /*1350*/  FADD.FTZ R47, R0, R47 ;  /* 0x0000002f002f7221 */ /* 0x000fca0000010000 */
[----:B------:R-:W-:-:S07]  /*1360*/  MOV R52, R47 ;  /* 0x0000002f00347202 */ /* 0x000fce0000000f00 */
[----:B------:R-:W-:Y:S05]  /*1370*/  WARPSYNC.COLLECTIVE R42, `(.L_x_3201) ;  /* 0x000000002a087348 */ /* 0x000fea0003c00000 */
[----:B------:R0:W1:Y:S02]  /*1380*/  SHFL.BFLY P1, R50, R52, R45, R43 ;  /* 0x0c00002d34327389 */ /* 0x000064000002002b */
[----:B01----:R-:W-:Y:S01]  /*1390*/  ENDCOLLECTIVE ;  /* 0x000000000000791b */ /* 0x003fe20003800000 */
.L_x_3201:
[----:B------:R-:W-:Y:S01]  /*13a0*/  HFMA2.MMA R45, -RZ, RZ, 0, 2.384185791015625e-07 ;  /* 0x00000004ff2d7435 */ /* 0x000fe200000001ff */
[----:B------:R-:W-:-:S05]  /*13b0*/  MOV R46, R50 ;  /* 0x00000032002e7202 */ /* 0x000fca0000000f00 */
[----:B------:R-:W-:-:S05]  /*13c0*/  FADD.FTZ R46, R47, R46 ;  /* 0x0000002e2f2e7221 */ /* 0x000fca0000010000 */
[----:B------:R-:W-:-:S07]  /*13d0*/  MOV R52, R46 ;  /* 0x0000002e00347202 */ /* 0x000fce0000000f00 */
[----:B------:R-:W-:Y:S05]  /*13e0*/  WARPSYNC.COLLECTIVE R42, `(.L_x_3202) ;  /* 0x000000002a087348 */ /* 0x000fea0003c00000 */
[----:B------:R0:W1:Y:S02]  /*13f0*/  SHFL.BFLY P1, R50, R52, R45, R43 ;  /* 0x0c00002d34327389 */ /* 0x000064000002002b */
[----:B01----:R-:W-:Y:S01]  /*1400*/  ENDCOLLECTIVE ;  /* 0x000000000000791b */ /* 0x003fe20003800000 */
.L_x_3202:
[----:B------:R-:W-:Y:S01]  /*1410*/  HFMA2.MMA R45, -RZ, RZ, 0, 4.76837158203125e-07 ;  /* 0x00000008ff2d7435 */ /* 0x000fe200000001ff */
[----:B------:R-:W-:-:S05]  /*1420*/  MOV R49, R50 ;  /* 0x0000003200317202 */ /* 0x000fca0000000f00 */
[----:B------:R-:W-:-:S05]  /*1430*/  FADD.FTZ R49, R46, R49 ;  /* 0x000000312e317221 */ /* 0x000fca0000010000 */
[----:B------:R-:W-:-:S07]  /*1440*/  MOV R52, R49 ;  /* 0x0000003100347202 */ /* 0x000fce0000000f00 */
[----:B------:R-:W-:Y:S05]  /*1450*/  WARPSYNC.COLLECTIVE R42, `(.L_x_3203) ;  /* 0x000000002a087348 */ /* 0x000fea0003c00000 */
[----:B------:R0:W1:Y:S02]  /*1460*/  SHFL.BFLY P1, R50, R52, R45, R43 ;  /* 0x0c00002d34327389 */ /* 0x000064000002002b */
[----:B01----:R-:W-:Y:S01]  /*1470*/  ENDCOLLECTIVE ;  /* 0x000000000000791b */ /* 0x003fe20003800000 */
.L_x_3203:
[----:B------:R-:W-:Y:S01]  /*1480*/  HFMA2.MMA R45, -RZ, RZ, 0, 9.5367431640625e-07 ;  /* 0x00000010ff2d7435 */ /* 0x000fe200000001ff */
[----:B------:R-:W-:-:S05]  /*1490*/  MOV R48, R50 ;  /* 0x0000003200307202 */ /* 0x000fca0000000f00 */
[----:B------:R-:W-:-:S05]  /*14a0*/  FADD.FTZ R48, R49, R48 ;  /* 0x0000003031307221 */ /* 0x000fca0000010000 */
[----:B------:R-:W-:-:S07]  /*14b0*/  MOV R52, R48 ;  /* 0x0000003000347202 */ /* 0x000fce0000000f00 */
[----:B------:R-:W-:Y:S05]  /*14c0*/  WARPSYNC.COLLECTIVE R42, `(.L_x_3204) ;  /* 0x000000002a087348 */ /* 0x000fea0003c00000 */
[----:B------:R0:W1:Y:S02]  /*14d0*/  SHFL.BFLY P1, R50, R52, R45, R43 ;  /* 0x0c00002d34327389 */ /* 0x000064000002002b */
[----:B01----:R-:W-:Y:S01]  /*14e0*/  ENDCOLLECTIVE ;  /* 0x000000000000791b */ /* 0x003fe20003800000 */
.L_x_3204:
[----:B------:R-:W-:Y:S01]  /*14f0*/  MOV R51, R50 ;  /* 0x0000003200337202 */ /* 0x000fe20000000f00 */
[----:B------:R-:W-:Y:S06]  /*1500*/  BRA `(.L_x_3205) ;  /* 0xfffffff400b47947 */ /* 0x000fec000383ffff */
.L_x_3206:
        /* <DEDUP_REMOVED lines=15> */
.L_x_7747:


//--------------------- .text._ZN10layer_norm31ln_parallel_residual_fwd_kernelINS_13Kernel_traitsIf13__nv_bfloat16fS2_fjLj256ELj1ELj4ELj1ELj16ENS_18Kernel_traits_baseILj256EfS2_fS2_fjLj128EEEEELb0ELb1ELb1EEEvNS_9FwdParamsE --------------------------
	.section	.text._ZN10layer_norm31ln_parallel_residual_fwd_kernelINS_13Kernel_traitsIf13__nv_bfloat16fS2_fjLj256ELj1ELj4ELj1ELj16ENS_18Kernel_traits_baseILj256EfS2_fS2_fjLj128EEEEELb0ELb1ELb1EEEvNS_9FwdParamsE,"ax",@progbits
	.align	128
        .global         _ZN10layer_norm31ln_parallel_residual_fwd_kernelINS_13Kernel_traitsIf13__nv_bfloat16fS2_fjLj256ELj1ELj4ELj1ELj16ENS_18Kernel_traits_baseILj256EfS2_fS2_fjLj128EEEEELb0ELb1ELb1EEEvNS_9FwdParamsE
        .type           _ZN10layer_norm31ln_parallel_residual_fwd_kernelINS_13Kernel_traitsIf13__nv_bfloat16fS2_fjLj256ELj1ELj4ELj1ELj16ENS_18Kernel_traits_baseILj256EfS2_fS2_fjLj128EEEEELb0ELb1ELb1EEEvNS_9FwdParamsE,@function
        .size           _ZN10layer_norm31ln_parallel_residual_fwd_kernelINS_13Kernel_traitsIf13__nv_bfloat16fS2_fjLj256ELj1ELj4ELj1ELj16ENS_18Kernel_traits_baseILj256EfS2_fS2_fjLj128EEEEELb0ELb1ELb1EEEvNS_9FwdParamsE,(.L_x_7748 - _ZN10layer_norm31ln_parallel_residual_fwd_kernelINS_13Kernel_traitsIf13__nv_bfloat16fS2_fjLj256ELj1ELj4ELj1ELj16ENS_18Kernel_traits_baseILj256EfS2_fS2_fjLj128EEEEELb0ELb1ELb1EEEvNS_9FwdParamsE)
        .other          _ZN10layer_norm31ln_parallel_residual_fwd_kernelINS_13Kernel_traitsIf13__nv_bfloat16fS2_fjLj256ELj1ELj4ELj1ELj16ENS_18Kernel_traits_baseILj256EfS2_fS2_fjLj128EEEEELb0ELb1ELb1EEEvNS_9FwdParamsE,@"STO_CUDA_ENTRY STV_DEFAULT"
_ZN10layer_norm31ln_parallel_residual_fwd_kernelINS_13Kernel_traitsIf13__nv_bfloat16fS2_fjLj256ELj1ELj4ELj1ELj16ENS_18Kernel_traits_baseILj256EfS2_fS2_fjLj128EEEEELb0ELb1ELb1EEEvNS_9FwdParamsE:
.text._ZN10layer_norm31ln_parallel_residual_fwd_kernelINS_13Kernel_traitsIf13__nv_bfloat16fS2_fjLj256ELj1ELj4ELj1ELj16ENS_18Kernel_traits_baseILj256EfS2_fS2_fjLj128EEEEELb0ELb1ELb1EEEvNS_9FwdParamsE:
[----:B------:R-:W-:Y:S01]  /*0000*/  LDC R1, c[0x0][0x28] ;  /* 0x00000a00ff017b82 */ /* 0x000fe20000000800 */
[----:B------:R-:W0:Y:S01]  /*0010*/  S2R R0, SR_TID.X ;  /* 0x0000000000007919 */ /* 0x000e220000002100 */
[----:B------:R-:W-:Y:S01]  /*0020*/  ULDC.64 UR4, c[0x0][0x2c8] ;  /* 0x0000b20000047ab9 */ /* 0x000fe20000000a00 */
[----:B------:R-:W-:Y:S02]  /*0030*/  CS2R R4, SRZ ;  /* 0x0000000000047805 */ /* 0x000fe4000001ff00 */
[----:B------:R-:W-:Y:S01]  /*0040*/  ISETP.NE.U32.AND P0, PT, RZ, UR4, PT ;  /* 0x00000004ff007c0c */ /* 0x000fe2000bf05070 */
[----:B------:R-:W1:Y:S01]  /*0050*/  S2R R2, SR_CTAID.X ;  /* 0x0000000000027919 */ /* 0x000e620000002500 */
[----:B------:R-:W-:Y:S02]  /*0060*/  CS2R R6, SRZ ;  /* 0x0000000000067805 */ /* 0x000fe4000001ff00 */
[----:B------:R-:W-:Y:S02]  /*0070*/  CS2R R8, SRZ ;  /* 0x0000000000087805 */ /* 0x000fe4000001ff00 */
[----:B------:R-:W-:-:S02]  /*0080*/  ISETP.NE.AND.EX P0, PT, RZ, UR5, PT, P0 ;  /* 0x00000005ff007c0c */ /* 0x000fc4000bf05300 */
[----:B------:R-:W-:Y:S01]  /*0090*/  CS2R R10, SRZ ;  /* 0x00000000000a7805 */ /* 0x000fe2000001ff00 */
[----:B------:R-:W-:Y:S01]  /*00a0*/  ULDC UR6, c[0x0][0x214] ;  /* 0x0000850000067ab9 */ /* 0x000fe20000000800 */
[C---:B0-----:R-:W-:Y:S02]  /*00b0*/  LOP3.LUT R42, R0.reuse, 0x1f, RZ, 0xc0, !PT ;  /* 0x0000001f002a7812 */ /* 0x041fe400078ec0ff */
[----:B------:R-:W-:Y:S02]  /*00c0*/  SHF.R.U32.HI R43, RZ, 0x5, R0 ;  /* 0x00000005ff2b7819 */ /* 0x000fe40000011600 */
[----:B------:R-:W-:-:S05]  /*00d0*/  SHF.L.U32 R0, R0, 0x5, RZ ;  /* 0x0000000500007819 */ /* 0x000fca00000006ff */
[----:B------:R-:W-:Y:S02]  /*00e0*/  @P0 LEA R12, P1, R42, UR4, 0x5 ;  /* 0x000000042a0c0c11 */ /* 0x000fe4000f8228ff */
[----:B------:R-:W-:Y:S02]  /*00f0*/  LOP3.LUT R0, R0, 0x3e0, RZ, 0xc0, !PT ;  /* 0x000003e000007812 */ /* 0x000fe400078ec0ff */
[----:B------:R-:W-:Y:S01]  /*0100*/  @P0 IADD3.X R13, RZ, UR5, RZ, P1, !PT ;  /* 0x00000005ff0d0c10 */ /* 0x000fe20008ffe4ff */
[----:B------:R-:W-:Y:S01]  /*0110*/  ULDC.64 UR4, c[0x0][0x260] ;  /* 0x0000980000047ab9 */ /* 0x000fe20000000a00 */
[----:B-1----:R-:W-:Y:S02]  /*0120*/  LEA R43, R2, R43, 0x2 ;  /* 0x0000002b022b7211 */ /* 0x002fe400078e10ff */
[----:B------:R-:W-:Y:S02]  /*0130*/  IADD3 R2, P2, R0, UR4, RZ ;  /* 0x0000000400027c10 */ /* 0x000fe4000ff5e0ff */
[----:B------:R-:W-:-:S02]  /*0140*/  ISETP.GE.AND P1, PT, R43, UR6, PT ;  /* 0x000000062b007c0c */ /* 0x000fc4000bf26270 */
[----:B------:R-:W-:Y:S01]  /*0150*/  IADD3.X R3, RZ, UR5, RZ, P2, !PT ;  /* 0x00000005ff037c10 */ /* 0x000fe200097fe4ff */
[----:B------:R-:W-:Y:S02]  /*0160*/  ULDC.64 UR4, c[0x0][0x208] ;  /* 0x0000820000047ab9 */ /* 0x000fe40000000a00 */
[----:B------:R0:W5:Y:S04]  /*0170*/  @P0 LDG.E.128 R4, desc[UR4][R12.64] ;  /* 0x000000040c040981 */ /* 0x000168000c1e1d00 */
[----:B------:R0:W5:Y:S04]  /*0180*/  @P0 LDG.E.128 R8, desc[UR4][R12.64+0x10] ;  /* 0x000010040c080981 */ /* 0x000168000c1e1d00 */
[----:B------:R-:W-:Y:S05]  /*0190*/  @P1 EXIT ;  /* 0x000000000000194d */ /* 0x000fea0003800000 */
[----:B0-----:R0:W5:Y:S01]  /*01a0*/  LDG.E.128 R12, desc[UR4][R2.64] ;  /* 0x00000004020c7981 */ /* 0x001162000c1e1d00 */
[----:B------:R-:W-:-:S03]  /*01b0*/  ULDC.64 UR6, c[0x0][0x228] ;  /* 0x00008a0000067ab9 */ /* 0x000fc60000000a00 */
        /* <DEDUP_REMOVED lines=11> */
[----:B0-----:R-:W-:-:S09]  /*0270*/  ULDC.64 UR12, c[0x0][0x2b8] ;  /* 0x0000ae00000c7ab9 */ /* 0x001fd20000000a00 */
.L_x_3225:
[----:B-1----:R-:W0:Y:S01]  /*0280*/  LDC.64 R32, c[0x0][0x220] ;  /* 0x00008800ff207b82 */ /* 0x002e220000000a00 */
        /* <DEDUP_REMOVED lines=23> */
.L_x_3208:
[----:B-----5:R-:W-:-:S05]  /*0400*/  SHF.L.U32 R3, R20, 0x10, RZ ;  /* 0x0000001014037819 */ /* 0x020fca00000006ff */
[----:B------:R-:W-:-:S04]  /*0410*/  FADD.FTZ R36, R36, R3 ;  /* 0x0000000324247221 */ /* 0x000fc80000010000 */
[----:B------:R-:W-:-:S07]  /*0420*/  @P1 FADD.FTZ R36, R24, R36 ;  /* 0x0000002418241221 */ /* 0x000fce0000010000 */
.L_x_3209:
[----:B------:R-:W-:Y:S01]  /*0430*/  SHF.L.U32 R37, R37, 0x10, RZ ;  /* 0x0000001025257819 */ /* 0x000fe200000006ff */
[----:B------:R-:W-:Y:S06]  /*0440*/  @P2 BRA `(.L_x_3210) ;  /* 0x00000000000c2947 */ /* 0x000fec0003800000 */
[----:B------:R-:W-:Y:S05]  /*0450*/  @!P1 BRA `(.L_x_3211) ;  /* 0x0000000000189947 */ /* 0x000fea0003800000 */
[----:B-----5:R-:W-:Y:S01]  /*0460*/  FADD.FTZ R37, R25, R37 ;  /* 0x0000002519257221 */ /* 0x020fe20000010000 */
[----:B------:R-:W-:Y:S06]  /*0470*/  BRA `(.L_x_3211) ;  /* 0x0000000000107947 */ /* 0x000fec0003800000 */
.L_x_3210:
[----:B-----5:R-:W-:-:S04]  /*0480*/  PRMT R0, R20, 0x7632, R0 ;  /* 0x0000763214007816 */ /* 0x020fc80000000000 */
[----:B------:R-:W-:-:S05]  /*0490*/  SHF.L.U32 R0, R0, 0x10, RZ ;  /* 0x0000001000007819 */ /* 0x000fca00000006ff */
[----:B------:R-:W-:-:S04]  /*04a0*/  FADD.FTZ R37, R37, R0 ;  /* 0x0000000025257221 */ /* 0x000fc80000010000 */
[----:B------:R-:W-:-:S07]  /*04b0*/  @P1 FADD.FTZ R37, R25, R37 ;  /* 0x0000002519251221 */ /* 0x000fce0000010000 */
.L_x_3211:
[C---:B------:R-:W-:Y:S02]  /*04c0*/  PRMT R39, R33.reuse, 0x7632, R39 ;  /* 0x0000763221277816 */ /* 0x040fe40000000027 */
[----:B------:R-:W-:Y:S01]  /*04d0*/  SHF.L.U32 R38, R33, 0x10, RZ ;  /* 0x0000001021267819 */ /* 0x000fe200000006ff */
[----:B------:R-:W-:Y:S06]  /*04e0*/  @P2 BRA `(.L_x_3212) ;  /* 0x00000000000c2947 */ /* 0x000fec0003800000 */
[----:B------:R-:W-:Y:S05]  /*04f0*/  @!P1 BRA `(.L_x_3213) ;  /* 0x0000000000149947 */ /* 0x000fea0003800000 */
[----:B-----5:R-:W-:Y:S01]  /*0500*/  FADD.FTZ R38, R26, R38 ;  /* 0x000000261a267221 */ /* 0x020fe20000010000 */
[----:B------:R-:W-:Y:S06]  /*0510*/  BRA `(.L_x_3213) ;  /* 0x00000000000c7947 */ /* 0x000fec0003800000 */
.L_x_3212:
[----:B-----5:R-:W-:-:S05]  /*0520*/  SHF.L.U32 R3, R21, 0x10, RZ ;  /* 0x0000001015037819 */ /* 0x020fca00000006ff */
[----:B------:R-:W-:-:S04]  /*0530*/  FADD.FTZ R38, R38, R3 ;  /* 0x0000000326267221 */ /* 0x000fc80000010000 */
[----:B------:R-:W-:-:S07]  /*0540*/  @P1 FADD.FTZ R38, R26, R38 ;  /* 0x000000261a261221 */ /* 0x000fce0000010000 */
.L_x_3213:
[----:B------:R-:W-:Y:S01]  /*0550*/  SHF.L.U32 R39, R39, 0x10, RZ ;  /* 0x0000001027277819 */ /* 0x000fe200000006ff */
[----:B------:R-:W-:Y:S06]  /*0560*/  @P2 BRA `(.L_x_3214) ;  /* 0x00000000000c2947 */ /* 0x000fec0003800000 */
[----:B------:R-:W-:Y:S05]  /*0570*/  @!P1 BRA `(.L_x_3215) ;  /* 0x0000000000189947 */ /* 0x000fea0003800000 */
[----:B-----5:R-:W-:Y:S01]  /*0580*/  FADD.FTZ R39, R27, R39 ;  /* 0x000000271b277221 */ /* 0x020fe20000010000 */
[----:B------:R-:W-:Y:S06]  /*0590*/  BRA `(.L_x_3215) ;  /* 0x0000000000107947 */ /* 0x000fec0003800000 */
.L_x_3214:
[----:B-----5:R-:W-:-:S04]  /*05a0*/  PRMT R0, R21, 0x7632, R0 ;  /* 0x0000763215007816 */ /* 0x020fc80000000000 */
[----:B------:R-:W-:-:S05]  /*05b0*/  SHF.L.U32 R0, R0, 0x10, RZ ;  /* 0x0000001000007819 */ /* 0x000fca00000006ff */
[----:B------:R-:W-:-:S04]  /*05c0*/  FADD.FTZ R39, R39, R0 ;  /* 0x0000000027277221 */ /* 0x000fc80000010000 */
[----:B------:R-:W-:-:S07]  /*05d0*/  @P1 FADD.FTZ R39, R27, R39 ;  /* 0x000000271b271221 */ /* 0x000fce0000010000 */
.L_x_3215:
[C---:B------:R-:W-:Y:S02]  /*05e0*/  PRMT R33, R34.reuse, 0x7632, R33 ;  /* 0x0000763222217816 */ /* 0x040fe40000000021 */
[----:B------:R-:W-:Y:S01]  /*05f0*/  SHF.L.U32 R32, R34, 0x10, RZ ;  /* 0x0000001022207819 */ /* 0x000fe200000006ff */
[----:B------:R-:W-:Y:S06]  /*0600*/  @P2 BRA `(.L_x_3216) ;  /* 0x00000000000c2947 */ /* 0x000fec0003800000 */
[----:B------:R-:W-:Y:S05]  /*0610*/  @!P1 BRA `(.L_x_3217) ;  /* 0x0000000000149947 */ /* 0x000fea0003800000 */
[----:B-----5:R-:W-:Y:S01]  /*0620*/  FADD.FTZ R32, R28, R32 ;  /* 0x000000201c207221 */ /* 0x020fe20000010000 */
[----:B------:R-:W-:Y:S06]  /*0630*/  BRA `(.L_x_3217) ;  /* 0x00000000000c7947 */ /* 0x000fec0003800000 */
.L_x_3216:
[----:B-----5:R-:W-:-:S05]  /*0640*/  SHF.L.U32 R3, R22, 0x10, RZ ;  /* 0x0000001016037819 */ /* 0x020fca00000006ff */
[----:B------:R-:W-:-:S04]  /*0650*/  FADD.FTZ R32, R32, R3 ;  /* 0x0000000320207221 */ /* 0x000fc80000010000 */
[----:B------:R-:W-:-:S07]  /*0660*/  @P1 FADD.FTZ R32, R28, R32 ;  /* 0x000000201c201221 */ /* 0x000fce0000010000 */
.L_x_3217:
[----:B------:R-:W-:Y:S01]  /*0670*/  SHF.L.U32 R33, R33, 0x10, RZ ;  /* 0x0000001021217819 */ /* 0x000fe200000006ff */
[----:B------:R-:W-:Y:S06]  /*0680*/  @P2 BRA `(.L_x_3218) ;  /* 0x00000000000c2947 */ /* 0x000fec0003800000 */
[----:B------:R-:W-:Y:S05]  /*0690*/  @!P1 BRA `(.L_x_3219) ;  /* 0x0000000000189947 */ /* 0x000fea0003800000 */
[----:B-----5:R-:W-:Y:S01]  /*06a0*/  FADD.FTZ R33, R29, R33 ;  /* 0x000000211d217221 */ /* 0x020fe20000010000 */
[----:B------:R-:W-:Y:S06]  /*06b0*/  BRA `(.L_x_3219) ;  /* 0x0000000000107947 */ /* 0x000fec0003800000 */
.L_x_3218:
[----:B-----5:R-:W-:-:S04]  /*06c0*/  PRMT R0, R22, 0x7632, R0 ;  /* 0x0000763216007816 */ /* 0x020fc80000000000 */
[----:B------:R-:W-:-:S05]  /*06d0*/  SHF.L.U32 R0, R0, 0x10, RZ ;  /* 0x0000001000007819 */ /* 0x000fca00000006ff */
[----:B------:R-:W-:-:S04]  /*06e0*/  FADD.FTZ R33, R33, R0 ;  /* 0x0000000021217221 */ /* 0x000fc80000010000 */
[----:B------:R-:W-:-:S07]  /*06f0*/  @P1 FADD.FTZ R33, R29, R33 ;  /* 0x000000211d211221 */ /* 0x000fce0000010000 */
.L_x_3219:
[C---:B------:R-:W-:Y:S02]  /*0700*/  PRMT R0, R35.reuse, 0x7632, R0 ;  /* 0x0000763223007816 */ /* 0x040fe40000000000 */
[----:B------:R-:W-:Y:S01]  /*0710*/  SHF.L.U32 R34, R35, 0x10, RZ ;  /* 0x0000001023227819 */ /* 0x000fe200000006ff */
[----:B------:R-:W-:Y:S06]  /*0720*/  @P2 BRA `(.L_x_3220) ;  /* 0x00000000000c2947 */ /* 0x000fec0003800000 */
[----:B------:R-:W-:Y:S05]  /*0730*/  @!P1 BRA `(.L_x_3221) ;  /* 0x0000000000149947 */ /* 0x000fea0003800000 */
[----:B-----5:R-:W-:Y:S01]  /*0740*/  FADD.FTZ R34, R30, R34 ;  /* 0x000000221e227221 */ /* 0x020fe20000010000 */
[----:B------:R-:W-:Y:S06]  /*0750*/  BRA `(.L_x_3221) ;  /* 0x00000000000c7947 */ /* 0x000fec0003800000 */
.L_x_3220:
[----:B-----5:R-:W-:-:S05]  /*0760*/  SHF.L.U32 R3, R23, 0x10, RZ ;  /* 0x0000001017037819 */ /* 0x020fca00000006ff */
[----:B------:R-:W-:-:S04]  /*0770*/  FADD.FTZ R34, R34, R3 ;  /* 0x0000000322227221 */ /* 0x000fc80000010000 */
[----:B------:R-:W-:-:S07]  /*0780*/  @P1 FADD.FTZ R34, R30, R34 ;  /* 0x000000221e221221 */ /* 0x000fce0000010000 */
.L_x_3221:
[----:B------:R-:W-:Y:S01]  /*0790*/  SHF.L.U32 R35, R0, 0x10, RZ ;  /* 0x0000001000237819 */ /* 0x000fe200000006ff */
[----:B------:R-:W-:Y:S06]  /*07a0*/  @P2 BRA `(.L_x_3222) ;  /* 0x00000000000c2947 */ /* 0x000fec0003800000 */
[----:B------:R-:W-:Y:S05]  /*07b0*/  @!P1 BRA `(.L_x_3223) ;  /* 0x0000000000189947 */ /* 0x000fea0003800000 */
[----:B-----5:R-:W-:Y:S01]  /*07c0*/  FADD.FTZ R35, R31, R35 ;  /* 0x000000231f237221 */ /* 0x020fe20000010000 */
[----:B------:R-:W-:Y:S06]  /*07d0*/  BRA `(.L_x_3223) ;  /* 0x0000000000107947 */ /* 0x000fec0003800000 */
.L_x_3222:
[----:B-----5:R-:W-:-:S04]  /*07e0*/  PRMT R0, R23, 0x7632, R0 ;  /* 0x0000763217007816 */ /* 0x020fc80000000000 */
[----:B------:R-:W-:-:S05]  /*07f0*/  SHF.L.U32 R0, R0, 0x10, RZ ;  /* 0x0000001000007819 */ /* 0x000fca00000006ff */
[----:B------:R-:W-:-:S04]  /*0800*/  FADD.FTZ R35, R35, R0 ;  /* 0x0000000023237221 */ /* 0x000fc80000010000 */
[----:B------:R-:W-:-:S07]  /*0810*/  @P1 FADD.FTZ R35, R31, R35 ;  /* 0x000000231f231221 */ /* 0x000fce0000010000 */
.L_x_3223:
        /* <DEDUP_REMOVED lines=52> */
.L_x_3237:
[----:B------:R-:W-:Y:S01]  /*0b60*/  FMUL.FTZ R0, R44, R44 ;  /* 0x0000002c2c007220 */ /* 0x000fe20000410000 */
[----:B-1----:R-:W-:Y:S01]  /*0b70*/  FADD.FTZ R51, R48, R51 ;  /* 0x0000003330337221 */ /* 0x002fe20000010000 */
[----:B------:R-:W-:Y:S01]  /*0b80*/  FSEL R46, R44, RZ, !P3 ;  /* 0x000000ff2c2e7208 */ /* 0x000fe20005800000 */
[----:B------:R-:W1:Y:S02]  /*0b90*/  @!P1 LDC.64 R40, c[0x0][0x250] ;  /* 0x00009400ff289b82 */ /* 0x000e640000000a00 */
[----:B------:R-:W-:Y:S01]  /*0ba0*/  FSEL R3, R0, RZ, P3 ;  /* 0x000000ff00037208 */ /* 0x000fe20001800000 */
[----:B------:R-:W-:Y:S01]  /*0bb0*/  FFMA.FTZ R2, R51, R2, UR7 ;  /* 0x0000000733027e23 */ /* 0x000fe20008010002 */
[C---:B------:R-:W-:Y:S01]  /*0bc0*/  FADD.FTZ R49, -R46.reuse, R35 ;  /* 0x000000232e317221 */ /* 0x040fe20000010100 */
[C---:B------:R-:W-:Y:S01]  /*0bd0*/  FADD.FTZ R47, -R46.reuse, R34 ;  /* 0x000000222e2f7221 */ /* 0x040fe20000010100 */
[----:B------:R-:W-:Y:S01]  /*0be0*/  FADD.FTZ R51, -R46, R39 ;  /* 0x000000272e337221 */ /* 0x000fe20000010100 */
[----:B------:R-:W-:Y:S01]  /*0bf0*/  FADD.FTZ R0, R2, R3 ;  /* 0x0000000302007221 */ /* 0x000fe20000010000 */
[C---:B------:R-:W-:Y:S01]  /*0c00*/  FADD.FTZ R37, -R46.reuse, R37 ;  /* 0x000000252e257221 */ /* 0x040fe20000010100 */
[----:B------:R-:W2:Y:S01]  /*0c10*/  @!P1 LDC.64 R2, c[0x0][0x258] ;  /* 0x00009600ff029b82 */ /* 0x000ea20000000a00 */
[C---:B------:R-:W-:Y:S01]  /*0c20*/  FADD.FTZ R53, -R46.reuse, R32 ;  /* 0x000000202e357221 */ /* 0x040fe20000010100 */
[----:B------:R-:W-:-:S02]  /*0c30*/  FADD.FTZ R33, -R46, R33 ;  /* 0x000000212e217221 */ /* 0x000fc40000010100 */
[----:B------:R-:W3:Y:S01]  /*0c40*/  MUFU.RSQ R0, R0 ;  /* 0x0000000000007308 */ /* 0x000ee20000001400 */
[----:B-1----:R-:W-:-:S05]  /*0c50*/  @!P1 IMAD.WIDE R40, R43, 0x4, R40 ;  /* 0x000000042b289825 */ /* 0x002fca00078e0228 */
[----:B------:R1:W-:Y:S01]  /*0c60*/  @!P1 STG.E desc[UR4][R40.64], R44 ;  /* 0x0000002c28009986 */ /* 0x0003e2000c101904 */
[----:B---3--:R-:W-:Y:S01]  /*0c70*/  FMUL.FTZ R34, R0, R49 ;  /* 0x0000003100227220 */ /* 0x008fe20000410000 */
[----:B------:R-:W-:Y:S01]  /*0c80*/  FADD.FTZ R49, -R46, R38 ;  /* 0x000000262e317221 */ /* 0x000fe20000010100 */
[----:B------:R-:W-:Y:S01]  /*0c90*/  FMUL.FTZ R35, R0, R47 ;  /* 0x0000002f00237220 */ /* 0x000fe20000410000 */
[----:B------:R-:W3:Y:S01]  /*0ca0*/  LDC.64 R38, c[0x0][0x210] ;  /* 0x00008400ff267b82 */ /* 0x000ee20000000a00 */
[----:B------:R-:W-:Y:S01]  /*0cb0*/  FADD.FTZ R47, -R46, R36 ;  /* 0x000000242e2f7221 */ /* 0x000fe20000010100 */
[----:B------:R-:W-:Y:S01]  /*0cc0*/  FFMA.FTZ R34, R19, R34, R11 ;  /* 0x0000002213227223 */ /* 0x000fe2000001000b */
[----:B------:R-:W-:Y:S01]  /*0cd0*/  FFMA.FTZ R35, R18, R35, R10 ;  /* 0x0000002312237223 */ /* 0x000fe2000001000a */
[C---:B------:R-:W-:Y:S01]  /*0ce0*/  FMUL.FTZ R32, R0.reuse, R51 ;  /* 0x0000003300207220 */ /* 0x040fe20000410000 */
[C---:B------:R-:W-:Y:S01]  /*0cf0*/  FMUL.FTZ R47, R0.reuse, R47 ;  /* 0x0000002f002f7220 */ /* 0x040fe20000410000 */
[C---:B------:R-:W-:Y:S01]  /*0d00*/  FMUL.FTZ R53, R0.reuse, R53 ;  /* 0x0000003500357220 */ /* 0x040fe20000410000 */
[C---:B------:R-:W-:Y:S01]  /*0d10*/  FMUL.FTZ R36, R0.reuse, R33 ;  /* 0x0000002100247220 */ /* 0x040fe20000410000 */
[C---:B------:R-:W-:Y:S01]  /*0d20*/  FMUL.FTZ R49, R0.reuse, R49 ;  /* 0x0000003100317220 */ /* 0x040fe20000410000 */
[----:B------:R-:W-:Y:S01]  /*0d30*/  FMUL.FTZ R46, R0, R37 ;  /* 0x00000025002e7220 */ /* 0x000fe20000410000 */
[----:B0-----:R-:W-:Y:S01]  /*0d40*/  FFMA.FTZ R48, R15, R32, R7 ;  /* 0x000000200f307223 */ /* 0x001fe20000010007 */
[----:B------:R-:W-:Y:S01]  /*0d50*/  F2FP.BF16.F32.PACK_AB R35, R34, R35 ;  /* 0x000000232223723e */ /* 0x000fe200000010ff */
        /* <DEDUP_REMOVED lines=8> */
[----:B------:R-:W-:Y:S02]  /*0de0*/  F2FP.BF16.F32.PACK_AB R33, R48, R33 ;  /* 0x000000213021723e */ /* 0x000fe400000010ff */
[----:B------:R-:W-:Y:S01]  /*0df0*/  LEA.HI.X R37, R45, UR13, RZ, 0x4, P2 ;  /* 0x0000000d2d257c11 */ /* 0x000fe200090f24ff */
[----:B------:R1:W-:Y:S01]  /*0e00*/  @!P1 STG.E desc[UR4][R2.64], R0 ;  /* 0x0000000002009986 */ /* 0x0003e2000c101904 */
[----:B------:R-:W-:Y:S02]  /*0e10*/  F2FP.BF16.F32.PACK_AB R32, R47, R32 ;  /* 0x000000202f20723e */ /* 0x000fe400000010ff */
[----:B---3--:R-:W-:-:S03]  /*0e20*/  LEA R43, R38, R43, 0x2 ;  /* 0x0000002b262b7211 */ /* 0x008fc600078e10ff */
[----:B------:R1:W-:Y:S01]  /*0e30*/  STG.E.128 desc[UR4][R36.64], R32 ;  /* 0x0000002024007986 */ /* 0x0003e2000c101d04 */
[----:B------:R-:W-:-:S13]  /*0e40*/  ISETP.GE.AND P1, PT, R43, R39, PT ;  /* 0x000000272b00720c */ /* 0x000fda0003f26270 */
[----:B------:R-:W-:Y:S05]  /*0e50*/  @!P1 BRA `(.L_x_3225) ;  /* 0xfffffff400089947 */ /* 0x000fea000383ffff */
[----:B------:R-:W-:Y:S05]  /*0e60*/  BSYNC B0 ;  /* 0x0000000000007941 */ /* 0x000fea0003800000 */
.L_x_3207:
[----:B------:R-:W-:Y:S05]  /*0e70*/  EXIT ;  /* 0x000000000000794d */ /* 0x000fea0003800000 */
.L_x_3224:
        /* <DEDUP_REMOVED lines=8> */
.L_x_3227:
[----:B------:R-:W-:Y:S05]  /*0f00*/  BSYNC B1 ;  /* 0x0000000000017941 */ /* 0x000fea0003800000 */
.L_x_3226:
        /* <DEDUP_REMOVED lines=9> */
.L_x_3228:
[----:B------:R-:W-:Y:S01]  /*0fa0*/  HFMA2.MMA R41, -RZ, RZ, 0, 2.384185791015625e-07 ;  /* 0x00000004ff297435 */ /* 0x000fe200000001ff */
[----:B------:R-:W-:-:S05]  /*0fb0*/  MOV R47, R51 ;  /* 0x00000033002f7202 */ /* 0x000fca0000000f00 */
[----:B------:R-:W-:-:S05]  /*0fc0*/  FADD.FTZ R47, R46, R47 ;  /* 0x0000002f2e2f7221 */ /* 0x000fca0000010000 */
[----:B------:R-:W-:-:S07]  /*0fd0*/  MOV R50, R47 ;  /* 0x0000002f00327202 */ /* 0x000fce0000000f00 */
[----:B------:R-:W-:Y:S05]  /*0fe0*/  WARPSYNC.COLLECTIVE R3, `(.L_x_3229) ;  /* 0x0000000003087348 */ /* 0x000fea0003c00000 */
[----:B------:R0:W1:Y:S02]  /*0ff0*/  SHFL.BFLY P2, R51, R50, R41, R40 ;  /* 0x0c00002932337389 */ /* 0x0000640000040028 */
[----:B01----:R-:W-:Y:S01]  /*1000*/  ENDCOLLECTIVE ;  /* 0x000000000000791b */ /* 0x003fe20003800000 */
.L_x_3229:
        /* <DEDUP_REMOVED lines=8> */
.L_x_3230:
[----:B------:R-:W-:Y:S01]  /*1090*/  HFMA2.MMA R41, -RZ, RZ, 0, 9.5367431640625e-07 ;  /* 0x00000010ff297435 */ /* 0x000fe200000001ff */
[----:B------:R-:W-:-:S05]  /*10a0*/  MOV R49, R51 ;  /* 0x0000003300317202 */ /* 0x000fca0000000f00 */
[----:B------:R-:W-:-:S05]  /*10b0*/  FADD.FTZ R49, R48, R49 ;  /* 0x0000003130317221 */ /* 0x000fca0000010000 */
[----:B------:R-:W-:-:S07]  /*10c0*/  MOV R50, R49 ;  /* 0x0000003100327202 */ /* 0x000fce0000000f00 */
[----:B------:R-:W-:Y:S05]  /*10d0*/  WARPSYNC.COLLECTIVE R3, `(.L_x_3231) ;  /* 0x0000000003087348 */ /* 0x000fea0003c00000 */
[----:B------:R0:W1:Y:S02]  /*10e0*/  SHFL.BFLY P2, R51, R50, R41, R40 ;  /* 0x0c00002932337389 */ /* 0x0000640000040028 */
[----:B01----:R-:W-:Y:S01]  /*10f0*/  ENDCOLLECTIVE ;  /* 0x000000000000791b */ /* 0x003fe20003800000 */
.L_x_3231:
        /* <DEDUP_REMOVED lines=25> */
.L_x_3232:
[----:B------:R-:W-:Y:S01]  /*1290*/  HFMA2.MMA R41, -RZ, RZ, 0, 1.1920928955078125e-07 ;  /* 0x00000002ff297435 */ /* 0x000fe200000001ff */
[----:B------:R-:W-:-:S05]  /*12a0*/  MOV R47, R51 ;  /* 0x00000033002f7202 */ /* 0x000fca0000000f00 */
[----:B------:R-:W-:-:S05]  /*12b0*/  FADD.FTZ R47, R0, R47 ;  /* 0x0000002f002f7221 */ /* 0x000fca0000010000 */
[----:B------:R-:W-:-:S07]  /*12c0*/  MOV R50, R47 ;  /* 0x0000002f00327202 */ /* 0x000fce0000000f00 */
[----:B------:R-:W-:Y:S05]  /*12d0*/  WARPSYNC.COLLECTIVE R3, `(.L_x_3233) ;  /* 0x0000000003087348 */ /* 0x000fea0003c00000 */
[----:B------:R0:W1:Y:S02]  /*12e0*/  SHFL.BFLY P2, R51, R50, R41, R40 ;  /* 0x0c00002932337389 */ /* 0x0000640000040028 */
[----:B01----:R-:W-:Y:S01]  /*12f0*/  ENDCOLLECTIVE ;  /* 0x000000000000791b */ /* 0x003fe20003800000 */
.L_x_3233:
[----:B------:R-:W-:Y:S01]  /*1300*/  HFMA2.MMA R41, -RZ, RZ, 0, 2.384185791015625e-07 ;  /* 0x00000004ff297435 */ /* 0x000fe200000001ff */
[----:B------:R-:W-:-:S05]  /*1310*/  MOV R46, R51 ;  /* 0x00000033002e7202 */ /* 0x000fca0000000f00 */
[----:B------:R-:W-:-:S05]  /*1320*/  FADD.FTZ R46, R47, R46 ;  /* 0x0000002e2f2e7221 */ /* 0x000fca0000010000 */
[----:B------:R-:W-:-:S07]  /*1330*/  MOV R50, R46 ;  /* 0x0000002e00327202 */ /* 0x000fce0000000f00 */
[----:B------:R-:W-:Y:S05]  /*1340*/  WARPSYNC.COLLECTIVE R3, `(.L_x_3234) ;  /* 0x0000000003087348 */ /* 0x000fea0003c00000 */
[----:B------:R0:W1:Y:S02]  /*1350*/  SHFL.BFLY P2, R51, R50, R41, R40 ;  /* 0x0c00002932337389 */ /* 0x0000640000040028 */
[----:B01----:R-:W-:Y:S01]  /*1360*/  ENDCOLLECTIVE ;  /* 0x000000000000791b */ /* 0x003fe20003800000 */
.L_x_3234:
[----:B------:R-:W-:Y:S01]  /*1370*/  HFMA2.MMA R41, -RZ, RZ, 0, 4.76837158203125e-07 ;  /* 0x00000008ff297435 */ /* 0x000fe200000001ff */
[----:B------:R-:W-:-:S05]  /*1380*/  MOV R49, R51 ;  /* 0x0000003300317202 */ /* 0x000fca0000000f00 */
[----:B------:R-:W-:-:S05]  /*1390*/  FADD.FTZ R49, R46, R49 ;  /* 0x000000312e317221 */ /* 0x000fca0000010000 */
[----:B------:R-:W-:-:S07]  /*13a0*/  MOV R50, R49 ;  /* 0x0000003100327202 */ /* 0x000fce0000000f00 */
[----:B------:R-:W-:Y:S05]  /*13b0*/  WARPSYNC.COLLECTIVE R3, `(.L_x_3235) ;  /* 0x0000000003087348 */ /* 0x000fea0003c00000 */
[----:B------:R0:W1:Y:S02]  /*13c0*/  SHFL.BFLY P2, R51, R50, R41, R40 ;  /* 0x0c00002932337389 */ /* 0x0000640000040028 */
[----:B01----:R-:W-:Y:S01]  /*13d0*/  ENDCOLLECTIVE ;  /* 0x000000000000791b */ /* 0x003fe20003800000 */
.L_x_3235:
[----:B------:R-:W-:Y:S01]  /*13e0*/  HFMA2.MMA R41, -RZ, RZ, 0, 9.5367431640625e-07 ;  /* 0x00000010ff297435 */ /* 0x000fe200000001ff */
[----:B------:R-:W-:-:S05]  /*13f0*/  MOV R48, R51 ;  /* 0x0000003300307202 */ /* 0x000fca0000000f00 */
[----:B------:R-:W-:-:S05]  /*1400*/  FADD.FTZ R48, R49, R48 ;  /* 0x0000003031307221 */ /* 0x000fca0000010000 */
[----:B------:R-:W-:-:S07]  /*1410*/  MOV R50, R48 ;  /* 0x0000003000327202 */ /* 0x000fce0000000f00 */
[----:B------:R-:W-:Y:S05]  /*1420*/  WARPSYNC.COLLECTIVE R3, `(.L_x_3236) ;  /* 0x0000000003087348 */ /* 0x000fea0003c00000 */
[----:B------:R0:W1:Y:S02]  /*1430*/  SHFL.BFLY P2, R51, R50, R41, R40 ;  /* 0x0c00002932337389 */ /* 0x0000640000040028 */
[----:B01----:R-:W-:Y:S01]  /*1440*/  ENDCOLLECTIVE ;  /* 0x000000000000791b */ /* 0x003fe20003800000 */
.L_x_3236:
[----:B------:R-:W-:Y:S05]  /*1450*/  BRA `(.L_x_3237) ;  /* 0xfffffff400c07947 */ /* 0x000fea000383ffff */
.L_x_3238:
        /* <DEDUP_REMOVED lines=10> */
.L_x_7748:


//--------------------- .text._ZN10layer_norm31ln_parallel_residual_fwd_kernelINS_13Kernel_traitsIf13__nv_bfloat16fS2_fjLj256ELj1ELj4ELj1ELj16ENS_18Kernel_traits_baseILj256EfS2_fS2_fjLj128EEEEELb1ELb0ELb0EEEvNS_9FwdParamsE --------------------------
	.section	.text._ZN10layer_norm31ln_parallel_residual_fwd_kernelINS_13Kernel_traitsIf13__nv_bfloat16fS2_fjLj256ELj1ELj4ELj1ELj16ENS_18Kernel_traits_baseILj256EfS2_fS2_fjLj128EEEEELb1ELb0ELb0EEEvNS_9FwdParamsE,"ax",@progbits
	.align	128
        .global         _ZN10layer_norm31ln_parallel_residual_fwd_kernelINS_13Kernel_traitsIf13__nv_bfloat16fS2_fjLj256ELj1ELj4ELj1ELj16ENS_18Kernel_traits_baseILj256EfS2_fS2_fjLj128EEEEELb1ELb0ELb0EEEvNS_9FwdParamsE
        .type           _ZN10layer_norm31ln_parallel_residual_fwd_kernelINS_13Kernel_traitsIf13__nv_bfloat16fS2_fjLj256ELj1ELj4ELj1ELj16ENS_18Kernel_traits_baseILj256EfS2_fS2_fjLj128EEEEELb1ELb0ELb0EEEvNS_9FwdParamsE,@function
        .size           _ZN10layer_norm31ln_parallel_residual_fwd_kernelINS_13Kernel_traitsIf13__nv_bfloat16fS2_fjLj256ELj1ELj4ELj1ELj16ENS_18Kernel_traits_baseILj256EfS2_fS2_fjLj128EEEEELb1ELb0ELb0EEEvNS_9FwdParamsE,(.L_x_7749 - _ZN10layer_norm31ln_parallel_residual_fwd_kernelINS_13Kernel_traitsIf13__nv_bfloat16fS2_fjLj256ELj1ELj4ELj1ELj16ENS_18Kernel_traits_baseILj256EfS2_fS2_fjLj128EEEEELb1ELb0ELb0EEEvNS_9FwdParamsE)
        .other          _ZN10layer_norm31ln_parallel_residual_fwd_kernelINS_13Kernel_traitsIf13__nv_bfloat16fS2_fjLj256ELj1ELj4ELj1ELj16ENS_18Kernel_traits_baseILj256EfS2_fS2_fjLj128EEEEELb1ELb0ELb0EEEvNS_9FwdParamsE,@"STO_CUDA_ENTRY STV_DEFAULT"
_ZN10layer_norm31ln_parallel_residual_fwd_kernelINS_13Kernel_traitsIf13__nv_bfloat16fS2_fjLj256ELj1ELj4ELj1ELj16ENS_18Kernel_traits_baseILj256EfS2_fS2_fjLj128EEEEELb1ELb0ELb0EEEvNS_9FwdParamsE:
.text._ZN10layer_norm31ln_parallel_residual_fwd_kernelINS_13Kernel_traitsIf13__nv_bfloat16fS2_fjLj256ELj1ELj4ELj1ELj16ENS_18Kernel_traits_baseILj256EfS2_fS2_fjLj128EEEEELb1ELb0ELb0EEEvNS_9FwdParamsE:
        /* <DEDUP_REMOVED lines=53> */
[----:B------:R-:W-:Y:S01]  /*0350*/  ULDC.64 UR8, c[0x0][0x2c8] ;  /* 0x0000b20000087ab9 */ /* 0x000fe20000000a00 */
        /* <DEDUP_REMOVED lines=14> */
[----:B------:R-:W-:Y:S01]  /*0440*/  CS2R R36, SRZ ;  /* 0x0000000000247805 */ /* 0x000fe2000001ff00 */
[----:B------:R-:W-:Y:S01]  /*0450*/  IMAD.X R11, RZ, RZ, UR11, P4 ;  /* 0x0000000bff0b7e24 */ /* 0x000fe2000a0e06ff */
[----:B------:R-:W-:Y:S02]  /*0460*/  @P2 IADD3 R12, P5, R12, UR12, RZ ;  /* 0x0000000c0c0c2c10 */ /* 0x000fe4000ffbe0ff */
[C---:B------:R-:W-:Y:S02]  /*0470*/  @P1 LEA R8, P3, R5.reuse, UR8, 0x5 ;  /* 0x0000000805081c11 */ /* 0x040fe4000f8628ff */
[----:B------:R1:W5:Y:S01]  /*0480*/  LDG.E.128 R24, desc[UR6][R10.64] ;  /* 0x000000060a187981 */ /* 0x000362000c1e1d00 */
        /* <DEDUP_REMOVED lines=9> */
[----:B------:R1:W5:Y:S02]  /*0520*/  LDG.E.128 R28, desc[UR6][R2.64+0x10] ;  /* 0x00001006021c7981 */ /* 0x000364000c1e1d00 */
.L_x_3240:
[----:B------:R-:W-:Y:S05]  /*0530*/  BSYNC B0 ;  /* 0x0000000000007941 */ /* 0x000fea0003800000 */
.L_x_3239:
[----:B------:R-:W-:Y:S01]  /*0540*/  ULDC UR8, c[0x0][0x214] ;  /* 0x0000850000087ab9 */ /* 0x000fe20000000800 */
[----:B------:R-:W-:Y:S02]  /*0550*/  SHF.R.U64 R4, R0, 0x2, R15 ;  /* 0x0000000200047819 */ /* 0x000fe4000000120f */
[----:B------:R-:W-:-:S13]  /*0560*/  ISETP.GE.AND P1, PT, R7, UR8, PT ;  /* 0x0000000807007c0c */ /* 0x000fda000bf26270 */
[----:B------:R-:W-:Y:S05]  /*0570*/  @P1 EXIT ;  /* 0x000000000000194d */ /* 0x000fea0003800000 */
[----:B-1----:R-:W-:Y:S01]  /*0580*/  IMAD.HI.U32 R2, R6, -0x326172a9, RZ ;  /* 0xcd9e8d5706027827 */ /* 0x002fe200078e00ff */
[----:B------:R-:W-:Y:S01]  /*0590*/  SHF.R.U32.HI R3, RZ, 0x2, R15 ;  /* 0x00000002ff037819 */ /* 0x000fe2000001160f */
[----:B------:R-:W-:Y:S01]  /*05a0*/  BSSY B1, `(.L_x_3241) ;  /* 0x0000668000017945 */ /* 0x000fe20003800000 */
[----:B------:R-:W-:Y:S01]  /*05b0*/  ULDC.U8 UR8, c[0x0][0x2a0] ;  /* 0x0000a80000087ab9 */ /* 0x000fe20000000000 */
[----:B------:R-:W-:Y:S01]  /*05c0*/  IMAD.HI.U32 R8, R4, -0x2daee0ad, RZ ;  /* 0xd2511f5304087827 */ /* 0x000fe200078e00ff */
[----:B------:R-:W-:Y:S01]  /*05d0*/  LOP3.LUT R2, R2, UR4, R3, 0x96, !PT ;  /* 0x0000000402027c12 */ /* 0x000fe2000f8e9603 */
[----:B------:R-:W-:Y:S02]  /*05e0*/  UISETP.NE.AND UP0, UPT, UR8, URZ, UPT ;  /* 0x0000003f0800728c */ /* 0x000fe4000bf05270 */
[----:B------:R-:W-:Y:S01]  /*05f0*/  IMAD R12, R4, -0x2daee0ad, RZ ;  /* 0xd2511f53040c7824 */ /* 0x000fe200078e02ff */
[----:B------:R-:W-:Y:S01]  /*0600*/  LOP3.LUT R8, R8, UR5, RZ, 0x3c, !PT ;  /* 0x0000000508087c12 */ /* 0x000fe2000f8e3cff */
        /* <DEDUP_REMOVED lines=57> */
[----:B------:R-:W-:Y:S01]  /*09a0*/  IMAD R80, R13, -0x2daee0ad, RZ ;  /* 0xd2511f530d507824 */ /* 0x000fe200078e02ff */
[----:B------:R-:W-:-:S07]  /*09b0*/  LOP3.LUT R79, R0, 0x3, RZ, 0xc0, !PT ;  /* 0x00000003004f7812 */ /* 0x000fce00078ec0ff */
.L_x_3375:
        /* <DEDUP_REMOVED lines=13> */
[----:B-1----:R-:W-:-:S05]  /*0a90*/  IMAD.WIDE.U32 R54, R0, 0x10, R54 ;  /* 0x0000001000367825 */ /* 0x002fca00078e0036 */
[----:B------:R0:W5:Y:S07]  /*0aa0*/  LDG.E.128 R56, desc[UR6][R54.64] ;  /* 0x0000000636387981 */ /* 0x00016e000c1e1d00 */
[----:B------:R-:W1:Y:S01]  /*0ab0*/  @P2 LDC.64 R62, c[0x0][0x228] ;  /* 0x00008a00ff3e2b82 */ /* 0x000e620000000a00 */
[----:B--2---:R-:W-:-:S05]  /*0ac0*/  @P1 IMAD.WIDE.U32 R60, R0, 0x20, R60 ;  /* 0x00000020003c1825 */ /* 0x004fca00078e003c */
[----:B------:R0:W5:Y:S04]  /*0ad0*/  @P1 LDG.E.128 R16, desc[UR6][R60.64] ;  /* 0x000000063c101981 */ /* 0x000168000c1e1d00 */
[----:B------:R0:W5:Y:S01]  /*0ae0*/  @P1 LDG.E.128 R8, desc[UR6][R60.64+0x10] ;  /* 0x000010063c081981 */ /* 0x000162000c1e1d00 */
[----:B-1----:R-:W-:-:S05]  /*0af0*/  @P2 IMAD.WIDE.U32 R62, R0, 0x10, R62 ;  /* 0x00000010003e2825 */ /* 0x002fca00078e003e */
        /* <DEDUP_REMOVED lines=13> */
.L_x_3245:
[----:B------:R-:W-:-:S07]  /*0bd0*/  IMAD.MOV.U32 R67, RZ, RZ, R78 ;  /* 0x000000ffff437224 */ /* 0x000fce00078e004e */
.L_x_3246:
[----:B------:R-:W-:Y:S05]  /*0be0*/  BSYNC B2 ;  /* 0x0000000000027941 */ /* 0x000fea0003800000 */
.L_x_3244:
        /* <DEDUP_REMOVED lines=16> */
.L_x_3250:
[----:B------:R-:W-:Y:S05]  /*0cf0*/  BSYNC B3 ;  /* 0x0000000000037941 */ /* 0x000fea0003800000 */
.L_x_3249:
        /* <DEDUP_REMOVED lines=42> */
.L_x_3248:
[----:B------:R-:W-:Y:S05]  /*0fa0*/  BSYNC B2 ;  /* 0x0000000000027941 */ /* 0x000fea0003800000 */
.L_x_3247:
        /* <DEDUP_REMOVED lines=19> */
.L_x_3251:
        /* <DEDUP_REMOVED lines=12> */
.L_x_3254:
[----:B------:R-:W-:-:S07]  /*11a0*/  MOV R53, R78 ;  /* 0x0000004e00357202 */ /* 0x000fce0000000f00 */
.L_x_3255:
[----:B------:R-:W-:Y:S05]  /*11b0*/  BSYNC B2 ;  /* 0x0000000000027941 */ /* 0x000fea0003800000 */
.L_x_3253:
        /* <DEDUP_REMOVED lines=16> */
.L_x_3259:
[----:B------:R-:W-:Y:S05]  /*12c0*/  BSYNC B3 ;  /* 0x0000000000037941 */ /* 0x000fea0003800000 */
.L_x_3258:
        /* <DEDUP_REMOVED lines=43> */
.L_x_3257:
[----:B------:R-:W-:Y:S05]  /*1580*/  BSYNC B2 ;  /* 0x0000000000027941 */ /* 0x000fea0003800000 */
.L_x_3256:
        /* <DEDUP_REMOVED lines=9> */
.L_x_3252:
        /* <DEDUP_REMOVED lines=12> */
.L_x_3261:
[----:B------:R-:W-:-:S07]  /*16e0*/  MOV R53, R78 ;  /* 0x0000004e00357202 */ /* 0x000fce0000000f00 */
.L_x_3262:
[----:B------:R-:W-:Y:S05]  /*16f0*/  BSYNC B2 ;  /* 0x0000000000027941 */ /* 0x000fea0003800000 */
.L_x_3260:
        /* <DEDUP_REMOVED lines=16> */
.L_x_3266:
[----:B------:R-:W-:Y:S05]  /*1800*/  BSYNC B3 ;  /* 0x0000000000037941 */ /* 0x000fea0003800000 */
.L_x_3265:
        /* <DEDUP_REMOVED lines=43> */
.L_x_3264:
[----:B------:R-:W-:Y:S05]  /*1ac0*/  BSYNC B2 ;  /* 0x0000000000027941 */ /* 0x000fea0003800000 */
.L_x_3263:
        /* <DEDUP_REMOVED lines=13> */
.L_x_3267:
        /* <DEDUP_REMOVED lines=12> */
.L_x_3270:
[----:B------:R-:W-:-:S07]  /*1c60*/  IMAD.MOV.U32 R56, RZ, RZ, R78 ;  /* 0x000000ffff387224 */ /* 0x000fce00078e004e */
.L_x_3271:
[----:B------:R-:W-:Y:S05]  /*1c70*/  BSYNC B2 ;  /* 0x0000000000027941 */ /* 0x000fea0003800000 */
.L_x_3269:
        /* <DEDUP_REMOVED lines=16> */
.L_x_3275:
[----:B------:R-:W-:Y:S05]  /*1d80*/  BSYNC B3 ;  /* 0x0000000000037941 */ /* 0x000fea0003800000 */
.L_x_3274:
        /* <DEDUP_REMOVED lines=43> */
.L_x_3273:
[----:B------:R-:W-:Y:S05]  /*2040*/  BSYNC B2 ;  /* 0x0000000000027941 */ /* 0x000fea0003800000 */
.L_x_3272:
        /* <DEDUP_REMOVED lines=10> */
.L_x_3268:
        /* <DEDUP_REMOVED lines=12> */
.L_x_3277:
[----:B------:R-:W-:-:S07]  /*21b0*/  IMAD.MOV.U32 R56, RZ, RZ, R78 ;  /* 0x000000ffff387224 */ /* 0x000fce00078e004e */
.L_x_3278:
[----:B------:R-:W-:Y:S05]  /*21c0*/  BSYNC B2 ;  /* 0x0000000000027941 */ /* 0x000fea0003800000 */
.L_x_3276:
        /* <DEDUP_REMOVED lines=16> */
.L_x_3282:
[----:B------:R-:W-:Y:S05]  /*22d0*/  BSYNC B3 ;  /* 0x0000000000037941 */ /* 0x000fea0003800000 */
.L_x_3281:
        /* <DEDUP_REMOVED lines=43> */
.L_x_3280:
[----:B------:R-:W-:Y:S05]  /*2590*/  BSYNC B2 ;  /* 0x0000000000027941 */ /* 0x000fea0003800000 */
.L_x_3279:
[----:B------:R-:W-:Y:S02]  /*25a0*/  I2FP.F32.U32 R55, R56 ;  /* 0x0000003800377245 */ /* 0x000fe40000201000 */
[----:B------:R-:W-:-:S03]  /*25b0*/  SHF.L.U32 R54, R57, 0x10, RZ ;  /* 0x0000001039367819 */ /* 0x000fc600000006ff */
[----:B------:R-:W-:Y:S02]  /*25c0*/  FFMA.FTZ R55, R55, R60, 1.1641532182693481445e-10 ;  /* 0x2f00000037377423 */ /* 0x000fe4000001003c */
[----:B------:R-:W-:-:S03]  /*25d0*/  FMUL.FTZ R54, R54, R61 ;  /* 0x0000003d36367220 */ /* 0x000fc60000410000 */
[----:B------:R-:W-:Y:S02]  /*25e0*/  FSETP.GTU.FTZ.AND P4, PT, R55, R66, PT ;  /* 0x000000423700720b */ /* 0x000fe40003f9c000 */
        /* <DEDUP_REMOVED lines=9> */
.L_x_3283:
        /* <DEDUP_REMOVED lines=12> */
.L_x_3286:
[----:B------:R-:W-:-:S07]  /*2740*/  IMAD.MOV.U32 R70, RZ, RZ, R78 ;  /* 0x000000ffff467224 */ /* 0x000fce00078e004e */
.L_x_3287:
[----:B------:R-:W-:Y:S05]  /*2750*/  BSYNC B2 ;  /* 0x0000000000027941 */ /* 0x000fea0003800000 */
.L_x_3285:
        /* <DEDUP_REMOVED lines=16> */
.L_x_3291:
[----:B------:R-:W-:Y:S05]  /*2860*/  BSYNC B3 ;  /* 0x0000000000037941 */ /* 0x000fea0003800000 */
.L_x_3290:
        /* <DEDUP_REMOVED lines=43> */
.L_x_3289:
[----:B------:R-:W-:Y:S05]  /*2b20*/  BSYNC B2 ;  /* 0x0000000000027941 */ /* 0x000fea0003800000 */
.L_x_3288:
        /* <DEDUP_REMOVED lines=9> */
.L_x_3284:
        /* <DEDUP_REMOVED lines=12> */
.L_x_3293:
[----:B------:R-:W-:-:S07]  /*2c80*/  IMAD.MOV.U32 R83, RZ, RZ, R78 ;  /* 0x000000ffff537224 */ /* 0x000fce00078e004e */
.L_x_3294:
[----:B------:R-:W-:Y:S05]  /*2c90*/  BSYNC B2 ;  /* 0x0000000000027941 */ /* 0x000fea0003800000 */
.L_x_3292:
        /* <DEDUP_REMOVED lines=16> */
.L_x_3298:
[----:B------:R-:W-:Y:S05]  /*2da0*/  BSYNC B3 ;  /* 0x0000000000037941 */ /* 0x000fea0003800000 */
.L_x_3297:
        /* <DEDUP_REMOVED lines=41> */
[----:B------:R-:W-:Y:S01]  /*3040*/  IMAD.MOV.U32 R57, RZ, RZ, RZ ;  /* 0x000000ffff397224 */ /* 0x000fe200078e00ff */
[----:B------:R-:W-:-:S07]  /*3050*/  MOV R80, R56 ;  /* 0x0000003800507202 */ /* 0x000fce0000000f00 */
.L_x_3296:
[----:B------:R-:W-:Y:S05]  /*3060*/  BSYNC B2 ;  /* 0x0000000000027941 */ /* 0x000fea0003800000 */
.L_x_3295:
        /* <DEDUP_REMOVED lines=13> */
.L_x_3299:
        /* <DEDUP_REMOVED lines=12> */
.L_x_3302:
[----:B------:R-:W-:-:S07]  /*3200*/  MOV R71, R78 ;  /* 0x0000004e00477202 */ /* 0x000fce0000000f00 */
.L_x_3303:
[----:B------:R-:W-:Y:S05]  /*3210*/  BSYNC B2 ;  /* 0x0000000000027941 */ /* 0x000fea0003800000 */
.L_x_3301:
        /* <DEDUP_REMOVED lines=16> */
.L_x_3307:
[----:B------:R-:W-:Y:S05]  /*3320*/  BSYNC B3 ;  /* 0x0000000000037941 */ /* 0x000fea0003800000 */
.L_x_3306:
        /* <DEDUP_REMOVED lines=43> */
.L_x_3305:
[----:B------:R-:W-:Y:S05]  /*35e0*/  BSYNC B2 ;  /* 0x0000000000027941 */ /* 0x000fea0003800000 */
.L_x_3304:
        /* <DEDUP_REMOVED lines=10> */
.L_x_3300:
        /* <DEDUP_REMOVED lines=12> */
.L_x_3309:
[----:B------:R-:W-:-:S07]  /*3750*/  IMAD.MOV.U32 R84, RZ, RZ, R78 ;  /* 0x000000ffff547224 */ /* 0x000fce00078e004e */
.L_x_3310:
[----:B------:R-:W-:Y:S05]  /*3760*/  BSYNC B2 ;  /* 0x0000000000027941 */ /* 0x000fea0003800000 */
.L_x_3308:
        /* <DEDUP_REMOVED lines=16> */
.L_x_3314:
[----:B------:R-:W-:Y:S05]  /*3870*/  BSYNC B3 ;  /* 0x0000000000037941 */ /* 0x000fea0003800000 */
.L_x_3313:
        /* <DEDUP_REMOVED lines=43> */
.L_x_3312:
[----:B------:R-:W-:Y:S05]  /*3b30*/  BSYNC B2 ;  /* 0x0000000000027941 */ /* 0x000fea0003800000 */
.L_x_3311:
        /* <DEDUP_REMOVED lines=14> */
.L_x_3315:
        /* <DEDUP_REMOVED lines=12> */
.L_x_3318:
[----:B------:R-:W-:-:S07]  /*3ce0*/  MOV R57, R78 ;  /* 0x0000004e00397202 */ /* 0x000fce0000000f00 */
.L_x_3319:
[----:B------:R-:W-:Y:S05]  /*3cf0*/  BSYNC B2 ;  /* 0x0000000000027941 */ /* 0x000fea0003800000 */
.L_x_3317:
        /* <DEDUP_REMOVED lines=16> */
.L_x_3323:
[----:B------:R-:W-:Y:S05]  /*3e00*/  BSYNC B3 ;  /* 0x0000000000037941 */ /* 0x000fea0003800000 */
.L_x_3322:
        /* <DEDUP_REMOVED lines=43> */
.L_x_3321:
[----:B------:R-:W-:Y:S05]  /*40c0*/  BSYNC B2 ;  /* 0x0000000000027941 */ /* 0x000fea0003800000 */
.L_x_3320:
        /* <DEDUP_REMOVED lines=9> */
.L_x_3316:
        /* <DEDUP_REMOVED lines=12> */
.L_x_3325:
[----:B------:R-:W-:-:S07]  /*4220*/  IMAD.MOV.U32 R57, RZ, RZ, R78 ;  /* 0x000000ffff397224 */ /* 0x000fce00078e004e */
.L_x_3326:
[----:B------:R-:W-:Y:S05]  /*4230*/  BSYNC B2 ;  /* 0x0000000000027941 */ /* 0x000fea0003800000 */
.L_x_3324:
        /* <DEDUP_REMOVED lines=16> */
.L_x_3330:
[----:B------:R-:W-:Y:S05]  /*4340*/  BSYNC B3 ;  /* 0x0000000000037941 */ /* 0x000fea0003800000 */
.L_x_3329:
        /* <DEDUP_REMOVED lines=43> */
.L_x_3328:
[----:B------:R-:W-:Y:S05]  /*4600*/  BSYNC B2 ;  /* 0x0000000000027941 */ /* 0x000fea0003800000 */
.L_x_3327:
        /* <DEDUP_REMOVED lines=13> */
.L_x_3331:
        /* <DEDUP_REMOVED lines=12> */
.L_x_3334:
[----:B------:R-:W-:-:S07]  /*47a0*/  MOV R58, R78 ;  /* 0x0000004e003a7202 */ /* 0x000fce0000000f00 */
.L_x_3335:
[----:B------:R-:W-:Y:S05]  /*47b0*/  BSYNC B2 ;  /* 0x0000000000027941 */ /* 0x000fea0003800000 */
.L_x_3333:
        /* <DEDUP_REMOVED lines=16> */
.L_x_3339:
[----:B------:R-:W-:Y:S05]  /*48c0*/  BSYNC B3 ;  /* 0x0000000000037941 */ /* 0x000fea0003800000 */
.L_x_3338:
        /* <DEDUP_REMOVED lines=43> */
.L_x_3337:
[----:B------:R-:W-:Y:S05]  /*4b80*/  BSYNC B2 ;  /* 0x0000000000027941 */ /* 0x000fea0003800000 */
.L_x_3336:
        /* <DEDUP_REMOVED lines=10> */
.L_x_3332:
        /* <DEDUP_REMOVED lines=12> */
.L_x_3341:
[----:B------:R-:W-:-:S07]  /*4cf0*/  IMAD.MOV.U32 R58, RZ, RZ, R78 ;  /* 0x000000ffff3a7224 */ /* 0x000fce00078e004e */
.L_x_3342:
[----:B------:R-:W-:Y:S05]  /*4d00*/  BSYNC B2 ;  /* 0x0000000000027941 */ /* 0x000fea0003800000 */
.L_x_3340:
        /* <DEDUP_REMOVED lines=16> */
.L_x_3346:
[----:B------:R-:W-:Y:S05]  /*4e10*/  BSYNC B3 ;  /* 0x0000000000037941 */ /* 0x000fea0003800000 */
.L_x_3345:
        /* <DEDUP_REMOVED lines=43> */
.L_x_3344:
[----:B------:R-:W-:Y:S05]  /*50d0*/  BSYNC B2 ;  /* 0x0000000000027941 */ /* 0x000fea0003800000 */
.L_x_3343:
        /* <DEDUP_REMOVED lines=13> */
.L_x_3347:
        /* <DEDUP_REMOVED lines=12> */
.L_x_3350:
[----:B------:R-:W-:-:S07]  /*5270*/  MOV R74, R78 ;  /* 0x0000004e004a7202 */ /* 0x000fce0000000f00 */
.L_x_3351:
[----:B------:R-:W-:Y:S05]  /*5280*/  BSYNC B2 ;  /* 0x0000000000027941 */ /* 0x000fea0003800000 */
.L_x_3349:
        /* <DEDUP_REMOVED lines=16> */
.L_x_3355:
[----:B------:R-:W-:Y:S05]  /*5390*/  BSYNC B3 ;  /* 0x0000000000037941 */ /* 0x000fea0003800000 */
.L_x_3354:
        /* <DEDUP_REMOVED lines=43> */
.L_x_3353:
[----:B------:R-:W-:Y:S05]  /*5650*/  BSYNC B2 ;  /* 0x0000000000027941 */ /* 0x000fea0003800000 */
.L_x_3352:
        /* <DEDUP_REMOVED lines=9> */
.L_x_3348:
        /* <DEDUP_REMOVED lines=12> */
.L_x_3357:
[----:B------:R-:W-:-:S07]  /*57b0*/  IMAD.MOV.U32 R86, RZ, RZ, R78 ;  /* 0x000000ffff567224 */ /* 0x000fce00078e004e */
.L_x_3358:
[----:B------:R-:W-:Y:S05]  /*57c0*/  BSYNC B2 ;  /* 0x0000000000027941 */ /* 0x000fea0003800000 */
.L_x_3356:
        /* <DEDUP_REMOVED lines=16> */
.L_x_3362:
[----:B------:R-:W-:Y:S05]  /*58d0*/  BSYNC B3 ;  /* 0x0000000000037941 */ /* 0x000fea0003800000 */
.L_x_3361:
        /* <DEDUP_REMOVED lines=43> */
.L_x_3360:
[----:B------:R-:W-:Y:S05]  /*5b90*/  BSYNC B2 ;  /* 0x0000000000027941 */ /* 0x000fea0003800000 */
.L_x_3359:
        /* <DEDUP_REMOVED lines=12> */
.L_x_3363:
        /* <DEDUP_REMOVED lines=12> */
.L_x_3366:
[----:B------:R-:W-:-:S07]  /*5d20*/  MOV R75, R78 ;  /* 0x0000004e004b7202 */ /* 0x000fce0000000f00 */
.L_x_3367:
[----:B------:R-:W-:Y:S05]  /*5d30*/  BSYNC B2 ;  /* 0x0000000000027941 */ /* 0x000fea0003800000 */
.L_x_3365:
        /* <DEDUP_REMOVED lines=16> */
.L_x_3371:
[----:B------:R-:W-:Y:S05]  /*5e40*/  BSYNC B3 ;  /* 0x0000000000037941 */ /* 0x000fea0003800000 */
.L_x_3370:
        /* <DEDUP_REMOVED lines=43> */
.L_x_3369:
[----:B------:R-:W-:Y:S05]  /*6100*/  BSYNC B2 ;  /* 0x0000000000027941 */ /* 0x000fea0003800000 */
.L_x_3368:
        /* <DEDUP_REMOVED lines=10> */
.L_x_3364:
        /* <DEDUP_REMOVED lines=16> */
[----:B------:R-:W-:Y:S01]  /*62b0*/  ISETP.NE.AND P1, PT, R81, RZ, PT ;  /* 0x000000ff5100720c */ /* 0x000fe20003f25270 */
[----:B0-----:R-:W-:Y:S01]  /*62c0*/  IMAD.WIDE.U32 R62, R0, 0x20, R62 ;  /* 0x00000020003e7825 */ /* 0x001fe200078e003e */
[----:B------:R-:W-:Y:S02]  /*62d0*/  LOP3.LUT R84, R84, R67, R65, 0xfe, !PT ;  /* 0x0000004354547212 */ /* 0x000fe400078efe41 */
[----:B------:R-:W-:Y:S01]  /*62e0*/  SEL R81, RZ, 0x1, P3 ;  /* 0x00000001ff517807 */ /* 0x000fe20001800000 */
[----:B------:R-:W-:Y:S01]  /*62f0*/  IMAD.WIDE.U32 R66, R66, 0x10000, RZ ;  /* 0x0001000042427825 */ /* 0x000fe200078e00ff */
[----:B------:R0:W-:Y:S02]  /*6300*/  STG.E.128 desc[UR6][R62.64], R52 ;  /* 0x000000343e007986 */ /* 0x0001e4000c101d06 */
[----:B------:R-:W-:Y:S01]  /*6310*/  LOP3.LUT R83, R83, R84, R81, 0xfe, !PT ;  /* 0x0000005453537212 */ /* 0x000fe200078efe51 */
[----:B------:R-:W-:Y:S01]  /*6320*/  IMAD.WIDE.U32 R64, R64, 0x100, RZ ;  /* 0x0000010040407825 */ /* 0x000fe200078e00ff */
[----:B------:R-:W-:Y:S01]  /*6330*/  SEL R81, RZ, 0x1, P1 ;  /* 0x00000001ff517807 */ /* 0x000fe20000800000 */
[----:B------:R0:W-:Y:S02]  /*6340*/  STG.E.128 desc[UR6][R62.64+0x10], R56 ;  /* 0x000010383e007986 */ /* 0x0001e4000c101d06 */
[----:B-1----:R-:W-:Y:S01]  /*6350*/  IMAD.WIDE.U32 R60, R0, 0x8, R60 ;  /* 0x00000008003c7825 */ /* 0x002fe200078e003c */
[----:B------:R-:W-:-:S02]  /*6360*/  LOP3.LUT R82, R64, R82, R66, 0xfe, !PT ;  /* 0x0000005240527212 */ /* 0x000fc400078efe42 */
[----:B------:R-:W-:Y:S02]  /*6370*/  LOP3.LUT R65, R65, R83, R67, 0xfe, !PT ;  /* 0x0000005341417212 */ /* 0x000fe400078efe43 */
[----:B------:R-:W-:-:S05]  /*6380*/  LOP3.LUT R64, R82, R81, RZ, 0xfc, !PT ;  /* 0x0000005152407212 */ /* 0x000fca00078efcff */
[----:B------:R0:W-:Y:S01]  /*6390*/  STG.E.64 desc[UR6][R60.64], R64 ;  /* 0x000000403c007986 */ /* 0x0001e2000c101b06 */
[----:B------:R-:W-:Y:S05]  /*63a0*/  @!P2 BRA `(.L_x_3243) ;  /* 0x000000000040a947 */ /* 0x000fea0003800000 */
[----:B0-----:R-:W-:Y:S01]  /*63b0*/  IMAD.U32 R62, R74, 0x10000, RZ ;  /* 0x000100004a3e7824 */ /* 0x001fe200078e00ff */
[----:B------:R-:W0:Y:S01]  /*63c0*/  LDC.64 R60, c[0x0][0x248] ;  /* 0x00009200ff3c7b82 */ /* 0x000e220000000a00 */
[----:B------:R-:W-:-:S03]  /*63d0*/  IMAD.WIDE.U32 R66, R71, 0x1000000, RZ ;  /* 0x0100000047427825 */ /* 0x000fc600078e00ff */
[----:B------:R-:W-:Y:S02]  /*63e0*/  LOP3.LUT R64, R62, 0xff0000, RZ, 0xc0, !PT ;  /* 0x00ff00003e407812 */ /* 0x000fe400078ec0ff */
[----:B------:R-:W-:Y:S02]  /*63f0*/  SHF.L.U32 R62, R73, 0x8, RZ ;  /* 0x00000008493e7819 */ /* 0x000fe400000006ff */
        /* <DEDUP_REMOVED lines=11> */
.L_x_3243:
[----:B------:R-:W-:Y:S05]  /*64b0*/  BSYNC B0 ;  /* 0x0000000000007941 */ /* 0x000fea0003800000 */
.L_x_3242:
        /* <DEDUP_REMOVED lines=50> */
.L_x_3387:
        /* <DEDUP_REMOVED lines=27> */
[----:B------:R-:W0:Y:S01]  /*6990*/  LDC.64 R84, c[0x0][0x2b8] ;  /* 0x0000ae00ff547b82 */ /* 0x000e220000000a00 */
[C---:B------:R-:W-:Y:S01]  /*69a0*/  FMUL.FTZ R65, R67.reuse, R60 ;  /* 0x0000003c43417220 */ /* 0x040fe20000410000 */
[C---:B------:R-:W-:Y:S01]  /*69b0*/  FMUL.FTZ R64, R67.reuse, R64 ;  /* 0x0000004043407220 */ /* 0x040fe20000410000 */
[C---:B------:R-:W-:Y:S01]  /*69c0*/  FMUL.FTZ R88, R67.reuse, R88 ;  /* 0x0000005843587220 */ /* 0x040fe20000410000 */
[C---:B------:R-:W-:Y:S01]  /*69d0*/  FMUL.FTZ R81, R67.reuse, R62 ;  /* 0x0000003e43517220 */ /* 0x040fe20000410000 */
[C---:B------:R-:W-:Y:S01]  /*69e0*/  FMUL.FTZ R66, R67.reuse, R66 ;  /* 0x0000004243427220 */ /* 0x040fe20000410000 */
[----:B------:R-:W-:Y:S01]  /*69f0*/  FMUL.FTZ R86, R67, R86 ;  /* 0x0000005643567220 */ /* 0x000fe20000410000 */
[-C--:B-----5:R-:W-:Y:S01]  /*6a00*/  FFMA.FTZ R63, R30, R61.reuse, R46 ;  /* 0x0000003d1e3f7223 */ /* 0x0a0fe2000001002e */
[----:B------:R-:W1:Y:S01]  /*6a10*/  LDC.64 R82, c[0x0][0x2c0] ;  /* 0x0000b000ff527b82 */ /* 0x000e620000000a00 */
[----:B------:R-:W-:Y:S01]  /*6a20*/  FFMA.FTZ R67, R22, R61, R38 ;  /* 0x0000003d16437223 */ /* 0x000fe20000010026 */
[----:B------:R-:W-:Y:S01]  /*6a30*/  FFMA.FTZ R60, R32, R65, R48 ;  /* 0x00000041203c7223 */ /* 0x000fe20000010030 */
[----:B------:R-:W-:Y:S01]  /*6a40*/  FFMA.FTZ R61, R33, R64, R49 ;  /* 0x00000040213d7223 */ /* 0x000fe20000010031 */
[-C--:B------:R-:W-:Y:S01]  /*6a50*/  FFMA.FTZ R62, R31, R88.reuse, R47 ;  /* 0x000000581f3e7223 */ /* 0x080fe2000001002f */
[----:B------:R-:W-:Y:S01]  /*6a60*/  FFMA.FTZ R88, R23, R88, R39 ;  /* 0x0000005817587223 */ /* 0x000fe20000010027 */
[-C--:B------:R-:W-:Y:S01]  /*6a70*/  FFMA.FTZ R89, R29, R86.reuse, R45 ;  /* 0x000000561d597223 */ /* 0x080fe2000001002d */
[----:B------:R-:W-:Y:S01]  /*6a80*/  FFMA.FTZ R90, R21, R86, R37 ;  /* 0x00000056155a7223 */ /* 0x000fe20000010025 */
        /* <DEDUP_REMOVED lines=9> */
[----:B0-----:R-:W-:Y:S01]  /*6b20*/  IMAD.WIDE.U32 R84, R0, 0x10, R84 ;  /* 0x0000001000547825 */ /* 0x001fe200078e0054 */
[----:B------:R-:W-:-:S03]  /*6b30*/  F2FP.BF16.F32.PACK_AB R62, R89, R88 ;  /* 0x00000058593e723e */ /* 0x000fc600000010ff */
[----:B------:R-:W-:Y:S01]  /*6b40*/  FFMA.FTZ R88, R24, R65, R40 ;  /* 0x0000004118587223 */ /* 0x000fe20000010028 */
[----:B------:R-:W-:Y:S01]  /*6b50*/  FFMA.FTZ R65, R26, R81, R42 ;  /* 0x000000511a417223 */ /* 0x000fe2000001002a */
[----:B------:R-:W-:Y:S01]  /*6b60*/  FFMA.FTZ R81, R25, R64, R41 ;  /* 0x0000004019517223 */ /* 0x000fe20000010029 */
[----:B------:R-:W-:Y:S01]  /*6b70*/  F2FP.BF16.F32.PACK_AB R66, R90, R87 ;  /* 0x000000575a42723e */ /* 0x000fe200000010ff */
[----:B------:R2:W-:Y:S01]  /*6b80*/  STG.E.128 desc[UR6][R84.64], R60 ;  /* 0x0000003c54007986 */ /* 0x0005e2000c101d06 */
[----:B-1----:R-:W-:Y:S01]  /*6b90*/  IMAD.WIDE.U32 R82, R0, 0x10, R82 ;  /* 0x0000001000527825 */ /* 0x002fe200078e0052 */
[----:B------:R-:W-:Y:S02]  /*6ba0*/  F2FP.BF16.F32.PACK_AB R65, R86, R65 ;  /* 0x000000415641723e */ /* 0x000fe400000010ff */
[----:B------:R-:W-:-:S05]  /*6bb0*/  F2FP.BF16.F32.PACK_AB R64, R81, R88 ;  /* 0x000000585140723e */ /* 0x000fca00000010ff */
[----:B------:R2:W-:Y:S02]  /*6bc0*/  STG.E.128 desc[UR6][R82.64], R64 ;  /* 0x0000004052007986 */ /* 0x0005e4000c101d06 */
.L_x_3374:
[----:B------:R-:W-:Y:S05]  /*6bd0*/  BSYNC B0 ;  /* 0x0000000000007941 */ /* 0x000fea0003800000 */
.L_x_3373:
[----:B0-2---:R-:W0:Y:S02]  /*6be0*/  LDC.64 R60, c[0x0][0x210] ;  /* 0x00008400ff3c7b82 */ /* 0x005e240000000a00 */
[----:B0-----:R-:W-:-:S05]  /*6bf0*/  IMAD R7, R60, 0x4, R7 ;  /* 0x000000043c077824 */ /* 0x001fca00078e0207 */
[----:B------:R-:W-:-:S13]  /*6c00*/  ISETP.GE.AND P1, PT, R7, R61, PT ;  /* 0x0000003d0700720c */ /* 0x000fda0003f26270 */
[----:B------:R-:W-:Y:S05]  /*6c10*/  @!P1 BRA `(.L_x_3375) ;  /* 0xffffff9c00689947 */ /* 0x000fea000383ffff */
[----:B------:R-:W-:Y:S05]  /*6c20*/  BSYNC B1 ;  /* 0x0000000000017941 */ /* 0x000fea0003800000 */
.L_x_3241:
[----:B------:R-:W-:Y:S05]  /*6c30*/  EXIT ;  /* 0x000000000000794d */ /* 0x000fea0003800000 */
.L_x_3372:
[----:B------:R-:W-:Y:S01]  /*6c40*/  HFMA2.MMA R84, -RZ, RZ, 0, 1.847743988037109375e-06 ;  /* 0x0000001fff547435 */ /* 0x000fe200000001ff */
[----:B------:R-:W-:Y:S01]  /*6c50*/  BSSY B0, `(.L_x_3376) ;  /* 0x0000007000007945 */ /* 0x000fe20003800000 */
[----:B------:R-:W-:Y:S01]  /*6c60*/  MOV R82, R60 ;  /* 0x0000003c00527202 */ /* 0x000fe20000000f00 */
[----:B------:R-:W-:Y:S02]  /*6c70*/  IMAD.MOV.U32 R83, RZ, RZ, 0x1 ;  /* 0x00000001ff537424 */ /* 0x000fe400078e00ff */
[----:B------:R-:W-:-:S07]  /*6c80*/  IMAD.MOV.U32 R81, RZ, RZ, -0x1 ;  /* 0xffffffffff517424 */ /* 0x000fce00078e00ff */
[----:B-----5:R-:W-:Y:S05]  /*6c90*/  WARPSYNC.COLLECTIVE R81, `(.L_x_3377) ;  /* 0x0000000051087348 */ /* 0x020fea0003c00000 */
[----:B------:R0:W1:Y:S02]  /*6ca0*/  SHFL.BFLY P2, R67, R82, R83, R84 ;  /* 0x0c00005352437389 */ /* 0x0000640000040054 */
[----:B01---5:R-:W-:Y:S01]  /*6cb0*/  ENDCOLLECTIVE ;  /* 0x000000000000791b */ /* 0x023fe20003800000 */
.L_x_3377:
[----:B------:R-:W-:Y:S05]  /*6cc0*/  BSYNC B0 ;  /* 0x0000000000007941 */ /* 0x000fea0003800000 */
.L_x_3376:
        /* <DEDUP_REMOVED lines=9> */
.L_x_3378:
[----:B------:R-:W-:Y:S02]  /*6d60*/  IMAD.MOV.U32 R83, RZ, RZ, 0x4 ;  /* 0x00000004ff537424 */ /* 0x000fe400078e00ff */
[----:B------:R-:W-:-:S04]  /*6d70*/  IMAD.MOV.U32 R62, RZ, RZ, R67 ;  /* 0x000000ffff3e7224 */ /* 0x000fc800078e0043 */
[----:B------:R-:W-:-:S05]  /*6d80*/  FADD.FTZ R62, R61, R62 ;  /* 0x0000003e3d3e7221 */ /* 0x000fca0000010000 */
[----:B------:R-:W-:-:S07]  /*6d90*/  MOV R82, R62 ;  /* 0x0000003e00527202 */ /* 0x000fce0000000f00 */
[----:B------:R-:W-:Y:S05]  /*6da0*/  WARPSYNC.COLLECTIVE R81, `(.L_x_3379) ;  /* 0x0000000051087348 */ /* 0x000fea0003c00000 */
[----:B------:R0:W1:Y:S02]  /*6db0*/  SHFL.BFLY P2, R67, R82, R83, R84 ;  /* 0x0c00005352437389 */ /* 0x0000640000040054 */
[----:B01----:R-:W-:Y:S01]  /*6dc0*/  ENDCOLLECTIVE ;  /* 0x000000000000791b */ /* 0x003fe20003800000 */
.L_x_3379:
[----:B------:R-:W-:Y:S01]  /*6dd0*/  HFMA2.MMA R83, -RZ, RZ, 0, 4.76837158203125e-07 ;  /* 0x00000008ff537435 */ /* 0x000fe200000001ff */
[----:B------:R-:W-:-:S05]  /*6de0*/  MOV R63, R67 ;  /* 0x00000043003f7202 */ /* 0x000fca0000000f00 */
[----:B------:R-:W-:-:S04]  /*6df0*/  FADD.FTZ R63, R62, R63 ;  /* 0x0000003f3e3f7221 */ /* 0x000fc80000010000 */
[----:B------:R-:W-:-:S07]  /*6e00*/  IMAD.MOV.U32 R82, RZ, RZ, R63 ;  /* 0x000000ffff527224 */ /* 0x000fce00078e003f */
[----:B------:R-:W-:Y:S05]  /*6e10*/  WARPSYNC.COLLECTIVE R81, `(.L_x_3380) ;  /* 0x0000000051087348 */ /* 0x000fea0003c00000 */
[----:B------:R0:W1:Y:S02]  /*6e20*/  SHFL.BFLY P2, R67, R82, R83, R84 ;  /* 0x0c00005352437389 */ /* 0x0000640000040054 */
[----:B01----:R-:W-:Y:S01]  /*6e30*/  ENDCOLLECTIVE ;  /* 0x000000000000791b */ /* 0x003fe20003800000 */
.L_x_3380:
        /* <DEDUP_REMOVED lines=8> */
.L_x_3381:
        /* <DEDUP_REMOVED lines=25> */
.L_x_3382:
[----:B------:R-:W-:Y:S02]  /*7050*/  IMAD.MOV.U32 R83, RZ, RZ, 0x2 ;  /* 0x00000002ff537424 */ /* 0x000fe400078e00ff */
[----:B------:R-:W-:-:S04]  /*7060*/  IMAD.MOV.U32 R61, RZ, RZ, R67 ;  /* 0x000000ffff3d7224 */ /* 0x000fc800078e0043 */
[----:B------:R-:W-:-:S05]  /*7070*/  FADD.FTZ R61, R60, R61 ;  /* 0x0000003d3c3d7221 */ /* 0x000fca0000010000 */
[----:B------:R-:W-:-:S07]  /*7080*/  MOV R82, R61 ;  /* 0x0000003d00527202 */ /* 0x000fce0000000f00 */
[----:B------:R-:W-:Y:S05]  /*7090*/  WARPSYNC.COLLECTIVE R81, `(.L_x_3383) ;  /* 0x0000000051087348 */ /* 0x000fea0003c00000 */
[----:B------:R0:W1:Y:S02]  /*70a0*/  SHFL.BFLY P2, R67, R82, R83, R84 ;  /* 0x0c00005352437389 */ /* 0x0000640000040054 */
[----:B01----:R-:W-:Y:S01]  /*70b0*/  ENDCOLLECTIVE ;  /* 0x000000000000791b */ /* 0x003fe20003800000 */
.L_x_3383:
[----:B------:R-:W-:Y:S01]  /*70c0*/  HFMA2.MMA R83, -RZ, RZ, 0, 2.384185791015625e-07 ;  /* 0x00000004ff537435 */ /* 0x000fe200000001ff */
[----:B------:R-:W-:-:S05]  /*70d0*/  MOV R62, R67 ;  /* 0x00000043003e7202 */ /* 0x000fca0000000f00 */
[----:B------:R-:W-:-:S04]  /*70e0*/  FADD.FTZ R62, R61, R62 ;  /* 0x0000003e3d3e7221 */ /* 0x000fc80000010000 */
[----:B------:R-:W-:-:S07]  /*70f0*/  IMAD.MOV.U32 R82, RZ, RZ, R62 ;  /* 0x000000ffff527224 */ /* 0x000fce00078e003e */
[----:B------:R-:W-:Y:S05]  /*7100*/  WARPSYNC.COLLECTIVE R81, `(.L_x_3384) ;  /* 0x0000000051087348 */ /* 0x000fea0003c00000 */
[----:B------:R0:W1:Y:S02]  /*7110*/  SHFL.BFLY P2, R67, R82, R83, R84 ;  /* 0x0c00005352437389 */ /* 0x0000640000040054 */
[----:B01----:R-:W-:Y:S01]  /*7120*/  ENDCOLLECTIVE ;  /* 0x000000000000791b */ /* 0x003fe20003800000 */
.L_x_3384:
[----:B------:R-:W-:Y:S02]  /*7130*/  IMAD.MOV.U32 R83, RZ, RZ, 0x8 ;  /* 0x00000008ff537424 */ /* 0x000fe400078e00ff */
[----:B------:R-:W-:-:S04]  /*7140*/  IMAD.MOV.U32 R63, RZ, RZ, R67 ;  /* 0x000000ffff3f7224 */ /* 0x000fc800078e0043 */
[----:B------:R-:W-:-:S05]  /*7150*/  FADD.FTZ R63, R62, R63 ;  /* 0x0000003f3e3f7221 */ /* 0x000fca0000010000 */
[----:B------:R-:W-:-:S07]  /*7160*/  MOV R82, R63 ;  /* 0x0000003f00527202 */ /* 0x000fce0000000f00 */
[----:B------:R-:W-:Y:S05]  /*7170*/  WARPSYNC.COLLECTIVE R81, `(.L_x_3385) ;  /* 0x0000000051087348 */ /* 0x000fea0003c00000 */
[----:B------:R0:W1:Y:S02]  /*7180*/  SHFL.BFLY P2, R67, R82, R83, R84 ;  /* 0x0c00005352437389 */ /* 0x0000640000040054 */
[----:B01----:R-:W-:Y:S01]  /*7190*/  ENDCOLLECTIVE ;  /* 0x000000000000791b */ /* 0x003fe20003800000 */
.L_x_3385:
[----:B------:R-:W-:Y:S01]  /*71a0*/  HFMA2.MMA R83, -RZ, RZ, 0, 9.5367431640625e-07 ;  /* 0x00000010ff537435 */ /* 0x000fe200000001ff */
[----:B------:R-:W-:-:S05]  /*71b0*/  MOV R66, R67 ;  /* 0x0000004300427202 */ /* 0x000fca0000000f00 */
[----:B------:R-:W-:-:S04]  /*71c0*/  FADD.FTZ R66, R63, R66 ;  /* 0x000000423f427221 */ /* 0x000fc80000010000 */
[----:B------:R-:W-:-:S07]  /*71d0*/  IMAD.MOV.U32 R82, RZ, RZ, R66 ;  /* 0x000000ffff527224 */ /* 0x000fce00078e0042 */
[----:B------:R-:W-:Y:S05]  /*71e0*/  WARPSYNC.COLLECTIVE R81, `(.L_x_3386) ;  /* 0x0000000051087348 */ /* 0x000fea0003c00000 */
[----:B------:R0:W1:Y:S02]  /*71f0*/  SHFL.BFLY P2, R67, R82, R83, R84 ;  /* 0x0c00005352437389 */ /* 0x0000640000040054 */
[----:B01----:R-:W-:Y:S01]  /*7200*/  ENDCOLLECTIVE ;  /* 0x000000000000791b */ /* 0x003fe20003800000 */
.L_x_3386:
[----:B------:R-:W-:Y:S05]  /*7210*/  BRA `(.L_x_3387) ;  /* 0xfffffff400707947 */ /* 0x000fea000383ffff */
.L_x_3388:
        /* <DEDUP_REMOVED lines=14> */
.L_x_7749:


//--------------------- .text._ZN10layer_norm31ln_parallel_residual_fwd_kernelINS_13Kernel_traitsIf13__nv_bfloat16fS2_fjLj256ELj1ELj4ELj1ELj16ENS_18Kernel_traits_baseILj256EfS2_fS2_fjLj128EEEEELb1ELb0ELb1EEEvNS_9FwdParamsE --------------------------
	.section	.text._ZN10layer_norm31ln_parallel_residual_fwd_kernelINS_13Kernel_traitsIf13__nv_bfloat16fS2_fjLj256ELj1ELj4ELj1ELj16ENS_18Kernel_traits_baseILj256EfS2_fS2_fjLj128EEEEELb1ELb0ELb1EEEvNS_9FwdParamsE,"ax",@progbits
	.align	128
        .global         _ZN10layer_norm31ln_parallel_residual_fwd_kernelINS_13Kernel_traitsIf13__nv_bfloat16fS2_fjLj256ELj1ELj4ELj1ELj16ENS_18Kernel_traits_baseILj256EfS2_fS2_fjLj128EEEEELb1ELb0ELb1EEEvNS_9FwdParamsE
        .type           _ZN10layer_norm31ln_parallel_residual_fwd_kernelINS_13Kernel_traitsIf13__nv_bfloat16fS2_fjLj256ELj1ELj4ELj1ELj16ENS_18Kernel_traits_baseILj256EfS2_fS2_fjLj128EEEEELb1ELb0ELb1EEEvNS_9FwdParamsE,@function
        .size           _ZN10layer_norm31ln_parallel_residual_fwd_kernelINS_13Kernel_traitsIf13__nv_bfloat16fS2_fjLj256ELj1ELj4ELj1ELj16ENS_18Kernel_traits_baseILj256EfS2_fS2_fjLj128EEEEELb1ELb0ELb1EEEvNS_9FwdParamsE,(.L_x_7750 - _ZN10layer_norm31ln_parallel_residual_fwd_kernelINS_13Kernel_traitsIf13__nv_bfloat16fS2_fjLj256ELj1ELj4ELj1ELj16ENS_18Kernel_traits_baseILj256EfS2_fS2_fjLj128EEEEELb1ELb0ELb1EEEvNS_9FwdParamsE)
        .other          _ZN10layer_norm31ln_parallel_residual_fwd_kernelINS_13Kernel_traitsIf13__nv_bfloat16fS2_fjLj256ELj1ELj4ELj1ELj16ENS_18Kernel_traits_baseILj256EfS2_fS2_fjLj128EEEEELb1ELb0ELb1EEEvNS_9FwdParamsE,@"STO_CUDA_ENTRY STV_DEFAULT"
_ZN10layer_norm31ln_parallel_residual_fwd_kernelINS_13Kernel_traitsIf13__nv_bfloat16fS2_fjLj256ELj1ELj4ELj1ELj16ENS_18Kernel_traits_baseILj256EfS2_fS2_fjLj128EEEEELb1ELb0ELb1EEEvNS_9FwdParamsE:
.text._ZN10layer_norm31ln_parallel_residual_fwd_kernelINS_13Kernel_traitsIf13__nv_bfloat16fS2_fjLj256ELj1ELj4ELj1ELj16ENS_18Kernel_traits_baseILj256EfS2_fS2_fjLj128EEEEELb1ELb0ELb1EEEvNS_9FwdParamsE:
        /* <DEDUP_REMOVED lines=56> */
[----:B---3--:R-:W-:Y:S01]  /*0380*/  IMAD.HI.U32 R10, R3, -0x326172a9, RZ ;  /* 0xcd9e8d57030a7827 */ /* 0x008fe200078e00ff */
[----:B------:R-:W5:Y:S01]  /*0390*/  LDG.E.128 R40, desc[UR4][R8.64] ;  /* 0x0000000408287981 */ /* 0x000f62000c1e1d00 */
[----:B------:R-:W-:-:S03]  /*03a0*/  UIADD3 UR26, UR6, -0x61c88647, URZ ;  /* 0x9e3779b9061a7890 */ /* 0x000fc6000fffe03f */
[----:B------:R1:W5:Y:S01]  /*03b0*/  LDG.E.128 R36, desc[UR4][R8.64+0x10] ;  /* 0x0000100408247981 */ /* 0x000362000c1e1d00 */
[----:B------:R-:W-:-:S03]  /*03c0*/  UIADD3 UR27, UR7, -0x4498517b, URZ ;  /* 0xbb67ae85071b7890 */ /* 0x000fc6000fffe03f */
[----:B------:R-:W5:Y:S04]  /*03d0*/  LDG.E.128 R32, desc[UR4][R12.64] ;  /* 0x000000040c207981 */ /* 0x000f68000c1e1d00 */
[----:B------:R2:W5:Y:S01]  /*03e0*/  LDG.E.128 R28, desc[UR4][R12.64+0x10] ;  /* 0x000010040c1c7981 */ /* 0x000562000c1e1d00 */
[----:B------:R-:W-:Y:S01]  /*03f0*/  UIADD3 UR29, UR7, 0x76cf5d0a, URZ ;  /* 0x76cf5d0a071d7890 */ /* 0x000fe2000fffe03f */
[----:B-1----:R-:W-:Y:S01]  /*0400*/  IMAD R8, R3, -0x326172a9, RZ ;  /* 0xcd9e8d5703087824 */ /* 0x002fe200078e02ff */
[----:B------:R-:W-:Y:S01]  /*0410*/  UIADD3 UR28, UR6, 0x3c6ef372, URZ ;  /* 0x3c6ef372061c7890 */ /* 0x000fe2000fffe03f */
[----:B------:R-:W-:Y:S01]  /*0420*/  BSSY B0, `(.L_x_3389) ;  /* 0x000066b000007945 */ /* 0x000fe20003800000 */
[----:B------:R-:W-:Y:S02]  /*0430*/  UIADD3 UR30, UR6, -0x255992d5, URZ ;  /* 0xdaa66d2b061e7890 */ /* 0x000fe4000fffe03f */
[----:B------:R-:W-:-:S02]  /*0440*/  UIADD3 UR31, UR7, 0x32370b8f, URZ ;  /* 0x32370b8f071f7890 */ /* 0x000fc4000fffe03f */
[----:B------:R-:W-:Y:S01]  /*0450*/  UIADD3 UR33, UR7, -0x126145ec, URZ ;  /* 0xed9eba1407217890 */ /* 0x000fe2000fffe03f */
[----:B0----5:R-:W-:Y:S01]  /*0460*/  @P2 IADD3 R6, P0, R4, R7, RZ ;  /* 0x0000000704062210 */ /* 0x021fe20007f1e0ff */
[----:B------:R-:W-:Y:S02]  /*0470*/  UIADD3 UR32, UR6, 0x78dde6e4, URZ ;  /* 0x78dde6e406207890 */ /* 0x000fe4000fffe03f */
[----:B------:R-:W-:Y:S02]  /*0480*/  UIADD3 UR34, UR6, 0x1715609d, URZ ;  /* 0x1715609d06227890 */ /* 0x000fe4000fffe03f */
[----:B------:R-:W-:Y:S01]  /*0490*/  @P2 IMAD.X R17, RZ, RZ, R5, P0 ;  /* 0x000000ffff112224 */ /* 0x000fe200000e0605 */
[----:B------:R-:W-:Y:S02]  /*04a0*/  UIADD3 UR35, UR7, -0x56f99767, URZ ;  /* 0xa906689907237890 */ /* 0x000fe4000fffe03f */
[----:B------:R-:W-:Y:S02]  /*04b0*/  UIADD3 UR37, UR7, 0x646e171e, URZ ;  /* 0x646e171e07257890 */ /* 0x000fe4000fffe03f */
[--C-:B------:R-:W-:Y:S01]  /*04c0*/  SHF.R.U64 R4, R6, 0x2, R17.reuse ;  /* 0x0000000206047819 */ /* 0x100fe20000001211 */
[----:B------:R-:W-:Y:S01]  /*04d0*/  UIADD3 UR36, UR6, -0x4ab325aa, URZ ;  /* 0xb54cda5606247890 */ /* 0x000fe2000fffe03f */
[----:B------:R-:W-:Y:S01]  /*04e0*/  SHF.R.U32.HI R5, RZ, 0x2, R17 ;  /* 0x00000002ff057819 */ /* 0x000fe20000011611 */
[----:B------:R-:W-:-:S02]  /*04f0*/  UIADD3 UR38, UR6, 0x5384540f, URZ ;  /* 0x5384540f06267890 */ /* 0x000fc4000fffe03f */
[----:B------:R-:W-:Y:S01]  /*0500*/  IMAD.HI.U32 R7, R4, -0x2daee0ad, RZ ;  /* 0xd2511f5304077827 */ /* 0x000fe200078e00ff */
[----:B------:R-:W-:Y:S01]  /*0510*/  LOP3.LUT R10, R10, UR6, R5, 0x96, !PT ;  /* 0x000000060a0a7c12 */ /* 0x000fe2000f8e9605 */
[----:B------:R-:W-:Y:S02]  /*0520*/  UIADD3 UR39, UR7, 0x1fd5c5a3, URZ ;  /* 0x1fd5c5a307277890 */ /* 0x000fe4000fffe03f */
[----:B------:R-:W-:Y:S01]  /*0530*/  IMAD R11, R4, -0x2daee0ad, RZ ;  /* 0xd2511f53040b7824 */ /* 0x000fe200078e02ff */
[----:B------:R-:W-:Y:S01]  /*0540*/  LOP3.LUT R7, R7, UR7, RZ, 0x3c, !PT ;  /* 0x0000000707077c12 */ /* 0x000fe2000f8e3cff */
[----:B--2---:R-:W-:Y:S01]  /*0550*/  IMAD.HI.U32 R12, R10, -0x2daee0ad, RZ ;  /* 0xd2511f530a0c7827 */ /* 0x004fe200078e00ff */
[----:B------:R-:W-:Y:S02]  /*0560*/  UIADD3 UR41, UR7, -0x24c28bd8, URZ ;  /* 0xdb3d742807297890 */ /* 0x000fe4000fffe03f */
[----:B------:R-:W-:Y:S01]  /*0570*/  UIADD3 UR40, UR6, -0xe443238, URZ ;  /* 0xf1bbcdc806287890 */ /* 0x000fe2000fffe03f */
[----:B------:R-:W-:Y:S01]  /*0580*/  IMAD.HI.U32 R9, R7, -0x326172a9, RZ ;  /* 0xcd9e8d5707097827 */ /* 0x000fe200078e00ff */
[----:B------:R-:W-:Y:S01]  /*0590*/  LOP3.LUT R11, R12, UR27, R11, 0x96, !PT ;  /* 0x0000001b0c0b7c12 */ /* 0x000fe2000f8e960b */
[----:B------:R-:W-:-:S02]  /*05a0*/  UIADD3 UR42, UR6, -0x700cb87f, URZ ;  /* 0x8ff34781062a7890 */ /* 0x000fc4000fffe03f */
[----:B------:R-:W-:Y:S01]  /*05b0*/  IMAD R10, R10, -0x2daee0ad, RZ ;  /* 0xd2511f530a0a7824 */ /* 0x000fe200078e02ff */
[----:B------:R-:W-:Y:S01]  /*05c0*/  LOP3.LUT R8, R9, UR26, R8, 0x96, !PT ;  /* 0x0000001a09087c12 */ /* 0x000fe2000f8e9608 */
[----:B------:R-:W-:Y:S01]  /*05d0*/  IMAD R7, R7, -0x326172a9, RZ ;  /* 0xcd9e8d5707077824 */ /* 0x000fe200078e02ff */
[----:B------:R-:W-:Y:S01]  /*05e0*/  UIADD3 UR43, UR7, -0x695add53, URZ ;  /* 0x96a522ad072b7890 */ /* 0x000fe2000fffe03f */
[----:B------:R-:W-:Y:S01]  /*05f0*/  IMAD.HI.U32 R12, R11, -0x326172a9, RZ ;  /* 0xcd9e8d570b0c7827 */ /* 0x000fe200078e00ff */
[----:B------:R-:W-:Y:S01]  /*0600*/  ULDC.64 UR8, c[0x0][0x228] ;  /* 0x00008a0000087ab9 */ /* 0x000fe20000000a00 */
[----:B------:R-:W-:Y:S01]  /*0610*/  ULDC.U8 UR12, c[0x0][0x2a0] ;  /* 0x0000a800000c7ab9 */ /* 0x000fe20000000000 */
[----:B------:R-:W-:Y:S01]  /*0620*/  UISETP.NE.U32.AND UP0, UPT, UR8, URZ, UPT ;  /* 0x0000003f0800728c */ /* 0x000fe2000bf05070 */
[----:B------:R-:W-:Y:S01]  /*0630*/  IMAD.HI.U32 R9, R8, -0x2daee0ad, RZ ;  /* 0xd2511f5308097827 */ /* 0x000fe200078e00ff */
[----:B------:R-:W-:Y:S01]  /*0640*/  LOP3.LUT R7, R12, UR28, R7, 0x96, !PT ;  /* 0x0000001c0c077c12 */ /* 0x000fe2000f8e9607 */
[----:B------:R-:W-:-:S02]  /*0650*/  UISETP.NE.AND UP1, UPT, UR12, URZ, UPT ;  /* 0x0000003f0c00728c */ /* 0x000fc4000bf25270 */
        /* <DEDUP_REMOVED lines=47> */
[----:B------:R-:W-:Y:S01]  /*0950*/  LOP3.LUT R7, R77, UR41, R7, 0x96, !PT ;  /* 0x000000294d077c12 */ /* 0x000fe2000f8e9607 */
[----:B------:R-:W-:-:S04]  /*0960*/  IMAD.HI.U32 R11, R9, -0x2daee0ad, RZ ;  /* 0xd2511f53090b7827 */ /* 0x000fc800078e00ff */
[----:B------:R-:W-:Y:S01]  /*0970*/  IMAD.WIDE.U32 R70, R7, -0x326172a9, RZ ;  /* 0xcd9e8d5707467825 */ /* 0x000fe200078e00ff */
[----:B------:R-:W-:-:S03]  /*0980*/  LOP3.LUT R76, R11, UR43, R76, 0x96, !PT ;  /* 0x0000002b0b4c7c12 */ /* 0x000fc6000f8e964c */
[----:B------:R-:W-:Y:S01]  /*0990*/  IMAD R72, R9, -0x2daee0ad, RZ ;  /* 0xd2511f5309487824 */ /* 0x000fe200078e02ff */
[----:B------:R-:W-:Y:S02]  /*09a0*/  LOP3.LUT R74, R71, UR42, R13, 0x96, !PT ;  /* 0x0000002a474a7c12 */ /* 0x000fe4000f8e960d */
[----:B------:R-:W-:Y:S01]  /*09b0*/  LOP3.LUT R71, R6, 0x3, RZ, 0xc0, !PT ;  /* 0x0000000306477812 */ /* 0x000fe200078ec0ff */
[----:B------:R-:W-:-:S11]  /*09c0*/  HFMA2.MMA R6, -RZ, RZ, 0, 0 ;  /* 0x00000000ff067435 */ /* 0x000fd600000001ff */
.L_x_3520:
        /* <DEDUP_REMOVED lines=20> */
[----:B------:R0:W5:Y:S01]  /*0b10*/  LDG.E.128 R60, desc[UR4][R12.64] ;  /* 0x000000040c3c7981 */ /* 0x000162000c1e1d00 */
        /* <DEDUP_REMOVED lines=12> */
.L_x_3391:
[----:B------:R-:W-:-:S07]  /*0be0*/  IMAD.MOV.U32 R12, RZ, RZ, R70 ;  /* 0x000000ffff0c7224 */ /* 0x000fce00078e0046 */
.L_x_3392:
[----:B------:R-:W-:Y:S05]  /*0bf0*/  BSYNC B1 ;  /* 0x0000000000017941 */ /* 0x000fea0003800000 */
.L_x_3390:
        /* <DEDUP_REMOVED lines=16> */
.L_x_3396:
[----:B------:R-:W-:Y:S05]  /*0d00*/  BSYNC B2 ;  /* 0x0000000000027941 */ /* 0x000fea0003800000 */
.L_x_3395:
        /* <DEDUP_REMOVED lines=42> */
.L_x_3394:
[----:B------:R-:W-:Y:S05]  /*0fb0*/  BSYNC B1 ;  /* 0x0000000000017941 */ /* 0x000fea0003800000 */
.L_x_3393:
        /* <DEDUP_REMOVED lines=19> */
.L_x_3397:
        /* <DEDUP_REMOVED lines=12> */
.L_x_3400:
[----:B------:R-:W-:-:S07]  /*11b0*/  IMAD.MOV.U32 R7, RZ, RZ, R70 ;  /* 0x000000ffff077224 */ /* 0x000fce00078e0046 */
.L_x_3401:
[----:B------:R-:W-:Y:S05]  /*11c0*/  BSYNC B1 ;  /* 0x0000000000017941 */ /* 0x000fea0003800000 */
.L_x_3399:
        /* <DEDUP_REMOVED lines=16> */
.L_x_3405:
[----:B------:R-:W-:Y:S05]  /*12d0*/  BSYNC B2 ;  /* 0x0000000000027941 */ /* 0x000fea0003800000 */
.L_x_3404:
        /* <DEDUP_REMOVED lines=42> */
.L_x_3403:
[----:B------:R-:W-:Y:S05]  /*1580*/  BSYNC B1 ;  /* 0x0000000000017941 */ /* 0x000fea0003800000 */
.L_x_3402:
[----:B------:R-:W-:Y:S01]  /*1590*/  I2FP.F32.U32 R7, R7 ;  /* 0x0000000700077245 */ /* 0x000fe20000201000 */
[----:B------:R-:W-:-:S04]  /*15a0*/  IMAD.U32 R80, R24, 0x10000, RZ ;  /* 0x0001000018507824 */ /* 0x000fc800078e00ff */
[----:B------:R-:W-:Y:S01]  /*15b0*/  FFMA.FTZ R7, R7, R68, 1.1641532182693481445e-10 ;  /* 0x2f00000007077423 */ /* 0x000fe20000010044 */
[----:B------:R-:W-:-:S04]  /*15c0*/  FMUL.FTZ R80, R80, R69 ;  /* 0x0000004550507220 */ /* 0x000fc80000410000 */
[----:B------:R-:W-:-:S04]  /*15d0*/  FSETP.GTU.FTZ.AND P2, PT, R7, R78, PT ;  /* 0x0000004e0700720b */ /* 0x000fc80003f5c000 */
[----:B------:R-:W-:-:S05]  /*15e0*/  FSEL R7, R80, RZ, !P2 ;  /* 0x000000ff50077208 */ /* 0x000fca0005000000 */
[----:B------:R-:W-:Y:S01]  /*15f0*/  FADD.FTZ R12, R12, R7 ;  /* 0x000000070c0c7221 */ /* 0x000fe20000010000 */
[----:B------:R-:W-:-:S03]  /*1600*/  SEL R7, RZ, 0x1, P2 ;  /* 0x00000001ff077807 */ /* 0x000fc60001000000 */
[----:B------:R-:W-:-:S07]  /*1610*/  @P0 FADD.FTZ R12, R20, R12 ;  /* 0x0000000c140c0221 */ /* 0x000fce0000010000 */
.L_x_3398:
        /* <DEDUP_REMOVED lines=12> */
.L_x_3407:
[----:B------:R-:W-:-:S07]  /*16e0*/  MOV R13, R70 ;  /* 0x00000046000d7202 */ /* 0x000fce0000000f00 */
.L_x_3408:
[----:B------:R-:W-:Y:S05]  /*16f0*/  BSYNC B1 ;  /* 0x0000000000017941 */ /* 0x000fea0003800000 */
.L_x_3406:
        /* <DEDUP_REMOVED lines=16> */
.L_x_3412:
[----:B------:R-:W-:Y:S05]  /*1800*/  BSYNC B2 ;  /* 0x0000000000027941 */ /* 0x000fea0003800000 */
.L_x_3411:
        /* <DEDUP_REMOVED lines=42> */
.L_x_3410:
[----:B------:R-:W-:Y:S05]  /*1ab0*/  BSYNC B1 ;  /* 0x0000000000017941 */ /* 0x000fea0003800000 */
.L_x_3409:
        /* <DEDUP_REMOVED lines=13> */
.L_x_3413:
        /* <DEDUP_REMOVED lines=12> */
.L_x_3416:
[----:B------:R-:W-:-:S07]  /*1c50*/  IMAD.MOV.U32 R8, RZ, RZ, R70 ;  /* 0x000000ffff087224 */ /* 0x000fce00078e0046 */
.L_x_3417:
[----:B------:R-:W-:Y:S05]  /*1c60*/  BSYNC B1 ;  /* 0x0000000000017941 */ /* 0x000fea0003800000 */
.L_x_3415:
        /* <DEDUP_REMOVED lines=16> */
.L_x_3421:
[----:B------:R-:W-:Y:S05]  /*1d70*/  BSYNC B2 ;  /* 0x0000000000027941 */ /* 0x000fea0003800000 */
.L_x_3420:
        /* <DEDUP_REMOVED lines=42> */
.L_x_3419:
[----:B------:R-:W-:Y:S05]  /*2020*/  BSYNC B1 ;  /* 0x0000000000017941 */ /* 0x000fea0003800000 */
.L_x_3418:
[----:B------:R-:W-:Y:S02]  /*2030*/  I2FP.F32.U32 R15, R8 ;  /* 0x00000008000f7245 */ /* 0x000fe40000201000 */
[----:B------:R-:W-:-:S03]  /*2040*/  PRMT R8, R24, 0x7632, R8 ;  /* 0x0000763218087816 */ /* 0x000fc60000000008 */
[----:B------:R-:W-:Y:S02]  /*2050*/  FFMA.FTZ R15, R15, R68, 1.1641532182693481445e-10 ;  /* 0x2f0000000f0f7423 */ /* 0x000fe40000010044 */
[----:B------:R-:W-:-:S03]  /*2060*/  IMAD.U32 R8, R8, 0x10000, RZ ;  /* 0x0001000008087824 */ /* 0x000fc600078e00ff */
[----:B------:R-:W-:Y:S01]  /*2070*/  FSETP.GTU.FTZ.AND P2, PT, R15, R78, PT ;  /* 0x0000004e0f00720b */ /* 0x000fe20003f5c000 */
[----:B------:R-:W-:-:S05]  /*2080*/  FMUL.FTZ R8, R8, R69 ;  /* 0x0000004508087220 */ /* 0x000fca0000410000 */
[----:B------:R-:W-:-:S05]  /*2090*/  FSEL R8, R8, RZ, !P2 ;  /* 0x000000ff08087208 */ /* 0x000fca0005000000 */
[----:B------:R-:W-:Y:S01]  /*20a0*/  FADD.FTZ R13, R13, R8 ;  /* 0x000000080d0d7221 */ /* 0x000fe20000010000 */
[----:B------:R-:W-:-:S03]  /*20b0*/  SEL R8, RZ, 0x1, P2 ;  /* 0x00000001ff087807 */ /* 0x000fc60001000000 */
[----:B------:R-:W-:-:S07]  /*20c0*/  @P0 FADD.FTZ R13, R21, R13 ;  /* 0x0000000d150d0221 */ /* 0x000fce0000010000 */
.L_x_3414:
        /* <DEDUP_REMOVED lines=12> */
.L_x_3423:
[----:B------:R-:W-:-:S07]  /*2190*/  MOV R60, R70 ;  /* 0x00000046003c7202 */ /* 0x000fce0000000f00 */
.L_x_3424:
[----:B------:R-:W-:Y:S05]  /*21a0*/  BSYNC B1 ;  /* 0x0000000000017941 */ /* 0x000fea0003800000 */
.L_x_3422:
        /* <DEDUP_REMOVED lines=16> */
.L_x_3428:
[----:B------:R-:W-:Y:S05]  /*22b0*/  BSYNC B2 ;  /* 0x0000000000027941 */ /* 0x000fea0003800000 */
.L_x_3427:
        /* <DEDUP_REMOVED lines=42> */
.L_x_3426:
[----:B------:R-:W-:Y:S05]  /*2560*/  BSYNC B1 ;  /* 0x0000000000017941 */ /* 0x000fea0003800000 */
.L_x_3425:
        /* <DEDUP_REMOVED lines=14> */
.L_x_3429:
        /* <DEDUP_REMOVED lines=12> */
.L_x_3432:
[----:B------:R-:W-:-:S07]  /*2710*/  IMAD.MOV.U32 R9, RZ, RZ, R70 ;  /* 0x000000ffff097224 */ /* 0x000fce00078e0046 */
.L_x_3433:
[----:B------:R-:W-:Y:S05]  /*2720*/  BSYNC B1 ;  /* 0x0000000000017941 */ /* 0x000fea0003800000 */
.L_x_3431:
        /* <DEDUP_REMOVED lines=16> */
.L_x_3437:
[----:B------:R-:W-:Y:S05]  /*2830*/  BSYNC B2 ;  /* 0x0000000000027941 */ /* 0x000fea0003800000 */
.L_x_3436:
        /* <DEDUP_REMOVED lines=42> */
.L_x_3435:
[----:B------:R-:W-:Y:S05]  /*2ae0*/  BSYNC B1 ;  /* 0x0000000000017941 */ /* 0x000fea0003800000 */
.L_x_3434:
        /* <DEDUP_REMOVED lines=9> */
.L_x_3430:
        /* <DEDUP_REMOVED lines=12> */
.L_x_3439:
[----:B------:R-:W-:-:S07]  /*2c40*/  MOV R82, R70 ;  /* 0x0000004600527202 */ /* 0x000fce0000000f00 */
.L_x_3440:
[----:B------:R-:W-:Y:S05]  /*2c50*/  BSYNC B1 ;  /* 0x0000000000017941 */ /* 0x000fea0003800000 */
.L_x_3438:
        /* <DEDUP_REMOVED lines=16> */
.L_x_3444:
[----:B------:R-:W-:Y:S05]  /*2d60*/  BSYNC B2 ;  /* 0x0000000000027941 */ /* 0x000fea0003800000 */
.L_x_3443:
        /* <DEDUP_REMOVED lines=42> */
.L_x_3442:
[----:B------:R-:W-:Y:S05]  /*3010*/  BSYNC B1 ;  /* 0x0000000000017941 */ /* 0x000fea0003800000 */
.L_x_3441:
        /* <DEDUP_REMOVED lines=13> */
.L_x_3445:
        /* <DEDUP_REMOVED lines=12> */
.L_x_3448:
[----:B------:R-:W-:-:S07]  /*31b0*/  IMAD.MOV.U32 R10, RZ, RZ, R70 ;  /* 0x000000ffff0a7224 */ /* 0x000fce00078e0046 */
.L_x_3449:
[----:B------:R-:W-:Y:S05]  /*31c0*/  BSYNC B1 ;  /* 0x0000000000017941 */ /* 0x000fea0003800000 */
.L_x_3447:
        /* <DEDUP_REMOVED lines=16> */
.L_x_3453:
[----:B------:R-:W-:Y:S05]  /*32d0*/  BSYNC B2 ;  /* 0x0000000000027941 */ /* 0x000fea0003800000 */
.L_x_3452:
        /* <DEDUP_REMOVED lines=42> */
.L_x_3451:
[----:B------:R-:W-:Y:S05]  /*3580*/  BSYNC B1 ;  /* 0x0000000000017941 */ /* 0x000fea0003800000 */
.L_x_3450:
        /* <DEDUP_REMOVED lines=10> */
.L_x_3446:
        /* <DEDUP_REMOVED lines=12> */
.L_x_3455:
[----:B------:R-:W-:-:S07]  /*36f0*/  MOV R83, R70 ;  /* 0x0000004600537202 */ /* 0x000fce0000000f00 */
.L_x_3456:
[----:B------:R-:W-:Y:S05]  /*3700*/  BSYNC B1 ;  /* 0x0000000000017941 */ /* 0x000fea0003800000 */
.L_x_3454:
        /* <DEDUP_REMOVED lines=16> */
.L_x_3460:
[----:B------:R-:W-:Y:S05]  /*3810*/  BSYNC B2 ;  /* 0x0000000000027941 */ /* 0x000fea0003800000 */
.L_x_3459:
        /* <DEDUP_REMOVED lines=42> */
.L_x_3458:
[----:B------:R-:W-:Y:S05]  /*3ac0*/  BSYNC B1 ;  /* 0x0000000000017941 */ /* 0x000fea0003800000 */
.L_x_3457:
        /* <DEDUP_REMOVED lines=10> */
[----:B------:R-:W-:Y:S02]  /*3b70*/  IMAD.MOV.U32 R71, RZ, RZ, R61 ;  /* 0x000000ffff477224 */ /* 0x000fe400078e003d */
[----:B------:R-:W-:Y:S01]  /*3b80*/  FADD.FTZ R60, R16, R60 ;  /* 0x0000003c103c7221 */ /* 0x000fe20000010000 */
[----:B------:R-:W-:Y:S06]  /*3b90*/  BRA `(.L_x_3462) ;  /* 0x00000004004c7947 */ /* 0x000fec0003800000 */
.L_x_3461:
        /* <DEDUP_REMOVED lines=12> */
.L_x_3464:
[----:B------:R-:W-:-:S07]  /*3c60*/  IMAD.MOV.U32 R11, RZ, RZ, R70 ;  /* 0x000000ffff0b7224 */ /* 0x000fce00078e0046 */
.L_x_3465:
[----:B------:R-:W-:Y:S05]  /*3c70*/  BSYNC B1 ;  /* 0x0000000000017941 */ /* 0x000fea0003800000 */
.L_x_3463:
        /* <DEDUP_REMOVED lines=16> */
.L_x_3469:
[----:B------:R-:W-:Y:S05]  /*3d80*/  BSYNC B2 ;  /* 0x0000000000027941 */ /* 0x000fea0003800000 */
.L_x_3468:
        /* <DEDUP_REMOVED lines=42> */
.L_x_3467:
[----:B------:R-:W-:Y:S05]  /*4030*/  BSYNC B1 ;  /* 0x0000000000017941 */ /* 0x000fea0003800000 */
.L_x_3466:
        /* <DEDUP_REMOVED lines=9> */
.L_x_3462:
        /* <DEDUP_REMOVED lines=12> */
.L_x_3471:
[----:B------:R-:W-:-:S07]  /*4190*/  MOV R61, R70 ;  /* 0x00000046003d7202 */ /* 0x000fce0000000f00 */
.L_x_3472:
[----:B------:R-:W-:Y:S05]  /*41a0*/  BSYNC B1 ;  /* 0x0000000000017941 */ /* 0x000fea0003800000 */
.L_x_3470:
        /* <DEDUP_REMOVED lines=16> */
.L_x_3476:
[----:B------:R-:W-:Y:S05]  /*42b0*/  BSYNC B2 ;  /* 0x0000000000027941 */ /* 0x000fea0003800000 */
.L_x_3475:
        /* <DEDUP_REMOVED lines=42> */
.L_x_3474:
[----:B------:R-:W-:Y:S05]  /*4560*/  BSYNC B1 ;  /* 0x0000000000017941 */ /* 0x000fea0003800000 */
.L_x_3473:
        /* <DEDUP_REMOVED lines=12> */
.L_x_3477:
        /* <DEDUP_REMOVED lines=12> */
.L_x_3480:
[----:B------:R-:W-:-:S07]  /*46f0*/  IMAD.MOV.U32 R62, RZ, RZ, R70 ;  /* 0x000000ffff3e7224 */ /* 0x000fce00078e0046 */
.L_x_3481:
[----:B------:R-:W-:Y:S05]  /*4700*/  BSYNC B1 ;  /* 0x0000000000017941 */ /* 0x000fea0003800000 */
.L_x_3479:
        /* <DEDUP_REMOVED lines=16> */
.L_x_3485:
[----:B------:R-:W-:Y:S05]  /*4810*/  BSYNC B2 ;  /* 0x0000000000027941 */ /* 0x000fea0003800000 */
.L_x_3484:
        /* <DEDUP_REMOVED lines=42> */
.L_x_3483:
[----:B------:R-:W-:Y:S05]  /*4ac0*/  BSYNC B1 ;  /* 0x0000000000017941 */ /* 0x000fea0003800000 */
.L_x_3482:
        /* <DEDUP_REMOVED lines=10> */
.L_x_3478:
        /* <DEDUP_REMOVED lines=12> */
.L_x_3487:
[----:B------:R-:W-:-:S07]  /*4c30*/  IMAD.MOV.U32 R62, RZ, RZ, R70 ;  /* 0x000000ffff3e7224 */ /* 0x000fce00078e0046 */
.L_x_3488:
[----:B------:R-:W-:Y:S05]  /*4c40*/  BSYNC B1 ;  /* 0x0000000000017941 */ /* 0x000fea0003800000 */
.L_x_3486:
        /* <DEDUP_REMOVED lines=16> */
.L_x_3492:
[----:B------:R-:W-:Y:S05]  /*4d50*/  BSYNC B2 ;  /* 0x0000000000027941 */ /* 0x000fea0003800000 */
.L_x_3491:
        /* <DEDUP_REMOVED lines=42> */
.L_x_3490:
[----:B------:R-:W-:Y:S05]  /*5000*/  BSYNC B1 ;  /* 0x0000000000017941 */ /* 0x000fea0003800000 */
.L_x_3489:
        /* <DEDUP_REMOVED lines=13> */
.L_x_3493:
        /* <DEDUP_REMOVED lines=12> */
.L_x_3496:
[----:B------:R-:W-:-:S07]  /*51a0*/  IMAD.MOV.U32 R65, RZ, RZ, R70 ;  /* 0x000000ffff417224 */ /* 0x000fce00078e0046 */
.L_x_3497:
[----:B------:R-:W-:Y:S05]  /*51b0*/  BSYNC B1 ;  /* 0x0000000000017941 */ /* 0x000fea0003800000 */
.L_x_3495:
        /* <DEDUP_REMOVED lines=16> */
.L_x_3501:
[----:B------:R-:W-:Y:S05]  /*52c0*/  BSYNC B2 ;  /* 0x0000000000027941 */ /* 0x000fea0003800000 */
.L_x_3500:
        /* <DEDUP_REMOVED lines=42> */
.L_x_3499:
[----:B------:R-:W-:Y:S05]  /*5570*/  BSYNC B1 ;  /* 0x0000000000017941 */ /* 0x000fea0003800000 */
.L_x_3498:
        /* <DEDUP_REMOVED lines=9> */
.L_x_3494:
        /* <DEDUP_REMOVED lines=12> */
.L_x_3503:
[----:B------:R-:W-:-:S07]  /*56d0*/  IMAD.MOV.U32 R83, RZ, RZ, R70 ;  /* 0x000000ffff537224 */ /* 0x000fce00078e0046 */
.L_x_3504:
[----:B------:R-:W-:Y:S05]  /*56e0*/  BSYNC B1 ;  /* 0x0000000000017941 */ /* 0x000fea0003800000 */
.L_x_3502:
        /* <DEDUP_REMOVED lines=16> */
.L_x_3508:
[----:B------:R-:W-:Y:S05]  /*57f0*/  BSYNC B2 ;  /* 0x0000000000027941 */ /* 0x000fea0003800000 */
.L_x_3507:
        /* <DEDUP_REMOVED lines=42> */
.L_x_3506:
[----:B------:R-:W-:Y:S05]  /*5aa0*/  BSYNC B1 ;  /* 0x0000000000017941 */ /* 0x000fea0003800000 */
.L_x_3505:
        /* <DEDUP_REMOVED lines=12> */
.L_x_3509:
        /* <DEDUP_REMOVED lines=12> */
.L_x_3512:
[----:B------:R-:W-:-:S07]  /*5c30*/  IMAD.MOV.U32 R66, RZ, RZ, R70 ;  /* 0x000000ffff427224 */ /* 0x000fce00078e0046 */
.L_x_3513:
[----:B------:R-:W-:Y:S05]  /*5c40*/  BSYNC B1 ;  /* 0x0000000000017941 */ /* 0x000fea0003800000 */
.L_x_3511:
        /* <DEDUP_REMOVED lines=16> */
.L_x_3517:
[----:B------:R-:W-:Y:S05]  /*5d50*/  BSYNC B2 ;  /* 0x0000000000027941 */ /* 0x000fea0003800000 */
.L_x_3516:
        /* <DEDUP_REMOVED lines=42> */
.L_x_3515:
[----:B------:R-:W-:Y:S05]  /*6000*/  BSYNC B1 ;  /* 0x0000000000017941 */ /* 0x000fea0003800000 */
.L_x_3514:
        /* <DEDUP_REMOVED lines=10> */
.L_x_3510:
[----:B------:R-:W-:Y:S02]  /*60b0*/  SEL R69, RZ, 0x1000000, P5 ;  /* 0x01000000ff457807 */ /* 0x000fe40002800000 */
[----:B------:R-:W-:Y:S02]  /*60c0*/  ISETP.NE.AND P5, PT, R82, RZ, PT ;  /* 0x000000ff5200720c */ /* 0x000fe40003fa5270 */
[----:B------:R-:W-:Y:S02]  /*60d0*/  ISETP.NE.AND P0, PT, R80, RZ, PT ;  /* 0x000000ff5000720c */ /* 0x000fe40003f05270 */
[----:B------:R-:W-:Y:S02]  /*60e0*/  ISETP.NE.AND P6, PT, R81, RZ, PT ;  /* 0x000000ff5100720c */ /* 0x000fe40003fc5270 */
[----:B------:R-:W-:Y:S02]  /*60f0*/  SEL R80, RZ, 0x1, P5 ;  /* 0x00000001ff507807 */ /* 0x000fe40002800000 */
[----:B------:R-:W-:-:S02]  /*6100*/  SEL R82, RZ, 0x10000, P4 ;  /* 0x00010000ff527807 */ /* 0x000fc40002000000 */
[----:B------:R-:W-:Y:S01]  /*6110*/  SEL R75, RZ, 0x100, P3 ;  /* 0x00000100ff4b7807 */ /* 0x000fe20001800000 */
[----:B------:R-:W-:Y:S01]  /*6120*/  IMAD.WIDE.U32 R80, R80, 0x1000000, RZ ;  /* 0x0100000050507825 */ /* 0x000fe200078e00ff */
[----:B------:R-:W-:Y:S02]  /*6130*/  SEL R78, RZ, 0x1, P6 ;  /* 0x00000001ff4e7807 */ /* 0x000fe40003000000 */
[----:B------:R-:W-:Y:S02]  /*6140*/  SEL R68, RZ, 0x1, P0 ;  /* 0x00000001ff447807 */ /* 0x000fe40000000000 */
[----:B------:R-:W-:Y:S02]  /*6150*/  LOP3.LUT R75, R75, R69, R82, 0xfe, !PT ;  /* 0x000000454b4b7212 */ /* 0x000fe400078efe52 */
[----:B------:R-:W-:Y:S01]  /*6160*/  SEL R73, RZ, 0x1, P2 ;  /* 0x00000001ff497807 */ /* 0x000fe20001000000 */
[----:B------:R-:W-:Y:S01]  /*6170*/  IMAD.WIDE.U32 R68, R68, 0x100, RZ ;  /* 0x0000010044447825 */ /* 0x000fe200078e00ff */
[----:B------:R-:W-:-:S02]  /*6180*/  ISETP.NE.AND P1, PT, R79, RZ, PT ;  /* 0x000000ff4f00720c */ /* 0x000fc40003f25270 */
[----:B------:R-:W-:Y:S01]  /*6190*/  LOP3.LUT R73, R81, R75, R73, 0xfe, !PT ;  /* 0x0000004b51497212 */ /* 0x000fe200078efe49 */
[----:B------:R-:W-:Y:S01]  /*61a0*/  IMAD.WIDE.U32 R78, R78, 0x10000, RZ ;  /* 0x000100004e4e7825 */ /* 0x000fe200078e00ff */
[----:B------:R-:W-:Y:S02]  /*61b0*/  LEA R82, P0, R67, UR12, 0x5 ;  /* 0x0000000c43527c11 */ /* 0x000fe4000f8028ff */
[----:B------:R-:W-:Y:S02]  /*61c0*/  SEL R75, RZ, 0x1, P1 ;  /* 0x00000001ff4b7807 */ /* 0x000fe40000800000 */
[----:B------:R-:W-:Y:S01]  /*61d0*/  LOP3.LUT R80, R68, R80, R78, 0xfe, !PT ;  /* 0x0000005044507212 */ /* 0x000fe200078efe4e */
[----:B------:R-:W-:Y:S01]  /*61e0*/  FADD.FTZ R68, RZ, R12 ;  /* 0x0000000cff447221 */ /* 0x000fe20000010000 */
[----:B------:R-:W-:Y:S01]  /*61f0*/  LOP3.LUT R79, R69, R73, R79, 0xfe, !PT ;  /* 0x00000049454f7212 */ /* 0x000fe200078efe4f */
[C---:B------:R-:W-:Y:S01]  /*6200*/  IMAD.SHL.U32 R73, R67.reuse, 0x8, RZ ;  /* 0x0000000843497824 */ /* 0x040fe200078e00ff */
[----:B------:R-:W-:Y:S01]  /*6210*/  LEA.HI.X R83, R67, UR13, RZ, 0x5, P0 ;  /* 0x0000000d43537c11 */ /* 0x000fe200080f2cff */
[----:B------:R-:W-:Y:S01]  /*6220*/  FADD.FTZ R69, R68, R13 ;  /* 0x0000000d44457221 */ /* 0x000fe20000010000 */
[----:B------:R-:W-:-:S02]  /*6230*/  SHF.R.U32.HI R77, RZ, 0x1d, R67 ;  /* 0x0000001dff4d7819 */ /* 0x000fc40000011643 */
[----:B------:R-:W-:Y:S01]  /*6240*/  IADD3 R68, P0, R73, UR14, RZ ;  /* 0x0000000e49447c10 */ /* 0x000fe2000ff1e0ff */
[----:B------:R0:W-:Y:S01]  /*6250*/  STG.E.128 desc[UR4][R82.64], R12 ;  /* 0x0000000c52007986 */ /* 0x0001e2000c101d04 */
[----:B------:R-:W-:Y:S01]  /*6260*/  LOP3.LUT R78, R80, R75, RZ, 0xfc, !PT ;  /* 0x0000004b504e7212 */ /* 0x000fe200078efcff */
[----:B------:R-:W-:Y:S01]  /*6270*/  FADD.FTZ R80, R69, R14 ;  /* 0x0000000e45507221 */ /* 0x000fe20000010000 */
[----:B------:R-:W-:Y:S01]  /*6280*/  IADD3.X R69, R77, UR15, RZ, P0, !PT ;  /* 0x0000000f4d457c10 */ /* 0x000fe200087fe4ff */
        /* <DEDUP_REMOVED lines=25> */
.L_x_3518:
        /* <DEDUP_REMOVED lines=40> */
.L_x_3532:
        /* <DEDUP_REMOVED lines=35> */
[-C--:B0-----:R-:W-:Y:S01]  /*68d0*/  FFMA.FTZ R75, R39, R62.reuse, R55 ;  /* 0x0000003e274b7223 */ /* 0x081fe20000010037 */
[----:B------:R-:W-:Y:S01]  /*68e0*/  FFMA.FTZ R81, R31, R62, R47 ;  /* 0x0000003e1f517223 */ /* 0x000fe2000001002f */
[-C--:B------:R-:W-:Y:S01]  /*68f0*/  FFMA.FTZ R69, R29, R86.reuse, R45 ;  /* 0x000000561d457223 */ /* 0x080fe2000001002d */
[----:B------:R-:W-:Y:S01]  /*6900*/  FFMA.FTZ R62, R28, R15, R44 ;  /* 0x0000000f1c3e7223 */ /* 0x000fe2000001002c */
[-C--:B------:R-:W-:Y:S01]  /*6910*/  FFMA.FTZ R78, R38, R63.reuse, R54 ;  /* 0x0000003f264e7223 */ /* 0x080fe20000010036 */
        /* <DEDUP_REMOVED lines=11> */
[----:B------:R-:W-:Y:S01]  /*69d0*/  FFMA.FTZ R84, R33, R82, R49 ;  /* 0x0000005221547223 */ /* 0x000fe20000010031 */
[----:B------:R-:W-:Y:S01]  /*69e0*/  F2FP.BF16.F32.PACK_AB R63, R81, R80 ;  /* 0x00000050513f723e */ /* 0x000fe200000010ff */
[----:B--2---:R-:W-:Y:S01]  /*69f0*/  @!P0 IMAD.WIDE R82, R2, 0x4, R60 ;  /* 0x0000000402528825 */ /* 0x004fe200078e023c */
[----:B------:R-:W-:-:S02]  /*6a00*/  SHF.R.U32.HI R67, RZ, 0x1c, R67 ;  /* 0x0000001cff437819 */ /* 0x000fc40000011643 */
[C---:B------:R-:W-:Y:S02]  /*6a10*/  IADD3 R80, P1, R78.reuse, UR18, RZ ;  /* 0x000000124e507c10 */ /* 0x040fe4000ff3e0ff */
[----:B------:R-:W-:Y:S01]  /*6a20*/  IADD3 R78, P2, R78, UR20, RZ ;  /* 0x000000144e4e7c10 */ /* 0x000fe2000ff5e0ff */
[----:B------:R1:W-:Y:S01]  /*6a30*/  @!P0 STG.E desc[UR4][R82.64], R73 ;  /* 0x0000004952008986 */ /* 0x0003e2000c101904 */
        /* <DEDUP_REMOVED lines=10> */
.L_x_3389:
[----:B------:R-:W-:Y:S05]  /*6ae0*/  EXIT ;  /* 0x000000000000794d */ /* 0x000fea0003800000 */
.L_x_3519:
[----:B0-----:R-:W-:Y:S01]  /*6af0*/  HFMA2.MMA R83, -RZ, RZ, 0, 5.9604644775390625e-08 ;  /* 0x00000001ff537435 */ /* 0x001fe200000001ff */
[----:B------:R-:W-:Y:S01]  /*6b00*/  BSSY B1, `(.L_x_3521) ;  /* 0x0000006000017945 */ /* 0x000fe20003800000 */
[----:B------:R-:W-:Y:S01]  /*6b10*/  IMAD.MOV.U32 R86, RZ, RZ, 0x1f ;  /* 0x0000001fff567424 */ /* 0x000fe200078e00ff */
[----:B------:R-:W-:-:S08]  /*6b20*/  MOV R81, 0xffffffff ;  /* 0xffffffff00517802 */ /* 0x000fd00000000f00 */
[----:B-1----:R-:W-:Y:S05]  /*6b30*/  WARPSYNC.COLLECTIVE R81, `(.L_x_3522) ;  /* 0x0000000051087348 */ /* 0x002fea0003c00000 */
[----:B------:R0:W2:Y:S02]  /*6b40*/  SHFL.BFLY P1, R82, R84, R83, R86 ;  /* 0x0c00005354527389 */ /* 0x0000a40000020056 */
[----:B012---:R-:W-:Y:S01]  /*6b50*/  ENDCOLLECTIVE ;  /* 0x000000000000791b */ /* 0x007fe20003800000 */
.L_x_3522:
[----:B------:R-:W-:Y:S05]  /*6b60*/  BSYNC B1 ;  /* 0x0000000000017941 */ /* 0x000fea0003800000 */
.L_x_3521:
        /* <DEDUP_REMOVED lines=9> */
.L_x_3523:
[----:B------:R-:W-:Y:S01]  /*6c00*/  HFMA2.MMA R83, -RZ, RZ, 0, 2.384185791015625e-07 ;  /* 0x00000004ff537435 */ /* 0x000fe200000001ff */
[----:B------:R-:W-:-:S05]  /*6c10*/  MOV R68, R82 ;  /* 0x0000005200447202 */ /* 0x000fca0000000f00 */
[----:B------:R-:W-:-:S04]  /*6c20*/  FADD.FTZ R77, R69, R68 ;  /* 0x00000044454d7221 */ /* 0x000fc80000010000 */
[----:B------:R-:W-:-:S07]  /*6c30*/  IMAD.MOV.U32 R84, RZ, RZ, R77 ;  /* 0x000000ffff547224 */ /* 0x000fce00078e004d */
[----:B------:R-:W-:Y:S05]  /*6c40*/  WARPSYNC.COLLECTIVE R81, `(.L_x_3524) ;  /* 0x0000000051087348 */ /* 0x000fea0003c00000 */
[----:B------:R0:W1:Y:S02]  /*6c50*/  SHFL.BFLY P1, R82, R84, R83, R86 ;  /* 0x0c00005354527389 */ /* 0x0000640000020056 */
[----:B01----:R-:W-:Y:S01]  /*6c60*/  ENDCOLLECTIVE ;  /* 0x000000000000791b */ /* 0x003fe20003800000 */
.L_x_3524:
[----:B------:R-:W-:Y:S02]  /*6c70*/  IMAD.MOV.U32 R83, RZ, RZ, 0x8 ;  /* 0x00000008ff537424 */ /* 0x000fe400078e00ff */
[----:B------:R-:W-:-:S04]  /*6c80*/  IMAD.MOV.U32 R68, RZ, RZ, R82 ;  /* 0x000000ffff447224 */ /* 0x000fc800078e0052 */
[----:B------:R-:W-:-:S05]  /*6c90*/  FADD.FTZ R78, R77, R68 ;  /* 0x000000444d4e7221 */ /* 0x000fca0000010000 */
[----:B------:R-:W-:-:S07]  /*6ca0*/  MOV R84, R78 ;  /* 0x0000004e00547202 */ /* 0x000fce0000000f00 */
[----:B------:R-:W-:Y:S05]  /*6cb0*/  WARPSYNC.COLLECTIVE R81, `(.L_x_3525) ;  /* 0x0000000051087348 */ /* 0x000fea0003c00000 */
[----:B------:R0:W1:Y:S02]  /*6cc0*/  SHFL.BFLY P1, R82, R84, R83, R86 ;  /* 0x0c00005354527389 */ /* 0x0000640000020056 */
[----:B01----:R-:W-:Y:S01]  /*6cd0*/  ENDCOLLECTIVE ;  /* 0x000000000000791b */ /* 0x003fe20003800000 */
.L_x_3525:
        /* <DEDUP_REMOVED lines=8> */
.L_x_3526:
        /* <DEDUP_REMOVED lines=24> */
.L_x_3527:
[----:B------:R-:W-:Y:S01]  /*6ee0*/  HFMA2.MMA R83, -RZ, RZ, 0, 1.1920928955078125e-07 ;  /* 0x00000002ff537435 */ /* 0x000fe200000001ff */
[----:B------:R-:W-:-:S05]  /*6ef0*/  MOV R69, R82 ;  /* 0x0000005200457202 */ /* 0x000fca0000000f00 */
[----:B------:R-:W-:-:S04]  /*6f00*/  FADD.FTZ R69, R68, R69 ;  /* 0x0000004544457221 */ /* 0x000fc80000010000 */
[----:B------:R-:W-:-:S07]  /*6f10*/  IMAD.MOV.U32 R84, RZ, RZ, R69 ;  /* 0x000000ffff547224 */ /* 0x000fce00078e0045 */
[----:B------:R-:W-:Y:S05]  /*6f20*/  WARPSYNC.COLLECTIVE R81, `(.L_x_3528) ;  /* 0x0000000051087348 */ /* 0x000fea0003c00000 */
[----:B------:R0:W1:Y:S02]  /*6f30*/  SHFL.BFLY P1, R82, R84, R83, R86 ;  /* 0x0c00005354527389 */ /* 0x0000640000020056 */
[----:B01----:R-:W-:Y:S01]  /*6f40*/  ENDCOLLECTIVE ;  /* 0x000000000000791b */ /* 0x003fe20003800000 */
.L_x_3528:
[----:B------:R-:W-:Y:S02]  /*6f50*/  IMAD.MOV.U32 R83, RZ, RZ, 0x4 ;  /* 0x00000004ff537424 */ /* 0x000fe400078e00ff */
[----:B------:R-:W-:-:S04]  /*6f60*/  IMAD.MOV.U32 R78, RZ, RZ, R82 ;  /* 0x000000ffff4e7224 */ /* 0x000fc800078e0052 */
[----:B------:R-:W-:-:S05]  /*6f70*/  FADD.FTZ R78, R69, R78 ;  /* 0x0000004e454e7221 */ /* 0x000fca0000010000 */
[----:B------:R-:W-:-:S07]  /*6f80*/  MOV R84, R78 ;  /* 0x0000004e00547202 */ /* 0x000fce0000000f00 */
[----:B------:R-:W-:Y:S05]  /*6f90*/  WARPSYNC.COLLECTIVE R81, `(.L_x_3529) ;  /* 0x0000000051087348 */ /* 0x000fea0003c00000 */
[----:B------:R0:W1:Y:S02]  /*6fa0*/  SHFL.BFLY P1, R82, R84, R83, R86 ;  /* 0x0c00005354527389 */ /* 0x0000640000020056 */
[----:B01----:R-:W-:Y:S01]  /*6fb0*/  ENDCOLLECTIVE ;  /* 0x000000000000791b */ /* 0x003fe20003800000 */
.L_x_3529:
[----:B------:R-:W-:Y:S01]  /*6fc0*/  HFMA2.MMA R83, -RZ, RZ, 0, 4.76837158203125e-07 ;  /* 0x00000008ff537435 */ /* 0x000fe200000001ff */
[----:B------:R-:W-:-:S05]  /*6fd0*/  MOV R77, R82 ;  /* 0x00000052004d7202 */ /* 0x000fca0000000f00 */
[----:B------:R-:W-:-:S04]  /*6fe0*/  FADD.FTZ R77, R78, R77 ;  /* 0x0000004d4e4d7221 */ /* 0x000fc80000010000 */
[----:B------:R-:W-:-:S07]  /*6ff0*/  IMAD.MOV.U32 R84, RZ, RZ, R77 ;  /* 0x000000ffff547224 */ /* 0x000fce00078e004d */
[----:B------:R-:W-:Y:S05]  /*7000*/  WARPSYNC.COLLECTIVE R81, `(.L_x_3530) ;  /* 0x0000000051087348 */ /* 0x000fea0003c00000 */
[----:B------:R0:W1:Y:S02]  /*7010*/  SHFL.BFLY P1, R82, R84, R83, R86 ;  /* 0x0c00005354527389 */ /* 0x0000640000020056 */
[----:B01----:R-:W-:Y:S01]  /*7020*/  ENDCOLLECTIVE ;  /* 0x000000000000791b */ /* 0x003fe20003800000 */
.L_x_3530:
[----:B------:R-:W-:Y:S02]  /*7030*/  IMAD.MOV.U32 R83, RZ, RZ, 0x10 ;  /* 0x00000010ff537424 */ /* 0x000fe400078e00ff */
[----:B------:R-:W-:-:S04]  /*7040*/  IMAD.MOV.U32 R80, RZ, RZ, R82 ;  /* 0x000000ffff507224 */ /* 0x000fc800078e0052 */
[----:B------:R-:W-:-:S05]  /*7050*/  FADD.FTZ R80, R77, R80 ;  /* 0x000000504d507221 */ /* 0x000fca0000010000 */
[----:B------:R-:W-:-:S07]  /*7060*/  MOV R84, R80 ;  /* 0x0000005000547202 */ /* 0x000fce0000000f00 */
[----:B------:R-:W-:Y:S05]  /*7070*/  WARPSYNC.COLLECTIVE R81, `(.L_x_3531) ;  /* 0x0000000051087348 */ /* 0x000fea0003c00000 */
[----:B------:R0:W1:Y:S02]  /*7080*/  SHFL.BFLY P1, R82, R84, R83, R86 ;  /* 0x0c00005354527389 */ /* 0x0000640000020056 */
[----:B01----:R-:W-:Y:S01]  /*7090*/  ENDCOLLECTIVE ;  /* 0x000000000000791b */ /* 0x003fe20003800000 */
.L_x_3531:
[----:B------:R-:W-:Y:S01]  /*70a0*/  MOV R79, R82 ;  /* 0x00000052004f7202 */ /* 0x000fe20000000f00 */
[----:B------:R-:W-:Y:S06]  /*70b0*/  BRA `(.L_x_3532) ;  /* 0xfffffff400787947 */ /* 0x000fec000383ffff */
.L_x_3533:
        /* <DEDUP_REMOVED lines=12> */
.L_x_7750:


//--------------------- .text._ZN10layer_norm31ln_parallel_residual_fwd_kernelINS_13Kernel_traitsIf13__nv_bfloat16fS2_fjLj256ELj1ELj4ELj1ELj16ENS_18Kernel_traits_baseILj256EfS2_fS2_fjLj128EEEEELb1ELb1ELb0EEEvNS_9FwdParamsE --------------------------
	.section	.text._ZN10layer_norm31ln_parallel_residual_fwd_kernelINS_13Kernel_traitsIf13__nv_bfloat16fS2_fjLj256ELj1ELj4ELj1ELj16ENS_18Kernel_traits_baseILj256EfS2_fS2_fjLj128EEEEELb1ELb1ELb0EEEvNS_9FwdParamsE,"ax",@progbits
	.align	128
        .global         _ZN10layer_norm31ln_parallel_residual_fwd_kernelINS_13Kernel_traitsIf13__nv_bfloat16fS2_fjLj256ELj1ELj4ELj1ELj16ENS_18Kernel_traits_baseILj256EfS2_fS2_fjLj128EEEEELb1ELb1ELb0EEEvNS_9FwdParamsE
        .type           _ZN10layer_norm31ln_parallel_residual_fwd_kernelINS_13Kernel_traitsIf13__nv_bfloat16fS2_fjLj256ELj1ELj4ELj1ELj16ENS_18Kernel_traits_baseILj256EfS2_fS2_fjLj128EEEEELb1ELb1ELb0EEEvNS_9FwdParamsE,@function
        .size           _ZN10layer_norm31ln_parallel_residual_fwd_kernelINS_13Kernel_traitsIf13__nv_bfloat16fS2_fjLj256ELj1ELj4ELj1ELj16ENS_18Kernel_traits_baseILj256EfS2_fS2_fjLj128EEEEELb1ELb1ELb0EEEvNS_9FwdParamsE,(.L_x_7751 - _ZN10layer_norm31ln_parallel_residual_fwd_kernelINS_13Kernel_traitsIf13__nv_bfloat16fS2_fjLj256ELj1ELj4ELj1ELj16ENS_18Kernel_traits_baseILj256EfS2_fS2_fjLj128EEEEELb1ELb1ELb0EEEvNS_9FwdParamsE)
        .other          _ZN10layer_norm31ln_parallel_residual_fwd_kernelINS_13Kernel_traitsIf13__nv_bfloat16fS2_fjLj256ELj1ELj4ELj1ELj16ENS_18Kernel_traits_baseILj256EfS2_fS2_fjLj128EEEEELb1ELb1ELb0EEEvNS_9FwdParamsE,@"STO_CUDA_ENTRY STV_DEFAULT"
_ZN10layer_norm31ln_parallel_residual_fwd_kernelINS_13Kernel_traitsIf13__nv_bfloat16fS2_fjLj256ELj1ELj4ELj1ELj16ENS_18Kernel_traits_baseILj256EfS2_fS2_fjLj128EEEEELb1ELb1ELb0EEEvNS_9FwdParamsE:
.text._ZN10layer_norm31ln_parallel_residual_fwd_kernelINS_13Kernel_traitsIf13__nv_bfloat16fS2_fjLj256ELj1ELj4ELj1ELj16ENS_18Kernel_traits_baseILj256EfS2_fS2_fjLj128EEEEELb1ELb1ELb0EEEvNS_9FwdParamsE:
        /* <DEDUP_REMOVED lines=19> */
[----:B0-----:R-:W-:Y:S02]  /*0130*/  LOP3.LUT R13, R8, 0x1f, RZ, 0xc0, !PT ;  /* 0x0000001f080d7812 */ /* 0x001fe400078ec0ff */
[----:B--2---:R-:W-:Y:S02]  /*0140*/  @P1 R2UR UR4, R2 ;  /* 0x00000000020412ca */ /* 0x004fe400000e0000 */
[----:B---3--:R-:W-:Y:S02]  /*0150*/  SHF.R.S32.HI R2, RZ, 0x1f, R9 ;  /* 0x0000001fff027819 */ /* 0x008fe40000011409 */
[----:B------:R-:W-:-:S02]  /*0160*/  @P1 R2UR UR5, R3 ;  /* 0x00000000030512ca */ /* 0x000fc400000e0000 */
[----:B------:R-:W-:Y:S02]  /*0170*/  LEA.HI R2, R2, R9, RZ, 0x3 ;  /* 0x0000000902027211 */ /* 0x000fe400078f18ff */
[----:B------:R-:W-:-:S04]  /*0180*/  LOP3.LUT R3, R8, 0x1f, RZ, 0xc, !PT ;  /* 0x0000001f08037812 */ /* 0x000fc800078e0cff */
        /* <DEDUP_REMOVED lines=18> */
[----:B------:R-:W-:Y:S02]  /*02b0*/  UIADD3 UR22, UR5, 0x646e171e, URZ ;  /* 0x646e171e05167890 */ /* 0x000fe4000fffe03f */
[----:B------:R-:W-:Y:S02]  /*02c0*/  UIADD3 UR23, UR4, 0x5384540f, URZ ;  /* 0x5384540f04177890 */ /* 0x000fe4000fffe03f */
[----:B------:R-:W-:-:S02]  /*02d0*/  UIADD3 UR24, UR5, 0x1fd5c5a3, URZ ;  /* 0x1fd5c5a305187890 */ /* 0x000fc4000fffe03f */
[----:B------:R-:W-:Y:S02]  /*02e0*/  UIADD3 UR25, UR4, -0xe443238, URZ ;  /* 0xf1bbcdc804197890 */ /* 0x000fe4000fffe03f */
[----:B------:R-:W-:Y:S02]  /*02f0*/  UIADD3 UR26, UR5, -0x24c28bd8, URZ ;  /* 0xdb3d7428051a7890 */ /* 0x000fe4000fffe03f */
[----:B------:R-:W-:Y:S02]  /*0300*/  UIADD3 UR27, UR4, -0x700cb87f, URZ ;  /* 0x8ff34781041b7890 */ /* 0x000fe4000fffe03f */
[----:B------:R-:W-:Y:S01]  /*0310*/  UIADD3 UR28, UR5, -0x695add53, URZ ;  /* 0x96a522ad051c7890 */ /* 0x000fe2000fffe03f */
[----:B------:R-:W-:Y:S11]  /*0320*/  @!P0 BRA `(.L_x_3535) ;  /* 0x00000000003c8947 */ /* 0x000ff60003800000 */
[----:B------:R-:W0:Y:S01]  /*0330*/  LDC.64 R2, c[0x0][0x260] ;  /* 0x00009800ff027b82 */ /* 0x000e220000000a00 */
[----:B------:R-:W-:Y:S01]  /*0340*/  ULDC.64 UR8, c[0x0][0x2c8] ;  /* 0x0000b20000087ab9 */ /* 0x000fe20000000a00 */
[----:B------:R-:W-:Y:S02]  /*0350*/  CS2R R8, SRZ ;  /* 0x0000000000087805 */ /* 0x000fe4000001ff00 */
[----:B------:R-:W-:Y:S02]  /*0360*/  ISETP.NE.U32.AND P1, PT, RZ, UR8, PT ;  /* 0x00000008ff007c0c */ /* 0x000fe4000bf25070 */
[----:B------:R-:W-:Y:S02]  /*0370*/  CS2R R10, SRZ ;  /* 0x00000000000a7805 */ /* 0x000fe4000001ff00 */
[----:B------:R-:W-:Y:S02]  /*0380*/  CS2R R14, SRZ ;  /* 0x00000000000e7805 */ /* 0x000fe4000001ff00 */
[----:B------:R-:W-:-:S13]  /*0390*/  ISETP.NE.AND.EX P1, PT, RZ, UR9, PT, P1 ;  /* 0x00000009ff007c0c */ /* 0x000fda000bf25310 */
[C---:B------:R-:W-:Y:S01]  /*03a0*/  @P1 LEA R4, P2, R13.reuse, UR8, 0x5 ;  /* 0x000000080d041c11 */ /* 0x040fe2000f8428ff */
[----:B0-----:R-:W-:Y:S01]  /*03b0*/  IMAD.WIDE.U32 R2, R13, 0x20, R2 ;  /* 0x000000200d027825 */ /* 0x001fe200078e0002 */
[----:B------:R-:W-:-:S03]  /*03c0*/  CS2R R12, SRZ ;  /* 0x00000000000c7805 */ /* 0x000fc6000001ff00 */
[----:B------:R-:W-:Y:S01]  /*03d0*/  @P1 IMAD.X R5, RZ, RZ, UR9, P2 ;  /* 0x00000009ff051e24 */ /* 0x000fe200090e06ff */
[----:B------:R0:W5:Y:S04]  /*03e0*/  LDG.E.128 R16, desc[UR6][R2.64] ;  /* 0x0000000602107981 */ /* 0x000168000c1e1d00 */
[----:B------:R0:W5:Y:S04]  /*03f0*/  @P1 LDG.E.128 R8, desc[UR6][R4.64] ;  /* 0x0000000604081981 */ /* 0x000168000c1e1d00 */
[----:B------:R0:W5:Y:S04]  /*0400*/  @P1 LDG.E.128 R12, desc[UR6][R4.64+0x10] ;  /* 0x00001006040c1981 */ /* 0x000168000c1e1d00 */
[----:B------:R0:W5:Y:S02]  /*0410*/  LDG.E.128 R20, desc[UR6][R2.64+0x10] ;  /* 0x0000100602147981 */ /* 0x000164000c1e1d00 */
.L_x_3535:
[----:B------:R-:W-:Y:S05]  /*0420*/  BSYNC B0 ;  /* 0x0000000000007941 */ /* 0x000fea0003800000 */
.L_x_3534:
[----:B------:R-:W-:Y:S01]  /*0430*/  ULDC UR8, c[0x0][0x214] ;  /* 0x0000850000087ab9 */ /* 0x000fe20000000800 */
[----:B0-----:R-:W-:Y:S02]  /*0440*/  SHF.R.U64 R5, R0, 0x2, R25 ;  /* 0x0000000200057819 */ /* 0x001fe40000001219 */
[----:B------:R-:W-:-:S13]  /*0450*/  ISETP.GE.AND P1, PT, R7, UR8, PT ;  /* 0x0000000807007c0c */ /* 0x000fda000bf26270 */
[----:B------:R-:W-:Y:S05]  /*0460*/  @P1 EXIT ;  /* 0x000000000000194d */ /* 0x000fea0003800000 */
[----:B------:R-:W-:Y:S01]  /*0470*/  IMAD.HI.U32 R2, R5, -0x2daee0ad, RZ ;  /* 0xd2511f5305027827 */ /* 0x000fe200078e00ff */
[----:B------:R-:W-:Y:S01]  /*0480*/  SHF.R.U32.HI R4, RZ, 0x2, R25 ;  /* 0x00000002ff047819 */ /* 0x000fe20000011619 */
[----:B------:R-:W-:Y:S01]  /*0490*/  BSSY B1, `(.L_x_3536) ;  /* 0x000064f000017945 */ /* 0x000fe20003800000 */
[----:B------:R-:W-:Y:S01]  /*04a0*/  ULDC.U8 UR8, c[0x0][0x2a0] ;  /* 0x0000a80000087ab9 */ /* 0x000fe20000000000 */
[----:B------:R-:W-:Y:S01]  /*04b0*/  IMAD.HI.U32 R3, R6, -0x326172a9, RZ ;  /* 0xcd9e8d5706037827 */ /* 0x000fe200078e00ff */
        /* <DEDUP_REMOVED lines=57> */
[----:B------:R-:W-:-:S04]  /*0850*/  IMAD.HI.U32 R51, R28, -0x2daee0ad, RZ ;  /* 0xd2511f531c337827 */ /* 0x000fc800078e00ff */
[----:B------:R-:W-:Y:S01]  /*0860*/  IMAD R25, R26, -0x326172a9, RZ ;  /* 0xcd9e8d571a197824 */ /* 0x000fe200078e02ff */
[----:B------:R-:W-:Y:S01]  /*0870*/  LOP3.LUT R51, R51, UR28, R24, 0x96, !PT ;  /* 0x0000001c33337c12 */ /* 0x000fe2000f8e9618 */
[----:B------:R-:W-:Y:S01]  /*0880*/  IMAD.MOV.U32 R50, RZ, RZ, R2 ;  /* 0x000000ffff327224 */ /* 0x000fe200078e0002 */
[----:B------:R-:W-:Y:S01]  /*0890*/  HFMA2.MMA R2, -RZ, RZ, 0, 0 ;  /* 0x00000000ff027435 */ /* 0x000fe200000001ff */
[----:B------:R-:W-:Y:S01]  /*08a0*/  IMAD R52, R28, -0x2daee0ad, RZ ;  /* 0xd2511f531c347824 */ /* 0x000fe200078e02ff */
[----:B------:R-:W-:-:S09]  /*08b0*/  LOP3.LUT R3, R3, UR27, R25, 0x96, !PT ;  /* 0x0000001b03037c12 */ /* 0x000fd2000f8e9619 */
.L_x_3670:
[----:B0-----:R-:W0:Y:S01]  /*08c0*/  S2R R44, SR_TID.X ;  /* 0x00000000002c7919 */ /* 0x001e220000002100 */
[----:B------:R-:W-:Y:S01]  /*08d0*/  IMAD R0, R7, UR29, RZ ;  /* 0x0000001d07007c24 */ /* 0x000fe2000f8e02ff */
[----:B------:R-:W-:Y:S04]  /*08e0*/  BSSY B0, `(.L_x_3537) ;  /* 0x00005a0000007945 */ /* 0x000fe80003800000 */
[----:B------:R-:W-:-:S04]  /*08f0*/  SHF.R.S32.HI R45, RZ, 0x1f, R0 ;  /* 0x0000001fff2d7819 */ /* 0x000fc80000011400 */
[----:B------:R-:W-:Y:S02]  /*0900*/  LEA.HI R0, R45, R0, RZ, 0x3 ;  /* 0x000000002d007211 */ /* 0x000fe400078f18ff */
[----:B0-----:R-:W-:-:S04]  /*0910*/  LOP3.LUT R44, R44, 0x1f, RZ, 0xc0, !PT ;  /* 0x0000001f2c2c7812 */ /* 0x001fc800078ec0ff */
        /* <DEDUP_REMOVED lines=29> */
.L_x_3540:
[----:B------:R-:W-:-:S07]  /*0af0*/  IMAD.MOV.U32 R38, RZ, RZ, R50 ;  /* 0x000000ffff267224 */ /* 0x000fce00078e0032 */
.L_x_3541:
[----:B------:R-:W-:Y:S05]  /*0b00*/  BSYNC B2 ;  /* 0x0000000000027941 */ /* 0x000fea0003800000 */
.L_x_3539:
        /* <DEDUP_REMOVED lines=16> */
.L_x_3545:
[----:B------:R-:W-:Y:S05]  /*0c10*/  BSYNC B3 ;  /* 0x0000000000037941 */ /* 0x000fea0003800000 */
.L_x_3544:
        /* <DEDUP_REMOVED lines=42> */
.L_x_3543:
[----:B------:R-:W-:Y:S05]  /*0ec0*/  BSYNC B2 ;  /* 0x0000000000027941 */ /* 0x000fea0003800000 */
.L_x_3542:
[----:B------:R-:W0:Y:S01]  /*0ed0*/  LDC R68, c[0x0][0x298] ;  /* 0x0000a600ff447b82 */ /* 0x000e220000000800 */
[----:B------:R-:W-:Y:S01]  /*0ee0*/  ISETP.NE.U32.AND P3, PT, R36, RZ, PT ;  /* 0x000000ff2400720c */ /* 0x000fe20003f65070 */
[----:B------:R-:W-:Y:S01]  /*0ef0*/  IMAD.MOV.U32 R67, RZ, RZ, 0x2f800000 ;  /* 0x2f800000ff437424 */ /* 0x000fe200078e00ff */
[----:B------:R-:W-:Y:S02]  /*0f00*/  I2FP.F32.U32 R38, R38 ;  /* 0x0000002600267245 */ /* 0x000fe40000201000 */
[----:B------:R-:W-:Y:S02]  /*0f10*/  ISETP.NE.AND.EX P3, PT, R37, RZ, PT, P3 ;  /* 0x000000ff2500720c */ /* 0x000fe40003f65330 */
[----:B-----5:R-:W-:Y:S01]  /*0f20*/  SHF.L.U32 R39, R40, 0x10, RZ ;  /* 0x0000001028277819 */ /* 0x020fe200000006ff */
        /* <DEDUP_REMOVED lines=13> */
.L_x_3546:
        /* <DEDUP_REMOVED lines=12> */
.L_x_3549:
[----:B------:R-:W-:-:S07]  /*10c0*/  IMAD.MOV.U32 R37, RZ, RZ, R50 ;  /* 0x000000ffff257224 */ /* 0x000fce00078e0032 */
.L_x_3550:
[----:B------:R-:W-:Y:S05]  /*10d0*/  BSYNC B2 ;  /* 0x0000000000027941 */ /* 0x000fea0003800000 */
.L_x_3548:
        /* <DEDUP_REMOVED lines=16> */
.L_x_3554:
[----:B------:R-:W-:Y:S05]  /*11e0*/  BSYNC B3 ;  /* 0x0000000000037941 */ /* 0x000fea0003800000 */
.L_x_3553:
        /* <DEDUP_REMOVED lines=42> */
.L_x_3552:
[----:B------:R-:W-:Y:S05]  /*1490*/  BSYNC B2 ;  /* 0x0000000000027941 */ /* 0x000fea0003800000 */
.L_x_3551:
        /* <DEDUP_REMOVED lines=9> */
.L_x_3547:
        /* <DEDUP_REMOVED lines=12> */
.L_x_3556:
[----:B------:R-:W-:-:S07]  /*15f0*/  MOV R37, R50 ;  /* 0x0000003200257202 */ /* 0x000fce0000000f00 */
.L_x_3557:
[----:B------:R-:W-:Y:S05]  /*1600*/  BSYNC B2 ;  /* 0x0000000000027941 */ /* 0x000fea0003800000 */
.L_x_3555:
        /* <DEDUP_REMOVED lines=16> */
.L_x_3561:
[----:B------:R-:W-:Y:S05]  /*1710*/  BSYNC B3 ;  /* 0x0000000000037941 */ /* 0x000fea0003800000 */
.L_x_3560:
        /* <DEDUP_REMOVED lines=42> */
.L_x_3559:
[----:B------:R-:W-:Y:S05]  /*19c0*/  BSYNC B2 ;  /* 0x0000000000027941 */ /* 0x000fea0003800000 */
.L_x_3558:
        /* <DEDUP_REMOVED lines=13> */
.L_x_3562:
        /* <DEDUP_REMOVED lines=12> */
.L_x_3565:
[----:B------:R-:W-:-:S07]  /*1b60*/  IMAD.MOV.U32 R38, RZ, RZ, R50 ;  /* 0x000000ffff267224 */ /* 0x000fce00078e0032 */
.L_x_3566:
[----:B------:R-:W-:Y:S05]  /*1b70*/  BSYNC B2 ;  /* 0x0000000000027941 */ /* 0x000fea0003800000 */
.L_x_3564:
        /* <DEDUP_REMOVED lines=16> */
.L_x_3570:
[----:B------:R-:W-:Y:S05]  /*1c80*/  BSYNC B3 ;  /* 0x0000000000037941 */ /* 0x000fea0003800000 */
.L_x_3569:
[C---:B------:R-:W-:Y:S01]  /*1c90*/  IMAD.HI.U32 R3, R6.reuse, -0x326172a9, RZ ;  /* 0xcd9e8d5706037827 */ /* 0x040fe200078e00ff */
        /* <DEDUP_REMOVED lines=41> */
.L_x_3568:
[----:B------:R-:W-:Y:S05]  /*1f30*/  BSYNC B2 ;  /* 0x0000000000027941 */ /* 0x000fea0003800000 */
.L_x_3567:
        /* <DEDUP_REMOVED lines=10> */
.L_x_3563:
        /* <DEDUP_REMOVED lines=12> */
.L_x_3572:
[----:B------:R-:W-:-:S07]  /*20a0*/  MOV R38, R50 ;  /* 0x0000003200267202 */ /* 0x000fce0000000f00 */
.L_x_3573:
[----:B------:R-:W-:Y:S05]  /*20b0*/  BSYNC B2 ;  /* 0x0000000000027941 */ /* 0x000fea0003800000 */
.L_x_3571:
        /* <DEDUP_REMOVED lines=16> */
.L_x_3577:
[----:B------:R-:W-:Y:S05]  /*21c0*/  BSYNC B3 ;  /* 0x0000000000037941 */ /* 0x000fea0003800000 */
.L_x_3576:
        /* <DEDUP_REMOVED lines=42> */
.L_x_3575:
[----:B------:R-:W-:Y:S05]  /*2470*/  BSYNC B2 ;  /* 0x0000000000027941 */ /* 0x000fea0003800000 */
.L_x_3574:
        /* <DEDUP_REMOVED lines=14> */
.L_x_3578:
        /* <DEDUP_REMOVED lines=12> */
.L_x_3581:
[----:B------:R-:W-:-:S07]  /*2620*/  IMAD.MOV.U32 R39, RZ, RZ, R50 ;  /* 0x000000ffff277224 */ /* 0x000fce00078e0032 */
.L_x_3582:
[----:B------:R-:W-:Y:S05]  /*2630*/  BSYNC B2 ;  /* 0x0000000000027941 */ /* 0x000fea0003800000 */
.L_x_3580:
        /* <DEDUP_REMOVED lines=16> */
.L_x_3586:
[----:B------:R-:W-:Y:S05]  /*2740*/  BSYNC B3 ;  /* 0x0000000000037941 */ /* 0x000fea0003800000 */
.L_x_3585:
        /* <DEDUP_REMOVED lines=42> */
.L_x_3584:
[----:B------:R-:W-:Y:S05]  /*29f0*/  BSYNC B2 ;  /* 0x0000000000027941 */ /* 0x000fea0003800000 */
.L_x_3583:
        /* <DEDUP_REMOVED lines=9> */
.L_x_3579:
        /* <DEDUP_REMOVED lines=12> */
.L_x_3588:
[----:B------:R-:W-:-:S07]  /*2b50*/  MOV R39, R50 ;  /* 0x0000003200277202 */ /* 0x000fce0000000f00 */
.L_x_3589:
[----:B------:R-:W-:Y:S05]  /*2b60*/  BSYNC B2 ;  /* 0x0000000000027941 */ /* 0x000fea0003800000 */
.L_x_3587:
        /* <DEDUP_REMOVED lines=16> */
.L_x_3593:
[----:B------:R-:W-:Y:S05]  /*2c70*/  BSYNC B3 ;  /* 0x0000000000037941 */ /* 0x000fea0003800000 */
.L_x_3592:
        /* <DEDUP_REMOVED lines=42> */
.L_x_3591:
[----:B------:R-:W-:Y:S05]  /*2f20*/  BSYNC B2 ;  /* 0x0000000000027941 */ /* 0x000fea0003800000 */
.L_x_3590:
        /* <DEDUP_REMOVED lines=13> */
.L_x_3594:
        /* <DEDUP_REMOVED lines=12> */
.L_x_3597:
[----:B------:R-:W-:-:S07]  /*30c0*/  IMAD.MOV.U32 R40, RZ, RZ, R50 ;  /* 0x000000ffff287224 */ /* 0x000fce00078e0032 */
.L_x_3598:
[----:B------:R-:W-:Y:S05]  /*30d0*/  BSYNC B2 ;  /* 0x0000000000027941 */ /* 0x000fea0003800000 */
.L_x_3596:
        /* <DEDUP_REMOVED lines=16> */
.L_x_3602:
[----:B------:R-:W-:Y:S05]  /*31e0*/  BSYNC B3 ;  /* 0x0000000000037941 */ /* 0x000fea0003800000 */
.L_x_3601:
        /* <DEDUP_REMOVED lines=42> */
.L_x_3600:
[----:B------:R-:W-:Y:S05]  /*3490*/  BSYNC B2 ;  /* 0x0000000000027941 */ /* 0x000fea0003800000 */
.L_x_3599:
        /* <DEDUP_REMOVED lines=10> */
.L_x_3595:
        /* <DEDUP_REMOVED lines=12> */
.L_x_3604:
[----:B------:R-:W-:-:S07]  /*3600*/  MOV R40, R50 ;  /* 0x0000003200287202 */ /* 0x000fce0000000f00 */
.L_x_3605:
[----:B------:R-:W-:Y:S05]  /*3610*/  BSYNC B2 ;  /* 0x0000000000027941 */ /* 0x000fea0003800000 */
.L_x_3603:
        /* <DEDUP_REMOVED lines=16> */
.L_x_3609:
[----:B------:R-:W-:Y:S05]  /*3720*/  BSYNC B3 ;  /* 0x0000000000037941 */ /* 0x000fea0003800000 */
.L_x_3608:
        /* <DEDUP_REMOVED lines=42> */
.L_x_3607:
[----:B------:R-:W-:Y:S05]  /*39d0*/  BSYNC B2 ;  /* 0x0000000000027941 */ /* 0x000fea0003800000 */
.L_x_3606:
        /* <DEDUP_REMOVED lines=14> */
.L_x_3610:
        /* <DEDUP_REMOVED lines=12> */
.L_x_3613:
[----:B------:R-:W-:-:S07]  /*3b80*/  MOV R41, R50 ;  /* 0x0000003200297202 */ /* 0x000fce0000000f00 */
.L_x_3614:
[----:B------:R-:W-:Y:S05]  /*3b90*/  BSYNC B2 ;  /* 0x0000000000027941 */ /* 0x000fea0003800000 */
.L_x_3612:
        /* <DEDUP_REMOVED lines=16> */
.L_x_3618:
[----:B------:R-:W-:Y:S05]  /*3ca0*/  BSYNC B3 ;  /* 0x0000000000037941 */ /* 0x000fea0003800000 */
.L_x_3617:
        /* <DEDUP_REMOVED lines=42> */
.L_x_3616:
[----:B------:R-:W-:Y:S05]  /*3f50*/  BSYNC B2 ;  /* 0x0000000000027941 */ /* 0x000fea0003800000 */
.L_x_3615:
        /* <DEDUP_REMOVED lines=9> */
.L_x_3611:
        /* <DEDUP_REMOVED lines=12> */
.L_x_3620:
[----:B------:R-:W-:-:S07]  /*40b0*/  MOV R41, R50 ;  /* 0x0000003200297202 */ /* 0x000fce0000000f00 */
.L_x_3621:
[----:B------:R-:W-:Y:S05]  /*40c0*/  BSYNC B2 ;  /* 0x0000000000027941 */ /* 0x000fea0003800000 */
.L_x_3619:
        /* <DEDUP_REMOVED lines=16> */
.L_x_3625:
[----:B------:R-:W-:Y:S05]  /*41d0*/  BSYNC B3 ;  /* 0x0000000000037941 */ /* 0x000fea0003800000 */
.L_x_3624:
        /* <DEDUP_REMOVED lines=42> */
.L_x_3623:
[----:B------:R-:W-:Y:S05]  /*4480*/  BSYNC B2 ;  /* 0x0000000000027941 */ /* 0x000fea0003800000 */
.L_x_3622:
        /* <DEDUP_REMOVED lines=13> */
.L_x_3626:
        /* <DEDUP_REMOVED lines=12> */
.L_x_3629:
[----:B------:R-:W-:-:S07]  /*4620*/  MOV R42, R50 ;  /* 0x00000032002a7202 */ /* 0x000fce0000000f00 */
.L_x_3630:
[----:B------:R-:W-:Y:S05]  /*4630*/  BSYNC B2 ;  /* 0x0000000000027941 */ /* 0x000fea0003800000 */
.L_x_3628:
        /* <DEDUP_REMOVED lines=16> */
.L_x_3634:
[----:B------:R-:W-:Y:S05]  /*4740*/  BSYNC B3 ;  /* 0x0000000000037941 */ /* 0x000fea0003800000 */
.L_x_3633:
        /* <DEDUP_REMOVED lines=42> */
.L_x_3632:
[----:B------:R-:W-:Y:S05]  /*49f0*/  BSYNC B2 ;  /* 0x0000000000027941 */ /* 0x000fea0003800000 */
.L_x_3631:
        /* <DEDUP_REMOVED lines=10> */
.L_x_3627:
        /* <DEDUP_REMOVED lines=12> */
.L_x_3636:
[----:B------:R-:W-:-:S07]  /*4b60*/  MOV R42, R50 ;  /* 0x00000032002a7202 */ /* 0x000fce0000000f00 */
.L_x_3637:
[----:B------:R-:W-:Y:S05]  /*4b70*/  BSYNC B2 ;  /* 0x0000000000027941 */ /* 0x000fea0003800000 */
.L_x_3635:
        /* <DEDUP_REMOVED lines=16> */
.L_x_3641:
[----:B------:R-:W-:Y:S05]  /*4c80*/  BSYNC B3 ;  /* 0x0000000000037941 */ /* 0x000fea0003800000 */
.L_x_3640:
        /* <DEDUP_REMOVED lines=42> */
.L_x_3639:
[----:B------:R-:W-:Y:S05]  /*4f30*/  BSYNC B2 ;  /* 0x0000000000027941 */ /* 0x000fea0003800000 */
.L_x_3638:
        /* <DEDUP_REMOVED lines=13> */
.L_x_3642:
        /* <DEDUP_REMOVED lines=12> */
.L_x_3645:
[----:B------:R-:W-:-:S07]  /*50d0*/  MOV R47, R50 ;  /* 0x00000032002f7202 */ /* 0x000fce0000000f00 */
.L_x_3646:
[----:B------:R-:W-:Y:S05]  /*50e0*/  BSYNC B2 ;  /* 0x0000000000027941 */ /* 0x000fea0003800000 */
.L_x_3644:
        /* <DEDUP_REMOVED lines=16> */
.L_x_3650:
[----:B------:R-:W-:Y:S05]  /*51f0*/  BSYNC B3 ;  /* 0x0000000000037941 */ /* 0x000fea0003800000 */
.L_x_3649:
        /* <DEDUP_REMOVED lines=42> */
.L_x_3648:
[----:B------:R-:W-:Y:S05]  /*54a0*/  BSYNC B2 ;  /* 0x0000000000027941 */ /* 0x000fea0003800000 */
.L_x_3647:
        /* <DEDUP_REMOVED lines=9> */
.L_x_3643:
        /* <DEDUP_REMOVED lines=12> */
.L_x_3652:
[----:B------:R-:W-:-:S07]  /*5600*/  MOV R47, R50 ;  /* 0x00000032002f7202 */ /* 0x000fce0000000f00 */
.L_x_3653:
[----:B------:R-:W-:Y:S05]  /*5610*/  BSYNC B2 ;  /* 0x0000000000027941 */ /* 0x000fea0003800000 */
.L_x_3651:
        /* <DEDUP_REMOVED lines=16> */
.L_x_3657:
[----:B------:R-:W-:Y:S05]  /*5720*/  BSYNC B3 ;  /* 0x0000000000037941 */ /* 0x000fea0003800000 */
.L_x_3656:
        /* <DEDUP_REMOVED lines=41> */
[----:B------:R-:W-:-:S11]  /*59c0*/  HFMA2.MMA R54, -RZ, RZ, 0, 0 ;  /* 0x00000000ff367435 */ /* 0x000fd600000001ff */
.L_x_3655:
[----:B------:R-:W-:Y:S05]  /*59d0*/  BSYNC B2 ;  /* 0x0000000000027941 */ /* 0x000fea0003800000 */
.L_x_3654:
        /* <DEDUP_REMOVED lines=12> */
.L_x_3658:
        /* <DEDUP_REMOVED lines=12> */
.L_x_3661:
[----:B------:R-:W-:-:S07]  /*5b60*/  MOV R47, R50 ;  /* 0x00000032002f7202 */ /* 0x000fce0000000f00 */
.L_x_3662:
[----:B------:R-:W-:Y:S05]  /*5b70*/  BSYNC B2 ;  /* 0x0000000000027941 */ /* 0x000fea0003800000 */
.L_x_3660:
        /* <DEDUP_REMOVED lines=16> */
.L_x_3666:
[----:B------:R-:W-:Y:S05]  /*5c80*/  BSYNC B3 ;  /* 0x0000000000037941 */ /* 0x000fea0003800000 */
.L_x_3665:
        /* <DEDUP_REMOVED lines=42> */
.L_x_3664:
[----:B------:R-:W-:Y:S05]  /*5f30*/  BSYNC B2 ;  /* 0x0000000000027941 */ /* 0x000fea0003800000 */
.L_x_3663:
        /* <DEDUP_REMOVED lines=10> */
.L_x_3659:
[----:B------:R-:W-:Y:S01]  /*5fe0*/  SEL R47, RZ, 0x1000000, P5 ;  /* 0x01000000ff2f7807 */ /* 0x000fe20002800000 */
[----:B------:R-:W0:Y:S01]  /*5ff0*/  LDC.64 R56, c[0x0][0x238] ;  /* 0x00008e00ff387b82 */ /* 0x000e220000000a00 */
[----:B------:R-:W-:Y:S02]  /*6000*/  ISETP.NE.AND P5, PT, R45, RZ, PT ;  /* 0x000000ff2d00720c */ /* 0x000fe40003fa5270 */
[----:B------:R-:W-:Y:S02]  /*6010*/  P2R R54, PR, RZ, 0x1 ;  /* 0x00000001ff367803 */ /* 0x000fe40000000000 */
[----:B------:R-:W-:Y:S02]  /*6020*/  SEL R45, RZ, 0x10000, P4 ;  /* 0x00010000ff2d7807 */ /* 0x000fe40002000000 */
[----:B------:R-:W-:Y:S02]  /*6030*/  ISETP.NE.AND P0, PT, R46, RZ, PT ;  /* 0x000000ff2e00720c */ /* 0x000fe40003f05270 */
[----:B------:R-:W-:-:S02]  /*6040*/  ISETP.NE.AND P4, PT, R44, RZ, PT ;  /* 0x000000ff2c00720c */ /* 0x000fc40003f85270 */
[----:B------:R-:W-:Y:S02]  /*6050*/  SEL R46, RZ, 0x100, P0 ;  /* 0x00000100ff2e7807 */ /* 0x000fe40000000000 */
[----:B------:R-:W-:Y:S02]  /*6060*/  SEL R44, RZ, 0x1, P4 ;  /* 0x00000001ff2c7807 */ /* 0x000fe40002000000 */
[----:B------:R-:W-:Y:S02]  /*6070*/  LOP3.LUT R46, R46, R47, R45, 0xfe, !PT ;  /* 0x0000002f2e2e7212 */ /* 0x000fe400078efe2d */
[----:B------:R-:W-:Y:S01]  /*6080*/  SEL R47, RZ, 0x1, P5 ;  /* 0x00000001ff2f7807 */ /* 0x000fe20002800000 */
[----:B------:R-:W-:Y:S01]  /*6090*/  IMAD.WIDE.U32 R44, R44, 0x1000000, RZ ;  /* 0x010000002c2c7825 */ /* 0x000fe200078e00ff */
[----:B------:R-:W-:Y:S02]  /*60a0*/  ISETP.NE.AND P6, PT, R59, RZ, PT ;  /* 0x000000ff3b00720c */ /* 0x000fe40003fc5270 */
[----:B------:R-:W-:-:S02]  /*60b0*/  ISETP.NE.AND P3, PT, R62, RZ, PT ;  /* 0x000000ff3e00720c */ /* 0x000fc40003f65270 */
[----:B------:R-:W-:Y:S02]  /*60c0*/  ISETP.NE.AND P0, PT, R54, RZ, PT ;  /* 0x000000ff3600720c */ /* 0x000fe40003f05270 */
[----:B------:R-:W-:Y:S02]  /*60d0*/  LOP3.LUT R45, R45, R46, R47, 0xfe, !PT ;  /* 0x0000002e2d2d7212 */ /* 0x000fe400078efe2f */
[----:B------:R-:W-:Y:S02]  /*60e0*/  SEL R46, RZ, 0x1, P6 ;  /* 0x00000001ff2e7807 */ /* 0x000fe40003000000 */
[----:B------:R-:W-:Y:S02]  /*60f0*/  SEL R54, RZ, 0x1, P3 ;  /* 0x00000001ff367807 */ /* 0x000fe40001800000 */
[----:B------:R-:W-:Y:S01]  /*6100*/  ISETP.NE.AND P1, PT, R63, RZ, PT ;  /* 0x000000ff3f00720c */ /* 0x000fe20003f25270 */
[----:B------:R-:W-:-:S04]  /*6110*/  IMAD.WIDE.U32 R46, R46, 0x10000, RZ ;  /* 0x000100002e2e7825 */ /* 0x000fc800078e00ff */
[----:B------:R-:W-:-:S03]  /*6120*/  IMAD.WIDE.U32 R54, R54, 0x100, RZ ;  /* 0x0000010036367825 */ /* 0x000fc600078e00ff */
[----:B------:R-:W-:Y:S02]  /*6130*/  LOP3.LUT R46, R54, R44, R46, 0xfe, !PT ;  /* 0x0000002c362e7212 */ /* 0x000fe400078efe2e */
[----:B------:R-:W-:Y:S01]  /*6140*/  LOP3.LUT R47, R55, R45, R47, 0xfe, !PT ;  /* 0x0000002d372f7212 */ /* 0x000fe200078efe2f */
[----:B0-----:R-:W-:Y:S01]  /*6150*/  IMAD.WIDE.U32 R44, R0, 0x20, R56 ;  /* 0x00000020002c7825 */ /* 0x001fe200078e0038 */
[----:B------:R-:W0:Y:S01]  /*6160*/  LDC.64 R54, c[0x0][0x240] ;  /* 0x00009000ff367b82 */ /* 0x000e220000000a00 */
[----:B------:R-:W-:-:S03]  /*6170*/  SEL R57, RZ, 0x1, P1 ;  /* 0x00000001ff397807 */ /* 0x000fc60000800000 */
[----:B------:R-:W-:Y:S01]  /*6180*/  STG.E.128 desc[UR6][R44.64], R36 ;  /* 0x000000242c007986 */ /* 0x000fe2000c101d06 */
[----:B------:R-:W-:-:S03]  /*6190*/  LOP3.LUT R46, R46, R57, RZ, 0xfc, !PT ;  /* 0x000000392e2e7212 */ /* 0x000fc600078efcff */
        /* <DEDUP_REMOVED lines=16> */
[----:B------:R-:W-:Y:S02]  /*62a0*/  LOP3.LUT R55, R47, R55, RZ, 0xfc, !PT ;  /* 0x000000372f377212 */ /* 0x000fe400078efcff */
[----:B------:R-:W-:Y:S01]  /*62b0*/  LOP3.LUT R54, R45, 0xff, R66, 0xf8, !PT ;  /* 0x000000ff2d367812 */ /* 0x000fe200078ef842 */
[----:B0-----:R-:W-:-:S05]  /*62c0*/  IMAD.WIDE.U32 R44, R0, 0x8, R56 ;  /* 0x00000008002c7825 */ /* 0x001fca00078e0038 */
[----:B------:R1:W-:Y:S02]  /*62d0*/  STG.E.64 desc[UR6][R44.64], R54 ;  /* 0x000000362c007986 */ /* 0x0003e4000c101b06 */
.L_x_3538:
[----:B------:R-:W-:Y:S05]  /*62e0*/  BSYNC B0 ;  /* 0x0000000000007941 */ /* 0x000fea0003800000 */
.L_x_3537:
[----:B0-----:R-:W0:Y:S01]  /*62f0*/  S2R R46, SR_TID.X ;  /* 0x00000000002e7919 */ /* 0x001e220000002100 */
[----:B-1----:R-:W-:Y:S01]  /*6300*/  FADD.FTZ R44, RZ, R36 ;  /* 0x00000024ff2c7221 */ /* 0x002fe20000010000 */
[----:B------:R-:W-:-:S03]  /*6310*/  UMOV UR30, 0xffffffff ;  /* 0xffffffff001e7882 */ /* 0x000fc60000000000 */
[----:B------:R-:W-:-:S04]  /*6320*/  FADD.FTZ R45, R37, R44 ;  /* 0x0000002c252d7221 */ /* 0x000fc80000010000 */
[----:B------:R-:W-:-:S04]  /*6330*/  FADD.FTZ R44, R38, R45 ;  /* 0x0000002d262c7221 */ /* 0x000fc80000010000 */
[----:B------:R-:W-:-:S04]  /*6340*/  FADD.FTZ R45, R39, R44 ;  /* 0x0000002c272d7221 */ /* 0x000fc80000010000 */
[----:B------:R-:W-:-:S04]  /*6350*/  FADD.FTZ R44, R40, R45 ;  /* 0x0000002d282c7221 */ /* 0x000fc80000010000 */
[----:B------:R-:W-:-:S04]  /*6360*/  FADD.FTZ R45, R41, R44 ;  /* 0x0000002c292d7221 */ /* 0x000fc80000010000 */
[----:B------:R-:W-:-:S04]  /*6370*/  FADD.FTZ R44, R42, R45 ;  /* 0x0000002d2a2c7221 */ /* 0x000fc80000010000 */
[----:B------:R-:W-:Y:S01]  /*6380*/  FADD.FTZ R44, R43, R44 ;  /* 0x0000002c2b2c7221 */ /* 0x000fe20000010000 */
[----:B0-----:R-:W-:-:S04]  /*6390*/  LOP3.LUT R46, R46, 0x1f, RZ, 0xc0, !PT ;  /* 0x0000001f2e2e7812 */ /* 0x001fc800078ec0ff */
[----:B------:R-:W-:Y:S02]  /*63a0*/  FSEL R44, R44, RZ, P0 ;  /* 0x000000ff2c2c7208 */ /* 0x000fe40000000000 */
[----:B------:R-:W-:Y:S01]  /*63b0*/  ISETP.NE.AND P1, PT, R46, RZ, PT ;  /* 0x000000ff2e00720c */ /* 0x000fe20003f25270 */
[----:B------:R-:W-:-:S12]  /*63c0*/  BRA.DIV UR30, `(.L_x_3667) ;  /* 0x000000061e747947 */ /* 0x000fd8000b800000 */
        /* <DEDUP_REMOVED lines=38> */
.L_x_3682:
        /* <DEDUP_REMOVED lines=21> */
[----:B------:R-:W-:Y:S01]  /*6780*/  FMUL.FTZ R57, R55, R57 ;  /* 0x0000003937397220 */ /* 0x000fe20000410000 */
[--C-:B0-----:R-:W-:Y:S01]  /*6790*/  FADD.FTZ R62, R38, -R56.reuse ;  /* 0x80000038263e7221 */ /* 0x101fe20000010000 */
[--C-:B------:R-:W-:Y:S01]  /*67a0*/  FADD.FTZ R46, R39, -R56.reuse ;  /* 0x80000038272e7221 */ /* 0x100fe20000010000 */
[--C-:B------:R-:W-:Y:S01]  /*67b0*/  FADD.FTZ R54, R40, -R56.reuse ;  /* 0x8000003828367221 */ /* 0x100fe20000010000 */
[----:B------:R-:W-:Y:S01]  /*67c0*/  FMUL.FTZ R47, R55, R45 ;  /* 0x0000002d372f7220 */ /* 0x000fe20000410000 */
[----:B------:R-:W-:Y:S01]  /*67d0*/  FADD.FTZ R56, R41, -R56 ;  /* 0x8000003829387221 */ /* 0x000fe20000010000 */
[C---:B------:R-:W-:Y:S01]  /*67e0*/  FMUL.FTZ R45, R55.reuse, R44 ;  /* 0x0000002c372d7220 */ /* 0x040fe20000410000 */
[----:B------:R-:W-:Y:S01]  /*67f0*/  FMUL.FTZ R44, R55, R68 ;  /* 0x00000044372c7220 */ /* 0x000fe20000410000 */
[----:B-----5:R-:W-:Y:S01]  /*6800*/  FFMA.FTZ R68, R23, R57, R15 ;  /* 0x0000003917447223 */ /* 0x020fe2000001000f */
        /* <DEDUP_REMOVED lines=9> */
[----:B------:R-:W-:Y:S01]  /*68a0*/  F2FP.BF16.F32.PACK_AB R47, R68, R47 ;  /* 0x0000002f442f723e */ /* 0x000fe200000010ff */
[----:B------:R-:W-:Y:S01]  /*68b0*/  FFMA.FTZ R68, R21, R62, R13 ;  /* 0x0000003e15447223 */ /* 0x000fe2000001000d */
[----:B------:R-:W-:Y:S01]  /*68c0*/  FFMA.FTZ R62, R19, R46, R11 ;  /* 0x0000002e133e7223 */ /* 0x000fe2000001000b */
[----:B------:R-:W-:-:S03]  /*68d0*/  FFMA.FTZ R57, R17, R44, R9 ;  /* 0x0000002c11397223 */ /* 0x000fc60000010009 */
[----:B------:R-:W-:Y:S02]  /*68e0*/  F2FP.BF16.F32.PACK_AB R46, R68, R59 ;  /* 0x0000003b442e723e */ /* 0x000fe400000010ff */
[----:B------:R-:W-:Y:S02]  /*68f0*/  F2FP.BF16.F32.PACK_AB R45, R62, R45 ;  /* 0x0000002d3e2d723e */ /* 0x000fe400000010ff */
[----:B------:R-:W-:Y:S01]  /*6900*/  F2FP.BF16.F32.PACK_AB R44, R57, R56 ;  /* 0x00000038392c723e */ /* 0x000fe200000010ff */
[----:B0-----:R-:W-:-:S05]  /*6910*/  IMAD.WIDE.U32 R54, R0, 0x10, R54 ;  /* 0x0000001000367825 */ /* 0x001fca00078e0036 */
[----:B------:R2:W-:Y:S02]  /*6920*/  STG.E.128 desc[UR6][R54.64], R44 ;  /* 0x0000002c36007986 */ /* 0x0005e4000c101d06 */
.L_x_3669:
[----:B------:R-:W-:Y:S05]  /*6930*/  BSYNC B0 ;  /* 0x0000000000007941 */ /* 0x000fea0003800000 */
.L_x_3668:
[----:B-12---:R-:W1:Y:S02]  /*6940*/  LDC.64 R44, c[0x0][0x210] ;  /* 0x00008400ff2c7b82 */ /* 0x006e640000000a00 */
[----:B-1----:R-:W-:-:S04]  /*6950*/  LEA R7, R44, R7, 0x2 ;  /* 0x000000072c077211 */ /* 0x002fc800078e10ff */
[----:B------:R-:W-:-:S13]  /*6960*/  ISETP.GE.AND P1, PT, R7, R45, PT ;  /* 0x0000002d0700720c */ /* 0x000fda0003f26270 */
[----:B------:R-:W-:Y:S05]  /*6970*/  @!P1 BRA `(.L_x_3670) ;  /* 0xffffff9c00d09947 */ /* 0x000fea000383ffff */
[----:B------:R-:W-:Y:S05]  /*6980*/  BSYNC B1 ;  /* 0x0000000000017941 */ /* 0x000fea0003800000 */
.L_x_3536:
[----:B------:R-:W-:Y:S05]  /*6990*/  EXIT ;  /* 0x000000000000794d */ /* 0x000fea0003800000 */
.L_x_3667:
        /* <DEDUP_REMOVED lines=8> */
.L_x_3672:
[----:B------:R-:W-:Y:S05]  /*6a20*/  BSYNC B0 ;  /* 0x0000000000007941 */ /* 0x000fea0003800000 */
.L_x_3671:
        /* <DEDUP_REMOVED lines=9> */
.L_x_3673:
[----:B------:R-:W-:Y:S01]  /*6ac0*/  HFMA2.MMA R54, -RZ, RZ, 0, 2.384185791015625e-07 ;  /* 0x00000004ff367435 */ /* 0x000fe200000001ff */
[----:B------:R-:W-:-:S05]  /*6ad0*/  MOV R56, R63 ;  /* 0x0000003f00387202 */ /* 0x000fca0000000f00 */
[----:B------:R-:W-:-:S04]  /*6ae0*/  FADD.FTZ R56, R55, R56 ;  /* 0x0000003837387221 */ /* 0x000fc80000010000 */
[----:B------:R-:W-:-:S07]  /*6af0*/  IMAD.MOV.U32 R67, RZ, RZ, R56 ;  /* 0x000000ffff437224 */ /* 0x000fce00078e0038 */
[----:B------:R-:W-:Y:S05]  /*6b00*/  WARPSYNC.COLLECTIVE R46, `(.L_x_3674) ;  /* 0x000000002e087348 */ /* 0x000fea0003c00000 */
[----:B------:R0:W1:Y:S02]  /*6b10*/  SHFL.BFLY P2, R63, R67, R54, R47 ;  /* 0x0c000036433f7389 */ /* 0x000064000004002f */
[----:B01----:R-:W-:Y:S01]  /*6b20*/  ENDCOLLECTIVE ;  /* 0x000000000000791b */ /* 0x003fe20003800000 */
.L_x_3674:
        /* <DEDUP_REMOVED lines=8> */
.L_x_3675:
[----:B------:R-:W-:Y:S01]  /*6bb0*/  HFMA2.MMA R54, -RZ, RZ, 0, 9.5367431640625e-07 ;  /* 0x00000010ff367435 */ /* 0x000fe200000001ff */
[----:B------:R-:W-:-:S05]  /*6bc0*/  MOV R62, R63 ;  /* 0x0000003f003e7202 */ /* 0x000fca0000000f00 */
[----:B------:R-:W-:-:S04]  /*6bd0*/  FADD.FTZ R62, R59, R62 ;  /* 0x0000003e3b3e7221 */ /* 0x000fc80000010000 */
[----:B------:R-:W-:-:S07]  /*6be0*/  IMAD.MOV.U32 R67, RZ, RZ, R62 ;  /* 0x000000ffff437224 */ /* 0x000fce00078e003e */
[----:B------:R-:W-:Y:S05]  /*6bf0*/  WARPSYNC.COLLECTIVE R46, `(.L_x_3676) ;  /* 0x000000002e087348 */ /* 0x000fea0003c00000 */
[----:B------:R0:W1:Y:S02]  /*6c00*/  SHFL.BFLY P2, R63, R67, R54, R47 ;  /* 0x0c000036433f7389 */ /* 0x000064000004002f */
[----:B01----:R-:W-:Y:S01]  /*6c10*/  ENDCOLLECTIVE ;  /* 0x000000000000791b */ /* 0x003fe20003800000 */
.L_x_3676:
        /* <DEDUP_REMOVED lines=26> */
.L_x_3677:
[----:B------:R-:W-:Y:S02]  /*6dc0*/  IMAD.MOV.U32 R54, RZ, RZ, 0x2 ;  /* 0x00000002ff367424 */ /* 0x000fe400078e00ff */
[----:B------:R-:W-:-:S04]  /*6dd0*/  IMAD.MOV.U32 R55, RZ, RZ, R63 ;  /* 0x000000ffff377224 */ /* 0x000fc800078e003f */
[----:B------:R-:W-:-:S05]  /*6de0*/  FADD.FTZ R55, R44, R55 ;  /* 0x000000372c377221 */ /* 0x000fca0000010000 */
[----:B------:R-:W-:-:S07]  /*6df0*/  MOV R67, R55 ;  /* 0x0000003700437202 */ /* 0x000fce0000000f00 */
[----:B------:R-:W-:Y:S05]  /*6e00*/  WARPSYNC.COLLECTIVE R46, `(.L_x_3678) ;  /* 0x000000002e087348 */ /* 0x000fea0003c00000 */
[----:B------:R0:W1:Y:S02]  /*6e10*/  SHFL.BFLY P2, R63, R67, R54, R47 ;  /* 0x0c000036433f7389 */ /* 0x000064000004002f */
[----:B01----:R-:W-:Y:S01]  /*6e20*/  ENDCOLLECTIVE ;  /* 0x000000000000791b */ /* 0x003fe20003800000 */
.L_x_3678:
[----:B------:R-:W-:Y:S01]  /*6e30*/  HFMA2.MMA R54, -RZ, RZ, 0, 2.384185791015625e-07 ;  /* 0x00000004ff367435 */ /* 0x000fe200000001ff */
[----:B------:R-:W-:-:S05]  /*6e40*/  MOV R56, R63 ;  /* 0x0000003f00387202 */ /* 0x000fca0000000f00 */
[----:B------:R-:W-:-:S04]  /*6e50*/  FADD.FTZ R56, R55, R56 ;  /* 0x0000003837387221 */ /* 0x000fc80000010000 */
[----:B------:R-:W-:-:S07]  /*6e60*/  IMAD.MOV.U32 R67, RZ, RZ, R56 ;  /* 0x000000ffff437224 */ /* 0x000fce00078e0038 */
[----:B------:R-:W-:Y:S05]  /*6e70*/  WARPSYNC.COLLECTIVE R46, `(.L_x_3679) ;  /* 0x000000002e087348 */ /* 0x000fea0003c00000 */
[----:B------:R0:W1:Y:S02]  /*6e80*/  SHFL.BFLY P2, R63, R67, R54, R47 ;  /* 0x0c000036433f7389 */ /* 0x000064000004002f */
[----:B01----:R-:W-:Y:S01]  /*6e90*/  ENDCOLLECTIVE ;  /* 0x000000000000791b */ /* 0x003fe20003800000 */
.L_x_3679:
[----:B------:R-:W-:Y:S02]  /*6ea0*/  IMAD.MOV.U32 R54, RZ, RZ, 0x8 ;  /* 0x00000008ff367424 */ /* 0x000fe400078e00ff */
[----:B------:R-:W-:-:S04]  /*6eb0*/  IMAD.MOV.U32 R59, RZ, RZ, R63 ;  /* 0x000000ffff3b7224 */ /* 0x000fc800078e003f */
[----:B------:R-:W-:-:S05]  /*6ec0*/  FADD.FTZ R59, R56, R59 ;  /* 0x0000003b383b7221 */ /* 0x000fca0000010000 */
[----:B------:R-:W-:-:S07]  /*6ed0*/  MOV R67, R59 ;  /* 0x0000003b00437202 */ /* 0x000fce0000000f00 */
[----:B------:R-:W-:Y:S05]  /*6ee0*/  WARPSYNC.COLLECTIVE R46, `(.L_x_3680) ;  /* 0x000000002e087348 */ /* 0x000fea0003c00000 */
[----:B------:R0:W1:Y:S02]  /*6ef0*/  SHFL.BFLY P2, R63, R67, R54, R47 ;  /* 0x0c000036433f7389 */ /* 0x000064000004002f */
[----:B01----:R-:W-:Y:S01]  /*6f00*/  ENDCOLLECTIVE ;  /* 0x000000000000791b */ /* 0x003fe20003800000 */
.L_x_3680:
[----:B------:R-:W-:Y:S01]  /*6f10*/  HFMA2.MMA R54, -RZ, RZ, 0, 9.5367431640625e-07 ;  /* 0x00000010ff367435 */ /* 0x000fe200000001ff */
[----:B------:R-:W-:-:S05]  /*6f20*/  MOV R62, R63 ;  /* 0x0000003f003e7202 */ /* 0x000fca0000000f00 */
[----:B------:R-:W-:-:S04]  /*6f30*/  FADD.FTZ R62, R59, R62 ;  /* 0x0000003e3b3e7221 */ /* 0x000fc80000010000 */
[----:B------:R-:W-:-:S07]  /*6f40*/  IMAD.MOV.U32 R67, RZ, RZ, R62 ;  /* 0x000000ffff437224 */ /* 0x000fce00078e003e */
[----:B------:R-:W-:Y:S05]  /*6f50*/  WARPSYNC.COLLECTIVE R46, `(.L_x_3681) ;  /* 0x000000002e087348 */ /* 0x000fea0003c00000 */
[----:B------:R0:W1:Y:S02]  /*6f60*/  SHFL.BFLY P2, R63, R67, R54, R47 ;  /* 0x0c000036433f7389 */ /* 0x000064000004002f */
[----:B01----:R-:W-:Y:S01]  /*6f70*/  ENDCOLLECTIVE ;  /* 0x000000000000791b */ /* 0x003fe20003800000 */
.L_x_3681:
[----:B------:R-:W-:Y:S05]  /*6f80*/  BRA `(.L_x_3682) ;  /* 0xfffffff400a87947 */ /* 0x000fea000383ffff */
.L_x_3683:
        /* <DEDUP_REMOVED lines=15> */
.L_x_7751:


//--------------------- .text._ZN10layer_norm31ln_parallel_residual_fwd_kernelINS_13Kernel_traitsIf13__nv_bfloat16fS2_fjLj256ELj1ELj4ELj1ELj16ENS_18Kernel_traits_baseILj256EfS2_fS2_fjLj128EEEEELb1ELb1ELb1EEEvNS_9FwdParamsE --------------------------
	.section	.text._ZN10layer_norm31ln_parallel_residual_fwd_kernelINS_13Kernel_traitsIf13__nv_bfloat16fS2_fjLj256ELj1ELj4ELj1ELj16ENS_18Kernel_traits_baseILj256EfS2_fS2_fjLj128EEEEELb1ELb1ELb1EEEvNS_9FwdParamsE,"ax",@progbits
	.align	128
        .global         _ZN10layer_norm31ln_parallel_residual_fwd_kernelINS_13Kernel_traitsIf13__nv_bfloat16fS2_fjLj256ELj1ELj4ELj1ELj16ENS_18Kernel_traits_baseILj256EfS2_fS2_fjLj128EEEEELb1ELb1ELb1EEEvNS_9FwdParamsE
        .type           _ZN10layer_norm31ln_parallel_residual_fwd_kernelINS_13Kernel_traitsIf13__nv_bfloat16fS2_fjLj256ELj1ELj4ELj1ELj16ENS_18Kernel_traits_baseILj256EfS2_fS2_fjLj128EEEEELb1ELb1ELb1EEEvNS_9FwdParamsE,@function
        .size           _ZN10layer_norm31ln_parallel_residual_fwd_kernelINS_13Kernel_traitsIf13__nv_bfloat16fS2_fjLj256ELj1ELj4ELj1ELj16ENS_18Kernel_traits_baseILj256EfS2_fS2_fjLj128EEEEELb1ELb1ELb1EEEvNS_9FwdParamsE,(.L_x_7752 - _ZN10layer_norm31ln_parallel_residual_fwd_kernelINS_13Kernel_traitsIf13__nv_bfloat16fS2_fjLj256ELj1ELj4ELj1ELj16ENS_18Kernel_traits_baseILj256EfS2_fS2_fjLj128EEEEELb1ELb1ELb1EEEvNS_9FwdParamsE)
        .other          _ZN10layer_norm31ln_parallel_residual_fwd_kernelINS_13Kernel_traitsIf13__nv_bfloat16fS2_fjLj256ELj1ELj4ELj1ELj16ENS_18Kernel_traits_baseILj256EfS2_fS2_fjLj128EEEEELb1ELb1ELb1EEEvNS_9FwdParamsE,@"STO_CUDA_ENTRY STV_DEFAULT"
_ZN10layer_norm31ln_parallel_residual_fwd_kernelINS_13Kernel_traitsIf13__nv_bfloat16fS2_fjLj256ELj1ELj4ELj1ELj16ENS_18Kernel_traits_baseILj256EfS2_fS2_fjLj128EEEEELb1ELb1ELb1EEEvNS_9FwdParamsE:
.text._ZN10layer_norm31ln_parallel_residual_fwd_kernelINS_13Kernel_traitsIf13__nv_bfloat16fS2_fjLj256ELj1ELj4ELj1ELj16ENS_18Kernel_traits_baseILj256EfS2_fS2_fjLj128EEEEELb1ELb1ELb1EEEvNS_9FwdParamsE:
        /* <DEDUP_REMOVED lines=22> */
[----:B------:R-:W-:Y:S02]  /*0160*/  SHF.R.U32.HI R6, RZ, 0x5, R10 ;  /* 0x00000005ff067819 */ /* 0x000fe4000001160a */
[----:B--2---:R-:W-:Y:S01]  /*0170*/  @P1 MOV R9, R15 ;  /* 0x0000000f00091202 */ /* 0x004fe20000000f00 */
[----:B------:R-:W-:Y:S01]  /*0180*/  @P0 IMAD.X R13, RZ, RZ, UR9, P2 ;  /* 0x00000009ff0d0e24 */ /* 0x000fe200090e06ff */
[----:B------:R-:W-:-:S04]  /*0190*/  ULDC UR9, c[0x0][0x214] ;  /* 0x0000850000097ab9 */ /* 0x000fc80000000800 */
[----:B------:R-:W5:Y:S04]  /*01a0*/  @P0 LDG.E.128 R36, desc[UR4][R12.64] ;  /* 0x000000040c240981 */ /* 0x000f68000c1e1d00 */
[----:B------:R-:W5:Y:S01]  /*01b0*/  @P0 LDG.E.128 R32, desc[UR4][R12.64+0x10] ;  /* 0x000010040c200981 */ /* 0x000f62000c1e1d00 */
[----:B-1----:R-:W-:-:S03]  /*01c0*/  IMAD R6, R11, 0x4, R6 ;  /* 0x000000040b067824 */ /* 0x002fc600078e0206 */
[----:B----4-:R0:W5:Y:S01]  /*01d0*/  @P1 LDG.E.64 R4, desc[UR4][R8.64] ;  /* 0x0000000408041981 */ /* 0x010162000c1e1b00 */
[----:B------:R-:W-:Y:S01]  /*01e0*/  ULDC UR8, c[0x0][0x0] ;  /* 0x0000000000087ab9 */ /* 0x000fe20000000800 */
[----:B------:R-:W-:Y:S01]  /*01f0*/  ISETP.GE.AND P2, PT, R6, UR9, PT ;  /* 0x0000000906007c0c */ /* 0x000fe2000bf46270 */
[----:B------:R-:W-:Y:S01]  /*0200*/  IMAD R0, R11, UR8, R10 ;  /* 0x000000080b007c24 */ /* 0x000fe2000f8e020a */
[----:B0-----:R-:W-:-:S04]  /*0210*/  SHF.L.U32 R9, R10, 0x5, RZ ;  /* 0x000000050a097819 */ /* 0x001fc800000006ff */
[----:B------:R-:W-:-:S04]  /*0220*/  LOP3.LUT R9, R9, 0x3e0, RZ, 0xc0, !PT ;  /* 0x000003e009097812 */ /* 0x000fc800078ec0ff */
[----:B------:R-:W-:-:S05]  /*0230*/  IADD3 R10, P3, R9, UR10, RZ ;  /* 0x0000000a090a7c10 */ /* 0x000fca000ff7e0ff */
[----:B------:R-:W-:Y:S01]  /*0240*/  IMAD.X R11, RZ, RZ, UR11, P3 ;  /* 0x0000000bff0b7e24 */ /* 0x000fe200098e06ff */
[----:B---3--:R-:W-:Y:S02]  /*0250*/  @P1 R2UR UR6, R2 ;  /* 0x00000000020612ca */ /* 0x008fe400000e0000 */
[----:B------:R-:W-:Y:S01]  /*0260*/  @P1 R2UR UR7, R3 ;  /* 0x00000000030712ca */ /* 0x000fe200000e0000 */
[----:B------:R-:W-:-:S14]  /*0270*/  @P2 EXIT ;  /* 0x000000000000294d */ /* 0x000fdc0003800000 */
[----:B------:R-:W0:Y:S01]  /*0280*/  @P1 LDC R3, c[0x0][0x2f0] ;  /* 0x0000bc00ff031b82 */ /* 0x000e220000000800 */
[----:B------:R-:W5:Y:S01]  /*0290*/  LDG.E.128 R28, desc[UR4][R10.64] ;  /* 0x000000040a1c7981 */ /* 0x000f62000c1e1d00 */
[----:B------:R-:W-:Y:S02]  /*02a0*/  UIADD3 UR23, UR6, -0x61c88647, URZ ;  /* 0x9e3779b906177890 */ /* 0x000fe4000fffe03f */
[----:B------:R-:W-:Y:S01]  /*02b0*/  UIADD3 UR24, UR7, -0x4498517b, URZ ;  /* 0xbb67ae8507187890 */ /* 0x000fe2000fffe03f */
[----:B------:R1:W5:Y:S01]  /*02c0*/  LDG.E.128 R24, desc[UR4][R10.64+0x10] ;  /* 0x000010040a187981 */ /* 0x000362000c1e1d00 */
[----:B------:R-:W-:Y:S01]  /*02d0*/  UIADD3 UR25, UR6, 0x3c6ef372, URZ ;  /* 0x3c6ef37206197890 */ /* 0x000fe2000fffe03f */
[----:B------:R-:W-:Y:S01]  /*02e0*/  BSSY B0, `(.L_x_3684) ;  /* 0x0000670000007945 */ /* 0x000fe20003800000 */
[----:B------:R-:W-:Y:S01]  /*02f0*/  UIADD3 UR26, UR7, 0x76cf5d0a, URZ ;  /* 0x76cf5d0a071a7890 */ /* 0x000fe2000fffe03f */
[----:B------:R-:W-:Y:S01]  /*0300*/  IMAD.MOV.U32 R44, RZ, RZ, RZ ;  /* 0x000000ffff2c7224 */ /* 0x000fe200078e00ff */
[----:B------:R-:W-:-:S02]  /*0310*/  UIADD3 UR27, UR6, -0x255992d5, URZ ;  /* 0xdaa66d2b061b7890 */ /* 0x000fc4000fffe03f */
[----:B------:R-:W-:Y:S02]  /*0320*/  UIADD3 UR28, UR7, 0x32370b8f, URZ ;  /* 0x32370b8f071c7890 */ /* 0x000fe4000fffe03f */
[----:B------:R-:W-:Y:S02]  /*0330*/  UIADD3 UR29, UR6, 0x78dde6e4, URZ ;  /* 0x78dde6e4061d7890 */ /* 0x000fe4000fffe03f */
[----:B------:R-:W-:Y:S02]  /*0340*/  UIADD3 UR30, UR7, -0x126145ec, URZ ;  /* 0xed9eba14071e7890 */ /* 0x000fe4000fffe03f */
[----:B------:R-:W-:Y:S02]  /*0350*/  UIADD3 UR31, UR6, 0x1715609d, URZ ;  /* 0x1715609d061f7890 */ /* 0x000fe4000fffe03f */
[----:B------:R-:W-:Y:S02]  /*0360*/  UIADD3 UR32, UR7, -0x56f99767, URZ ;  /* 0xa906689907207890 */ /* 0x000fe4000fffe03f */
[----:B------:R-:W-:Y:S01]  /*0370*/  UIADD3 UR33, UR6, -0x4ab325aa, URZ ;  /* 0xb54cda5606217890 */ /* 0x000fe2000fffe03f */
[----:B0----5:R-:W-:Y:S01]  /*0380*/  @P1 IADD3 R8, P0, R4, R3, RZ ;  /* 0x0000000304081210 */ /* 0x021fe20007f1e0ff */
[----:B------:R-:W-:-:S02]  /*0390*/  UIADD3 UR34, UR7, 0x646e171e, URZ ;  /* 0x646e171e07227890 */ /* 0x000fc4000fffe03f */
[----:B------:R-:W-:Y:S01]  /*03a0*/  UIADD3 UR35, UR6, 0x5384540f, URZ ;  /* 0x5384540f06237890 */ /* 0x000fe2000fffe03f */
[C---:B------:R-:W-:Y:S01]  /*03b0*/  LOP3.LUT R53, R8.reuse, 0x3, RZ, 0xc0, !PT ;  /* 0x0000000308357812 */ /* 0x040fe200078ec0ff */
[----:B------:R-:W-:Y:S01]  /*03c0*/  @P1 IMAD.X R15, RZ, RZ, R5, P0 ;  /* 0x000000ffff0f1224 */ /* 0x000fe200000e0605 */
[----:B------:R-:W-:Y:S01]  /*03d0*/  MOV R5, R0 ;  /* 0x0000000000057202 */ /* 0x000fe20000000f00 */
[----:B------:R-:W-:Y:S02]  /*03e0*/  UIADD3 UR36, UR7, 0x1fd5c5a3, URZ ;  /* 0x1fd5c5a307247890 */ /* 0x000fe4000fffe03f */
[----:B------:R-:W-:Y:S01]  /*03f0*/  UIADD3 UR37, UR6, -0xe443238, URZ ;  /* 0xf1bbcdc806257890 */ /* 0x000fe2000fffe03f */
[--C-:B------:R-:W-:Y:S01]  /*0400*/  SHF.R.U64 R4, R8, 0x2, R15.reuse ;  /* 0x0000000208047819 */ /* 0x100fe2000000120f */
[----:B------:R-:W-:Y:S01]  /*0410*/  IMAD.HI.U32 R0, R5, -0x326172a9, RZ ;  /* 0xcd9e8d5705007827 */ /* 0x000fe200078e00ff */
[----:B------:R-:W-:Y:S01]  /*0420*/  SHF.R.U32.HI R3, RZ, 0x2, R15 ;  /* 0x00000002ff037819 */ /* 0x000fe2000001160f */
[----:B------:R-:W-:-:S02]  /*0430*/  UIADD3 UR38, UR7, -0x24c28bd8, URZ ;  /* 0xdb3d742807267890 */ /* 0x000fc4000fffe03f */
[----:B------:R-:W-:Y:S01]  /*0440*/  IMAD.HI.U32 R2, R4, -0x2daee0ad, RZ ;  /* 0xd2511f5304027827 */ /* 0x000fe200078e00ff */
[----:B------:R-:W-:Y:S01]  /*0450*/  LOP3.LUT R0, R0, UR6, R3, 0x96, !PT ;  /* 0x0000000600007c12 */ /* 0x000fe2000f8e9603 */
[----:B------:R-:W-:Y:S02]  /*0460*/  UIADD3 UR39, UR6, -0x700cb87f, URZ ;  /* 0x8ff3478106277890 */ /* 0x000fe4000fffe03f */
[----:B------:R-:W-:Y:S01]  /*0470*/  IMAD R12, R4, -0x2daee0ad, RZ ;  /* 0xd2511f53040c7824 */ /* 0x000fe200078e02ff */
[----:B------:R-:W-:Y:S01]  /*0480*/  LOP3.LUT R2, R2, UR7, RZ, 0x3c, !PT ;  /* 0x0000000702027c12 */ /* 0x000fe2000f8e3cff */
[----:B-1----:R-:W-:Y:S01]  /*0490*/  IMAD.HI.U32 R11, R0, -0x2daee0ad, RZ ;  /* 0xd2511f53000b7827 */ /* 0x002fe200078e00ff */
[----:B------:R-:W-:Y:S01]  /*04a0*/  UIADD3 UR40, UR7, -0x695add53, URZ ;  /* 0x96a522ad07287890 */ /* 0x000fe2000fffe03f */
[----:B------:R-:W-:Y:S02]  /*04b0*/  ULDC.64 UR8, c[0x0][0x228] ;  /* 0x00008a0000087ab9 */ /* 0x000fe40000000a00 */
[----:B------:R-:W-:Y:S01]  /*04c0*/  IMAD R10, R5, -0x326172a9, RZ ;  /* 0xcd9e8d57050a7824 */ /* 0x000fe200078e02ff */
[----:B------:R-:W-:Y:S01]  /*04d0*/  LOP3.LUT R11, R11, UR24, R12, 0x96, !PT ;  /* 0x000000180b0b7c12 */ /* 0x000fe2000f8e960c */
[----:B------:R-:W-:Y:S01]  /*04e0*/  IMAD.HI.U32 R9, R2, -0x326172a9, RZ ;  /* 0xcd9e8d5702097827 */ /* 0x000fe200078e00ff */
[----:B------:R-:W-:Y:S01]  /*04f0*/  UISETP.NE.U32.AND UP0, UPT, UR8, URZ, UPT ;  /* 0x0000003f0800728c */ /* 0x000fe2000bf05070 */
[----:B------:R-:W-:-:S02]  /*0500*/  ULDC.U8 UR10, c[0x0][0x2a0] ;  /* 0x0000a800000a7ab9 */ /* 0x000fc40000000000 */
[----:B------:R-:W-:Y:S01]  /*0510*/  IMAD R13, R2, -0x326172a9, RZ ;  /* 0xcd9e8d57020d7824 */ /* 0x000fe200078e02ff */
[----:B------:R-:W-:Y:S01]  /*0520*/  LOP3.LUT R9, R9, UR23, R10, 0x96, !PT ;  /* 0x0000001709097c12 */ /* 0x000fe2000f8e960a */
[----:B------:R-:W-:Y:S01]  /*0530*/  IMAD R15, R0, -0x2daee0ad, RZ ;  /* 0xd2511f53000f7824 */ /* 0x000fe200078e02ff */
[----:B------:R-:W-:Y:S01]  /*0540*/  UISETP.NE.AND.EX UP0, UPT, UR9, URZ, UPT, UP0 ;  /* 0x0000003f0900728c */ /* 0x000fe2000bf05300 */
[----:B------:R-:W-:Y:S01]  /*0550*/  IMAD.HI.U32 R2, R11, -0x326172a9, RZ ;  /* 0xcd9e8d570b027827 */ /* 0x000fe200078e00ff */
[----:B------:R-:W-:Y:S01]  /*0560*/  UISETP.NE.AND UP1, UPT, UR10, URZ, UPT ;  /* 0x0000003f0a00728c */ /* 0x000fe2000bf25270 */
[----:B------:R-:W-:Y:S02]  /*0570*/  ULDC UR21, c[0x0][0x218] ;  /* 0x0000860000157ab9 */ /* 0x000fe40000000800 */
[C---:B------:R-:W-:Y:S01]  /*0580*/  IMAD.HI.U32 R0, R9.reuse, -0x2daee0ad, RZ ;  /* 0xd2511f5309007827 */ /* 0x040fe200078e00ff */
        /* <DEDUP_REMOVED lines=50> */
[----:B------:R-:W-:Y:S01]  /*08b0*/  IMAD.MOV.U32 R0, RZ, RZ, R10 ;  /* 0x000000ffff007224 */ /* 0x000fe200078e000a */
[----:B------:R-:W-:Y:S01]  /*08c0*/  LOP3.LUT R2, R11, UR39, R15, 0x96, !PT ;  /* 0x000000270b027c12 */ /* 0x000fe2000f8e960f */
[----:B------:R-:W-:-:S07]  /*08d0*/  IMAD R54, R13, -0x2daee0ad, RZ ;  /* 0xd2511f530d367824 */ /* 0x000fce00078e02ff */
.L_x_3815:
        /* <DEDUP_REMOVED lines=33> */
.L_x_3686:
[----:B------:R-:W-:-:S07]  /*0af0*/  IMAD.MOV.U32 R60, RZ, RZ, R0 ;  /* 0x000000ffff3c7224 */ /* 0x000fce00078e0000 */
.L_x_3687:
[----:B------:R-:W-:Y:S05]  /*0b00*/  BSYNC B1 ;  /* 0x0000000000017941 */ /* 0x000fea0003800000 */
.L_x_3685:
        /* <DEDUP_REMOVED lines=16> */
.L_x_3691:
[----:B------:R-:W-:Y:S05]  /*0c10*/  BSYNC B2 ;  /* 0x0000000000027941 */ /* 0x000fea0003800000 */
.L_x_3690:
        /* <DEDUP_REMOVED lines=43> */
.L_x_3689:
[----:B------:R-:W-:Y:S05]  /*0ed0*/  BSYNC B1 ;  /* 0x0000000000017941 */ /* 0x000fea0003800000 */
.L_x_3688:
[----:B------:R-:W0:Y:S01]  /*0ee0*/  LDC R58, c[0x0][0x298] ;  /* 0x0000a600ff3a7b82 */ /* 0x000e220000000800 */
[----:B------:R-:W-:Y:S01]  /*0ef0*/  ISETP.NE.U32.AND P1, PT, RZ, UR8, PT ;  /* 0x00000008ff007c0c */ /* 0x000fe2000bf25070 */
[----:B------:R-:W-:Y:S01]  /*0f00*/  IMAD.MOV.U32 R62, RZ, RZ, 0x2f800000 ;  /* 0x2f800000ff3e7424 */ /* 0x000fe200078e00ff */
[----:B------:R-:W-:Y:S02]  /*0f10*/  I2FP.F32.U32 R9, R60 ;  /* 0x0000003c00097245 */ /* 0x000fe40000201000 */
[----:B------:R-:W-:-:S03]  /*0f20*/  ISETP.NE.AND.EX P1, PT, RZ, UR9, PT, P1 ;  /* 0x00000009ff007c0c */ /* 0x000fc6000bf25310 */
[----:B------:R-:W1:Y:S01]  /*0f30*/  LDC R59, c[0x0][0x294] ;  /* 0x0000a500ff3b7b82 */ /* 0x000e620000000800 */
[----:B------:R-:W-:Y:S01]  /*0f40*/  FFMA.FTZ R8, R9, R62, 1.1641532182693481445e-10 ;  /* 0x2f00000009087423 */ /* 0x000fe2000001003e */
[C---:B-----5:R-:W-:Y:S02]  /*0f50*/  SHF.L.U32 R9, R40.reuse, 0x10, RZ ;  /* 0x0000001028097819 */ /* 0x060fe400000006ff */
[----:B------:R-:W-:-:S03]  /*0f60*/  PRMT R40, R40, 0x7632, R40 ;  /* 0x0000763228287816 */ /* 0x000fc60000000028 */
[----:B0-----:R-:W-:Y:S01]  /*0f70*/  FMUL.FTZ R9, R9, R58 ;  /* 0x0000003a09097220 */ /* 0x001fe20000410000 */
        /* <DEDUP_REMOVED lines=9> */
.L_x_3692:
        /* <DEDUP_REMOVED lines=12> */
.L_x_3695:
[----:B------:R-:W-:-:S07]  /*10d0*/  IMAD.MOV.U32 R9, RZ, RZ, R0 ;  /* 0x000000ffff097224 */ /* 0x000fce00078e0000 */
.L_x_3696:
[----:B------:R-:W-:Y:S05]  /*10e0*/  BSYNC B1 ;  /* 0x0000000000017941 */ /* 0x000fea0003800000 */
.L_x_3694:
        /* <DEDUP_REMOVED lines=16> */
.L_x_3700:
[----:B------:R-:W-:Y:S05]  /*11f0*/  BSYNC B2 ;  /* 0x0000000000027941 */ /* 0x000fea0003800000 */
.L_x_3699:
        /* <DEDUP_REMOVED lines=43> */
.L_x_3698:
[----:B------:R-:W-:Y:S05]  /*14b0*/  BSYNC B1 ;  /* 0x0000000000017941 */ /* 0x000fea0003800000 */
.L_x_3697:
        /* <DEDUP_REMOVED lines=9> */
.L_x_3693:
        /* <DEDUP_REMOVED lines=12> */
.L_x_3702:
[----:B------:R-:W-:-:S07]  /*1610*/  IMAD.MOV.U32 R9, RZ, RZ, R0 ;  /* 0x000000ffff097224 */ /* 0x000fce00078e0000 */
.L_x_3703:
[----:B------:R-:W-:Y:S05]  /*1620*/  BSYNC B1 ;  /* 0x0000000000017941 */ /* 0x000fea0003800000 */
.L_x_3701:
        /* <DEDUP_REMOVED lines=16> */
.L_x_3707:
[----:B------:R-:W-:Y:S05]  /*1730*/  BSYNC B2 ;  /* 0x0000000000027941 */ /* 0x000fea0003800000 */
.L_x_3706:
        /* <DEDUP_REMOVED lines=43> */
.L_x_3705:
[----:B------:R-:W-:Y:S05]  /*19f0*/  BSYNC B1 ;  /* 0x0000000000017941 */ /* 0x000fea0003800000 */
.L_x_3704:
        /* <DEDUP_REMOVED lines=13> */
.L_x_3708:
        /* <DEDUP_REMOVED lines=12> */
.L_x_3711:
[----:B------:R-:W-:-:S07]  /*1b90*/  MOV R40, R0 ;  /* 0x0000000000287202 */ /* 0x000fce0000000f00 */
.L_x_3712:
[----:B------:R-:W-:Y:S05]  /*1ba0*/  BSYNC B1 ;  /* 0x0000000000017941 */ /* 0x000fea0003800000 */
.L_x_3710:
        /* <DEDUP_REMOVED lines=16> */
.L_x_3716:
[----:B------:R-:W-:Y:S05]  /*1cb0*/  BSYNC B2 ;  /* 0x0000000000027941 */ /* 0x000fea0003800000 */
.L_x_3715:
        /* <DEDUP_REMOVED lines=43> */
.L_x_3714:
[----:B------:R-:W-:Y:S05]  /*1f70*/  BSYNC B1 ;  /* 0x0000000000017941 */ /* 0x000fea0003800000 */
.L_x_3713:
        /* <DEDUP_REMOVED lines=10> */
.L_x_3709:
        /* <DEDUP_REMOVED lines=12> */
.L_x_3718:
[----:B------:R-:W-:-:S07]  /*20e0*/  MOV R40, R0 ;  /* 0x0000000000287202 */ /* 0x000fce0000000f00 */
.L_x_3719:
[----:B------:R-:W-:Y:S05]  /*20f0*/  BSYNC B1 ;  /* 0x0000000000017941 */ /* 0x000fea0003800000 */
.L_x_3717:
        /* <DEDUP_REMOVED lines=16> */
.L_x_3723:
[----:B------:R-:W-:Y:S05]  /*2200*/  BSYNC B2 ;  /* 0x0000000000027941 */ /* 0x000fea0003800000 */
.L_x_3722:
        /* <DEDUP_REMOVED lines=43> */
.L_x_3721:
[----:B------:R-:W-:Y:S05]  /*24c0*/  BSYNC B1 ;  /* 0x0000000000017941 */ /* 0x000fea0003800000 */
.L_x_3720:
[----:B------:R-:W-:-:S05]  /*24d0*/  I2FP.F32.U32 R11, R40 ;  /* 0x00000028000b7245 */ /* 0x000fca0000201000 */
[----:B------:R-:W-:Y:S01]  /*24e0*/  FFMA.FTZ R10, R11, R62, 1.1641532182693481445e-10 ;  /* 0x2f0000000b0a7423 */ /* 0x000fe2000001003e */
[----:B------:R-:W-:-:S04]  /*24f0*/  IMAD.U32 R11, R41, 0x10000, RZ ;  /* 0x00010000290b7824 */ /* 0x000fc800078e00ff */
        /* <DEDUP_REMOVED lines=11> */
.L_x_3724:
        /* <DEDUP_REMOVED lines=12> */
.L_x_3727:
[----:B------:R-:W-:-:S07]  /*2670*/  IMAD.MOV.U32 R48, RZ, RZ, R0 ;  /* 0x000000ffff307224 */ /* 0x000fce00078e0000 */
.L_x_3728:
[----:B------:R-:W-:Y:S05]  /*2680*/  BSYNC B1 ;  /* 0x0000000000017941 */ /* 0x000fea0003800000 */
.L_x_3726:
        /* <DEDUP_REMOVED lines=16> */
.L_x_3732:
[----:B------:R-:W-:Y:S05]  /*2790*/  BSYNC B2 ;  /* 0x0000000000027941 */ /* 0x000fea0003800000 */
.L_x_3731:
        /* <DEDUP_REMOVED lines=43> */
.L_x_3730:
[----:B------:R-:W-:Y:S05]  /*2a50*/  BSYNC B1 ;  /* 0x0000000000017941 */ /* 0x000fea0003800000 */
.L_x_3729:
        /* <DEDUP_REMOVED lines=9> */
.L_x_3725:
        /* <DEDUP_REMOVED lines=12> */
.L_x_3734:
[----:B------:R-:W-:-:S07]  /*2bb0*/  IMAD.MOV.U32 R63, RZ, RZ, R0 ;  /* 0x000000ffff3f7224 */ /* 0x000fce00078e0000 */
.L_x_3735:
[----:B------:R-:W-:Y:S05]  /*2bc0*/  BSYNC B1 ;  /* 0x0000000000017941 */ /* 0x000fea0003800000 */
.L_x_3733:
        /* <DEDUP_REMOVED lines=16> */
.L_x_3739:
[----:B------:R-:W-:Y:S05]  /*2cd0*/  BSYNC B2 ;  /* 0x0000000000027941 */ /* 0x000fea0003800000 */
.L_x_3738:
        /* <DEDUP_REMOVED lines=43> */
.L_x_3737:
[----:B------:R-:W-:Y:S05]  /*2f90*/  BSYNC B1 ;  /* 0x0000000000017941 */ /* 0x000fea0003800000 */
.L_x_3736:
        /* <DEDUP_REMOVED lines=13> */
.L_x_3740:
        /* <DEDUP_REMOVED lines=12> */
.L_x_3743:
[----:B------:R-:W-:-:S07]  /*3130*/  IMAD.MOV.U32 R49, RZ, RZ, R0 ;  /* 0x000000ffff317224 */ /* 0x000fce00078e0000 */
.L_x_3744:
[----:B------:R-:W-:Y:S05]  /*3140*/  BSYNC B1 ;  /* 0x0000000000017941 */ /* 0x000fea0003800000 */
.L_x_3742:
        /* <DEDUP_REMOVED lines=16> */
.L_x_3748:
[----:B------:R-:W-:Y:S05]  /*3250*/  BSYNC B2 ;  /* 0x0000000000027941 */ /* 0x000fea0003800000 */
.L_x_3747:
        /* <DEDUP_REMOVED lines=43> */
.L_x_3746:
[----:B------:R-:W-:Y:S05]  /*3510*/  BSYNC B1 ;  /* 0x0000000000017941 */ /* 0x000fea0003800000 */
.L_x_3745:
        /* <DEDUP_REMOVED lines=10> */
.L_x_3741:
        /* <DEDUP_REMOVED lines=12> */
.L_x_3750:
[----:B------:R-:W-:-:S07]  /*3680*/  IMAD.MOV.U32 R65, RZ, RZ, R0 ;  /* 0x000000ffff417224 */ /* 0x000fce00078e0000 */
.L_x_3751:
[----:B------:R-:W-:Y:S05]  /*3690*/  BSYNC B1 ;  /* 0x0000000000017941 */ /* 0x000fea0003800000 */
.L_x_3749:
        /* <DEDUP_REMOVED lines=16> */
.L_x_3755:
[----:B------:R-:W-:Y:S05]  /*37a0*/  BSYNC B2 ;  /* 0x0000000000027941 */ /* 0x000fea0003800000 */
.L_x_3754:
        /* <DEDUP_REMOVED lines=43> */
.L_x_3753:
[----:B------:R-:W-:Y:S05]  /*3a60*/  BSYNC B1 ;  /* 0x0000000000017941 */ /* 0x000fea0003800000 */
.L_x_3752:
[----:B------:R-:W-:-:S05]  /*3a70*/  I2FP.F32.U32 R41, R65 ;  /* 0x0000004100297245 */ /* 0x000fca0000201000 */
[----:B------:R-:W-:Y:S01]  /*3a80*/  FFMA.FTZ R40, R41, R62, 1.1641532182693481445e-10 ;  /* 0x2f00000029287423 */ /* 0x000fe2000001003e */
[C---:B------:R-:W-:Y:S02]  /*3a90*/  SHF.L.U32 R41, R42.reuse, 0x10, RZ ;  /* 0x000000102a297819 */ /* 0x040fe400000006ff */
[----:B------:R-:W-:Y:S02]  /*3aa0*/  PRMT R42, R42, 0x7632, R42 ;  /* 0x000076322a2a7816 */ /* 0x000fe4000000002a */
[----:B------:R-:W-:Y:S01]  /*3ab0*/  FSETP.GTU.FTZ.AND P2, PT, R40, R59, PT ;  /* 0x0000003b2800720b */ /* 0x000fe20003f5c000 */
[----:B------:R-:W-:-:S05]  /*3ac0*/  FMUL.FTZ R41, R41, R58 ;  /* 0x0000003a29297220 */ /* 0x000fca0000410000 */
[----:B------:R-:W-:Y:S01]  /*3ad0*/  FSEL R40, R41, RZ, !P2 ;  /* 0x000000ff29287208 */ /* 0x000fe20005000000 */
[----:B------:R-:W-:Y:S06]  /*3ae0*/  @P1 BRA `(.L_x_3756) ;  /* 0x0000000000141947 */ /* 0x000fec0003800000 */
[----:B------:R-:W-:Y:S01]  /*3af0*/  IMAD.MOV.U32 R55, RZ, RZ, R53 ;  /* 0x000000ffff377224 */ /* 0x000fe200078e0035 */
[----:B------:R-:W-:Y:S06]  /*3b00*/  @!P0 BRA `(.L_x_3757) ;  /* 0x00000004005c8947 */ /* 0x000fec0003800000 */
[----:B------:R-:W-:Y:S01]  /*3b10*/  MOV R55, R53 ;  /* 0x0000003500377202 */ /* 0x000fe20000000f00 */
[----:B------:R-:W-:Y:S01]  /*3b20*/  FADD.FTZ R40, R12, R40 ;  /* 0x000000280c287221 */ /* 0x000fe20000010000 */
[----:B------:R-:W-:Y:S06]  /*3b30*/  BRA `(.L_x_3757) ;  /* 0x0000000400507947 */ /* 0x000fec0003800000 */
.L_x_3756:
        /* <DEDUP_REMOVED lines=12> */
.L_x_3759:
[----:B------:R-:W-:-:S07]  /*3c00*/  IMAD.MOV.U32 R41, RZ, RZ, R0 ;  /* 0x000000ffff297224 */ /* 0x000fce00078e0000 */
.L_x_3760:
[----:B------:R-:W-:Y:S05]  /*3c10*/  BSYNC B1 ;  /* 0x0000000000017941 */ /* 0x000fea0003800000 */
.L_x_3758:
        /* <DEDUP_REMOVED lines=16> */
.L_x_3764:
[----:B------:R-:W-:Y:S05]  /*3d20*/  BSYNC B2 ;  /* 0x0000000000027941 */ /* 0x000fea0003800000 */
.L_x_3763:
        /* <DEDUP_REMOVED lines=43> */
.L_x_3762:
[----:B------:R-:W-:Y:S05]  /*3fe0*/  BSYNC B1 ;  /* 0x0000000000017941 */ /* 0x000fea0003800000 */
.L_x_3761:
        /* <DEDUP_REMOVED lines=9> */
.L_x_3757:
        /* <DEDUP_REMOVED lines=12> */
.L_x_3766:
[----:B------:R-:W-:-:S07]  /*4140*/  MOV R41, R0 ;  /* 0x0000000000297202 */ /* 0x000fce0000000f00 */
.L_x_3767:
[----:B------:R-:W-:Y:S05]  /*4150*/  BSYNC B1 ;  /* 0x0000000000017941 */ /* 0x000fea0003800000 */
.L_x_3765:
        /* <DEDUP_REMOVED lines=16> */
.L_x_3771:
[----:B------:R-:W-:Y:S05]  /*4260*/  BSYNC B2 ;  /* 0x0000000000027941 */ /* 0x000fea0003800000 */
.L_x_3770:
        /* <DEDUP_REMOVED lines=43> */
.L_x_3769:
[----:B------:R-:W-:Y:S05]  /*4520*/  BSYNC B1 ;  /* 0x0000000000017941 */ /* 0x000fea0003800000 */
.L_x_3768:
        /* <DEDUP_REMOVED lines=12> */
.L_x_3772:
        /* <DEDUP_REMOVED lines=12> */
.L_x_3775:
[----:B------:R-:W-:-:S07]  /*46b0*/  IMAD.MOV.U32 R42, RZ, RZ, R0 ;  /* 0x000000ffff2a7224 */ /* 0x000fce00078e0000 */
.L_x_3776:
[----:B------:R-:W-:Y:S05]  /*46c0*/  BSYNC B1 ;  /* 0x0000000000017941 */ /* 0x000fea0003800000 */
.L_x_3774:
        /* <DEDUP_REMOVED lines=16> */
.L_x_3780:
[----:B------:R-:W-:Y:S05]  /*47d0*/  BSYNC B2 ;  /* 0x0000000000027941 */ /* 0x000fea0003800000 */
.L_x_3779:
        /* <DEDUP_REMOVED lines=43> */
.L_x_3778:
[----:B------:R-:W-:Y:S05]  /*4a90*/  BSYNC B1 ;  /* 0x0000000000017941 */ /* 0x000fea0003800000 */
.L_x_3777:
        /* <DEDUP_REMOVED lines=10> */
.L_x_3773:
        /* <DEDUP_REMOVED lines=12> */
.L_x_3782:
[----:B------:R-:W-:-:S07]  /*4c00*/  MOV R42, R0 ;  /* 0x00000000002a7202 */ /* 0x000fce0000000f00 */
.L_x_3783:
[----:B------:R-:W-:Y:S05]  /*4c10*/  BSYNC B1 ;  /* 0x0000000000017941 */ /* 0x000fea0003800000 */
.L_x_3781:
        /* <DEDUP_REMOVED lines=16> */
.L_x_3787:
[----:B------:R-:W-:Y:S05]  /*4d20*/  BSYNC B2 ;  /* 0x0000000000027941 */ /* 0x000fea0003800000 */
.L_x_3786:
        /* <DEDUP_REMOVED lines=43> */
.L_x_3785:
[----:B------:R-:W-:Y:S05]  /*4fe0*/  BSYNC B1 ;  /* 0x0000000000017941 */ /* 0x000fea0003800000 */
.L_x_3784:
        /* <DEDUP_REMOVED lines=13> */
.L_x_3788:
        /* <DEDUP_REMOVED lines=12> */
.L_x_3791:
[----:B------:R-:W-:-:S07]  /*5180*/  IMAD.MOV.U32 R56, RZ, RZ, R0 ;  /* 0x000000ffff387224 */ /* 0x000fce00078e0000 */
.L_x_3792:
[----:B------:R-:W-:Y:S05]  /*5190*/  BSYNC B1 ;  /* 0x0000000000017941 */ /* 0x000fea0003800000 */
.L_x_3790:
        /* <DEDUP_REMOVED lines=16> */
.L_x_3796:
[----:B------:R-:W-:Y:S05]  /*52a0*/  BSYNC B2 ;  /* 0x0000000000027941 */ /* 0x000fea0003800000 */
.L_x_3795:
        /* <DEDUP_REMOVED lines=43> */
.L_x_3794:
[----:B------:R-:W-:Y:S05]  /*5560*/  BSYNC B1 ;  /* 0x0000000000017941 */ /* 0x000fea0003800000 */
.L_x_3793:
        /* <DEDUP_REMOVED lines=9> */
.L_x_3789:
        /* <DEDUP_REMOVED lines=12> */
.L_x_3798:
[----:B------:R-:W-:-:S07]  /*56c0*/  MOV R62, R0 ;  /* 0x00000000003e7202 */ /* 0x000fce0000000f00 */
.L_x_3799:
[----:B------:R-:W-:Y:S05]  /*56d0*/  BSYNC B1 ;  /* 0x0000000000017941 */ /* 0x000fea0003800000 */
.L_x_3797:
        /* <DEDUP_REMOVED lines=16> */
.L_x_3803:
[----:B------:R-:W-:Y:S05]  /*57e0*/  BSYNC B2 ;  /* 0x0000000000027941 */ /* 0x000fea0003800000 */
.L_x_3802:
        /* <DEDUP_REMOVED lines=43> */
.L_x_3801:
[----:B------:R-:W-:Y:S05]  /*5aa0*/  BSYNC B1 ;  /* 0x0000000000017941 */ /* 0x000fea0003800000 */
.L_x_3800:
        /* <DEDUP_REMOVED lines=13> */
.L_x_3804:
        /* <DEDUP_REMOVED lines=12> */
.L_x_3807:
[----:B------:R-:W-:-:S07]  /*5c40*/  MOV R57, R0 ;  /* 0x0000000000397202 */ /* 0x000fce0000000f00 */
.L_x_3808:
[----:B------:R-:W-:Y:S05]  /*5c50*/  BSYNC B1 ;  /* 0x0000000000017941 */ /* 0x000fea0003800000 */
.L_x_3806:
        /* <DEDUP_REMOVED lines=16> */
.L_x_3812:
[----:B------:R-:W-:Y:S05]  /*5d60*/  BSYNC B2 ;  /* 0x0000000000027941 */ /* 0x000fea0003800000 */
.L_x_3811:
        /* <DEDUP_REMOVED lines=43> */
.L_x_3810:
[----:B------:R-:W-:Y:S05]  /*6020*/  BSYNC B1 ;  /* 0x0000000000017941 */ /* 0x000fea0003800000 */
.L_x_3809:
        /* <DEDUP_REMOVED lines=10> */
.L_x_3805:
        /* <DEDUP_REMOVED lines=47> */
.L_x_3813:
        /* <DEDUP_REMOVED lines=48> */
.L_x_3827:
        /* <DEDUP_REMOVED lines=23> */
[----:B------:R-:W-:-:S02]  /*6830*/  FFMA.FTZ R10, R25, R10, R33 ;  /* 0x0000000a190a7223 */ /* 0x000fc40000010021 */
[----:B------:R-:W0:Y:S01]  /*6840*/  @!P0 LDC.64 R42, c[0x0][0x258] ;  /* 0x00009600ff2a8b82 */ /* 0x000e220000000a00 */
[----:B------:R-:W-:Y:S01]  /*6850*/  FMUL.FTZ R41, R55, R62 ;  /* 0x0000003e37297220 */ /* 0x000fe20000410000 */
[----:B------:R-:W-:Y:S01]  /*6860*/  FFMA.FTZ R61, R29, R40, R37 ;  /* 0x000000281d3d7223 */ /* 0x000fe20000010025 */
[C---:B------:R-:W-:Y:S01]  /*6870*/  FMUL.FTZ R68, R55.reuse, R68 ;  /* 0x0000004437447220 */ /* 0x040fe20000410000 */
[----:B------:R-:W-:Y:S01]  /*6880*/  F2FP.BF16.F32.PACK_AB R10, R10, R9 ;  /* 0x000000090a0a723e */ /* 0x000fe200000010ff */
[C---:B------:R-:W-:Y:S01]  /*6890*/  FMUL.FTZ R9, R55.reuse, R66 ;  /* 0x0000004237097220 */ /* 0x040fe20000410000 */
[----:B------:R-:W-:Y:S01]  /*68a0*/  FMUL.FTZ R64, R55, R64 ;  /* 0x0000004037407220 */ /* 0x000fe20000410000 */
[----:B------:R-:W-:Y:S01]  /*68b0*/  FFMA.FTZ R11, R26, R11, R34 ;  /* 0x0000000b1a0b7223 */ /* 0x000fe20000010022 */
[----:B------:R-:W-:Y:S01]  /*68c0*/  FFMA.FTZ R68, R27, R68, R35 ;  /* 0x000000441b447223 */ /* 0x000fe20000010023 */
[----:B------:R-:W-:Y:S01]  /*68d0*/  FFMA.FTZ R8, R28, R9, R36 ;  /* 0x000000091c087223 */ /* 0x000fe20000010024 */
[----:B------:R-:W-:Y:S01]  /*68e0*/  FFMA.FTZ R9, R30, R41, R38 ;  /* 0x000000291e097223 */ /* 0x000fe20000010026 */
[----:B------:R-:W-:Y:S01]  /*68f0*/  FFMA.FTZ R64, R31, R64, R39 ;  /* 0x000000401f407223 */ /* 0x000fe20000010027 */
[----:B------:R-:W2:Y:S01]  /*6900*/  LDC.64 R40, c[0x0][0x210] ;  /* 0x00008400ff287b82 */ /* 0x000ea20000000a00 */
[----:B------:R-:W-:Y:S01]  /*6910*/  LEA R62, P1, R45, UR18, 0x4 ;  /* 0x000000122d3e7c11 */ /* 0x000fe2000f8220ff */
[----:B-1----:R-:W-:Y:S01]  /*6920*/  @!P0 IMAD.WIDE R58, R6, 0x4, R58 ;  /* 0x00000004063a8825 */ /* 0x002fe200078e023a */
[----:B------:R-:W-:-:S02]  /*6930*/  F2FP.BF16.F32.PACK_AB R11, R68, R11 ;  /* 0x0000000b440b723e */ /* 0x000fc400000010ff */
[----:B------:R-:W-:Y:S02]  /*6940*/  F2FP.BF16.F32.PACK_AB R9, R64, R9 ;  /* 0x000000094009723e */ /* 0x000fe400000010ff */
[----:B------:R-:W-:Y:S01]  /*6950*/  F2FP.BF16.F32.PACK_AB R8, R61, R8 ;  /* 0x000000083d08723e */ /* 0x000fe200000010ff */
[----:B------:R1:W-:Y:S01]  /*6960*/  @!P0 STG.E desc[UR4][R58.64], R60 ;  /* 0x0000003c3a008986 */ /* 0x0003e2000c101904 */
        /* <DEDUP_REMOVED lines=8> */
.L_x_3684:
[----:B------:R-:W-:Y:S05]  /*69f0*/  EXIT ;  /* 0x000000000000794d */ /* 0x000fea0003800000 */
.L_x_3814:
        /* <DEDUP_REMOVED lines=8> */
.L_x_3817:
[----:B------:R-:W-:Y:S05]  /*6a80*/  BSYNC B1 ;  /* 0x0000000000017941 */ /* 0x000fea0003800000 */
.L_x_3816:
        /* <DEDUP_REMOVED lines=9> */
.L_x_3818:
[----:B------:R-:W-:Y:S01]  /*6b20*/  HFMA2.MMA R61, -RZ, RZ, 0, 2.384185791015625e-07 ;  /* 0x00000004ff3d7435 */ /* 0x000fe200000001ff */
[----:B------:R-:W-:-:S05]  /*6b30*/  MOV R58, R67 ;  /* 0x00000043003a7202 */ /* 0x000fca0000000f00 */
[----:B------:R-:W-:-:S04]  /*6b40*/  FADD.FTZ R64, R63, R58 ;  /* 0x0000003a3f407221 */ /* 0x000fc80000010000 */
[----:B------:R-:W-:-:S07]  /*6b50*/  IMAD.MOV.U32 R69, RZ, RZ, R64 ;  /* 0x000000ffff457224 */ /* 0x000fce00078e0040 */
[----:B------:R-:W-:Y:S05]  /*6b60*/  WARPSYNC.COLLECTIVE R59, `(.L_x_3819) ;  /* 0x000000003b087348 */ /* 0x000fea0003c00000 */
[----:B------:R0:W1:Y:S02]  /*6b70*/  SHFL.BFLY P1, R67, R69, R61, R62 ;  /* 0x0c00003d45437389 */ /* 0x000064000002003e */
[----:B01----:R-:W-:Y:S01]  /*6b80*/  ENDCOLLECTIVE ;  /* 0x000000000000791b */ /* 0x003fe20003800000 */
.L_x_3819:
[----:B------:R-:W-:Y:S02]  /*6b90*/  IMAD.MOV.U32 R61, RZ, RZ, 0x8 ;  /* 0x00000008ff3d7424 */ /* 0x000fe400078e00ff */
[----:B------:R-:W-:-:S04]  /*6ba0*/  IMAD.MOV.U32 R65, RZ, RZ, R67 ;  /* 0x000000ffff417224 */ /* 0x000fc800078e0043 */
[----:B------:R-:W-:-:S05]  /*6bb0*/  FADD.FTZ R65, R64, R65 ;  /* 0x0000004140417221 */ /* 0x000fca0000010000 */
[----:B------:R-:W-:-:S07]  /*6bc0*/  MOV R69, R65 ;  /* 0x0000004100457202 */ /* 0x000fce0000000f00 */
[----:B------:R-:W-:Y:S05]  /*6bd0*/  WARPSYNC.COLLECTIVE R59, `(.L_x_3820) ;  /* 0x000000003b087348 */ /* 0x000fea0003c00000 */
[----:B------:R0:W1:Y:S02]  /*6be0*/  SHFL.BFLY P1, R67, R69, R61, R62 ;  /* 0x0c00003d45437389 */ /* 0x000064000002003e */
[----:B01----:R-:W-:Y:S01]  /*6bf0*/  ENDCOLLECTIVE ;  /* 0x000000000000791b */ /* 0x003fe20003800000 */
.L_x_3820:
        /* <DEDUP_REMOVED lines=8> */
.L_x_3821:
        /* <DEDUP_REMOVED lines=24> */
.L_x_3822:
[----:B------:R-:W-:Y:S01]  /*6e00*/  HFMA2.MMA R61, -RZ, RZ, 0, 1.1920928955078125e-07 ;  /* 0x00000002ff3d7435 */ /* 0x000fe200000001ff */
[----:B------:R-:W-:-:S05]  /*6e10*/  MOV R64, R67 ;  /* 0x0000004300407202 */ /* 0x000fca0000000f00 */
[----:B------:R-:W-:-:S04]  /*6e20*/  FADD.FTZ R64, R55, R64 ;  /* 0x0000004037407221 */ /* 0x000fc80000010000 */
[----:B------:R-:W-:-:S07]  /*6e30*/  IMAD.MOV.U32 R69, RZ, RZ, R64 ;  /* 0x000000ffff457224 */ /* 0x000fce00078e0040 */
[----:B------:R-:W-:Y:S05]  /*6e40*/  WARPSYNC.COLLECTIVE R59, `(.L_x_3823) ;  /* 0x000000003b087348 */ /* 0x000fea0003c00000 */
[----:B------:R0:W1:Y:S02]  /*6e50*/  SHFL.BFLY P1, R67, R69, R61, R62 ;  /* 0x0c00003d45437389 */ /* 0x000064000002003e */
[----:B01----:R-:W-:Y:S01]  /*6e60*/  ENDCOLLECTIVE ;  /* 0x000000000000791b */ /* 0x003fe20003800000 */
.L_x_3823:
[----:B------:R-:W-:Y:S02]  /*6e70*/  IMAD.MOV.U32 R61, RZ, RZ, 0x4 ;  /* 0x00000004ff3d7424 */ /* 0x000fe400078e00ff */
[----:B------:R-:W-:-:S04]  /*6e80*/  IMAD.MOV.U32 R63, RZ, RZ, R67 ;  /* 0x000000ffff3f7224 */ /* 0x000fc800078e0043 */
[----:B------:R-:W-:-:S05]  /*6e90*/  FADD.FTZ R63, R64, R63 ;  /* 0x0000003f403f7221 */ /* 0x000fca0000010000 */
[----:B------:R-:W-:-:S07]  /*6ea0*/  MOV R69, R63 ;  /* 0x0000003f00457202 */ /* 0x000fce0000000f00 */
[----:B------:R-:W-:Y:S05]  /*6eb0*/  WARPSYNC.COLLECTIVE R59, `(.L_x_3824) ;  /* 0x000000003b087348 */ /* 0x000fea0003c00000 */
[----:B------:R0:W1:Y:S02]  /*6ec0*/  SHFL.BFLY P1, R67, R69, R61, R62 ;  /* 0x0c00003d45437389 */ /* 0x000064000002003e */
[----:B01----:R-:W-:Y:S01]  /*6ed0*/  ENDCOLLECTIVE ;  /* 0x000000000000791b */ /* 0x003fe20003800000 */
.L_x_3824:
[----:B------:R-:W-:Y:S01]  /*6ee0*/  HFMA2.MMA R61, -RZ, RZ, 0, 4.76837158203125e-07 ;  /* 0x00000008ff3d7435 */ /* 0x000fe200000001ff */
[----:B------:R-:W-:-:S05]  /*6ef0*/  MOV R66, R67 ;  /* 0x0000004300427202 */ /* 0x000fca0000000f00 */
[----:B------:R-:W-:-:S04]  /*6f00*/  FADD.FTZ R66, R63, R66 ;  /* 0x000000423f427221 */ /* 0x000fc80000010000 */
[----:B------:R-:W-:-:S07]  /*6f10*/  IMAD.MOV.U32 R69, RZ, RZ, R66 ;  /* 0x000000ffff457224 */ /* 0x000fce00078e0042 */
[----:B------:R-:W-:Y:S05]  /*6f20*/  WARPSYNC.COLLECTIVE R59, `(.L_x_3825) ;  /* 0x000000003b087348 */ /* 0x000fea0003c00000 */
[----:B------:R0:W1:Y:S02]  /*6f30*/  SHFL.BFLY P1, R67, R69, R61, R62 ;  /* 0x0c00003d45437389 */ /* 0x000064000002003e */
[----:B01----:R-:W-:Y:S01]  /*6f40*/  ENDCOLLECTIVE ;  /* 0x000000000000791b */ /* 0x003fe20003800000 */
.L_x_3825:
[----:B------:R-:W-:Y:S02]  /*6f50*/  IMAD.MOV.U32 R61, RZ, RZ, 0x10 ;  /* 0x00000010ff3d7424 */ /* 0x000fe400078e00ff */
[----:B------:R-:W-:-:S04]  /*6f60*/  IMAD.MOV.U32 R65, RZ, RZ, R67 ;  /* 0x000000ffff417224 */ /* 0x000fc800078e0043 */
[----:B------:R-:W-:-:S05]  /*6f70*/  FADD.FTZ R65, R66, R65 ;  /* 0x0000004142417221 */ /* 0x000fca0000010000 */
[----:B------:R-:W-:-:S07]  /*6f80*/  MOV R69, R65 ;  /* 0x0000004100457202 */ /* 0x000fce0000000f00 */
[----:B------:R-:W-:Y:S05]  /*6f90*/  WARPSYNC.COLLECTIVE R59, `(.L_x_3826) ;  /* 0x000000003b087348 */ /* 0x000fea0003c00000 */
[----:B------:R0:W1:Y:S02]  /*6fa0*/  SHFL.BFLY P1, R67, R69, R61, R62 ;  /* 0x0c00003d45437389 */ /* 0x000064000002003e */
[----:B01----:R-:W-:Y:S01]  /*6fb0*/  ENDCOLLECTIVE ;  /* 0x000000000000791b */ /* 0x003fe20003800000 */
.L_x_3826:
[----:B------:R-:W-:Y:S01]  /*6fc0*/  MOV R68, R67 ;  /* 0x0000004300447202 */ /* 0x000fe20000000f00 */
[----:B------:R-:W-:Y:S06]  /*6fd0*/  BRA `(.L_x_3827) ;  /* 0xfffffff400b87947 */ /* 0x000fec000383ffff */
.L_x_3828:
        /* <DEDUP_REMOVED lines=10> */
.L_x_7752:


//--------------------- .text._ZN10layer_norm31ln_parallel_residual_fwd_kernelINS_13Kernel_traitsIf6__halfS2_S2_fjLj256ELj1ELj4ELj1ELj16ENS_18Kernel_traits_baseILj256EfS2_S2_S2_fjLj128EEEEELb0ELb0ELb0EEEvNS_9FwdParamsE --------------------------
	.section	.text._ZN10layer_norm31ln_parallel_residual_fwd_kernelINS_13Kernel_traitsIf6__halfS2_S2_fjLj256ELj1ELj4ELj1ELj16ENS_18Kernel_traits_baseILj256EfS2_S2_S2_fjLj128EEEEELb0ELb0ELb0EEEvNS_9FwdParamsE,"ax",@progbits
	.align	128
        .global         _ZN10layer_norm31ln_parallel_residual_fwd_kernelINS_13Kernel_traitsIf6__halfS2_S2_fjLj256ELj1ELj4ELj1ELj16ENS_18Kernel_traits_baseILj256EfS2_S2_S2_fjLj128EEEEELb0ELb0ELb0EEEvNS_9FwdParamsE
        .type           _ZN10layer_norm31ln_parallel_residual_fwd_kernelINS_13Kernel_traitsIf6__halfS2_S2_fjLj256ELj1ELj4ELj1ELj16ENS_18Kernel_traits_baseILj256EfS2_S2_S2_fjLj128EEEEELb0ELb0ELb0EEEvNS_9FwdParamsE,@function
        .size           _ZN10layer_norm31ln_parallel_residual_fwd_kernelINS_13Kernel_traitsIf6__halfS2_S2_fjLj256ELj1ELj4ELj1ELj16ENS_18Kernel_traits_baseILj256EfS2_S2_S2_fjLj128EEEEELb0ELb0ELb0EEEvNS_9FwdParamsE,(.L_x_7753 - _ZN10layer_norm31ln_parallel_residual_fwd_kernelINS_13Kernel_traitsIf6__halfS2_S2_fjLj256ELj1ELj4ELj1ELj16ENS_18Kernel_traits_baseILj256EfS2_S2_S2_fjLj128EEEEELb0ELb0ELb0EEEvNS_9FwdParamsE)
        .other          _ZN10layer_norm31ln_parallel_residual_fwd_kernelINS_13Kernel_traitsIf6__halfS2_S2_fjLj256ELj1ELj4ELj1ELj16ENS_18Kernel_traits_baseILj256EfS2_S2_S2_fjLj128EEEEELb0ELb0ELb0EEEvNS_9FwdParamsE,@"STO_CUDA_ENTRY STV_DEFAULT"
_ZN10layer_norm31ln_parallel_residual_fwd_kernelINS_13Kernel_traitsIf6__halfS2_S2_fjLj256ELj1ELj4ELj1ELj16ENS_18Kernel_traits_baseILj256EfS2_S2_S2_fjLj128EEEEELb0ELb0ELb0EEEvNS_9FwdParamsE:
.text._ZN10layer_norm31ln_parallel_residual_fwd_kernelINS_13Kernel_traitsIf6__halfS2_S2_fjLj256ELj1ELj4ELj1ELj16ENS_18Kernel_traits_baseILj256EfS2_S2_S2_fjLj128EEEEELb0ELb0ELb0EEEvNS_9FwdParamsE:
        /* <DEDUP_REMOVED lines=48> */
.L_x_3830:
[----:B------:R-:W-:Y:S05]  /*0300*/  BSYNC B0 ;  /* 0x0000000000007941 */ /* 0x000fea0003800000 */
.L_x_3829:
        /* <DEDUP_REMOVED lines=8> */
.L_x_3868:
        /* <DEDUP_REMOVED lines=10> */
[----:B------:R-:W-:-:S04]  /*0430*/  @P1 LEA R54, P2, R62, UR6, 0x4 ;  /* 0x000000063e361c11 */ /* 0x000fc8000f8420ff */
[----:B------:R-:W-:Y:S02]  /*0440*/  @P1 LEA.HI.X R55, R62, UR7, RZ, 0x4, P2 ;  /* 0x000000073e371c11 */ /* 0x000fe400090f24ff */
[----:B-1----:R-:W-:-:S03]  /*0450*/  ISETP.NE.U32.AND P0, PT, R52, RZ, PT ;  /* 0x000000ff3400720c */ /* 0x002fc60003f05070 */
[----:B0-----:R0:W5:Y:S01]  /*0460*/  @P1 LDG.E.128 R8, desc[UR4][R54.64] ;  /* 0x0000000436081981 */ /* 0x001162000c1e1d00 */
[----:B------:R-:W-:Y:S01]  /*0470*/  ISETP.NE.AND.EX P0, PT, R53, RZ, PT, P0 ;  /* 0x000000ff3500720c */ /* 0x000fe20003f05300 */
[----:B--2---:R-:W-:-:S06]  /*0480*/  IMAD.WIDE.U32 R48, R62, 0x10, R48 ;  /* 0x000000103e307825 */ /* 0x004fcc00078e0030 */
        /* <DEDUP_REMOVED lines=15> */
.L_x_3834:
[----:B-----5:R-:W-:-:S05]  /*0580*/  HADD2.F32 R3, -RZ, R4.H0_H0 ;  /* 0x20000004ff037230 */ /* 0x020fca0000004100 */
[----:B------:R-:W-:Y:S01]  /*0590*/  FADD.FTZ R2, R3, R2 ;  /* 0x0000000203027221 */ /* 0x000fe20000010000 */
[----:B------:R-:W-:Y:S06]  /*05a0*/  BRA `(.L_x_3835) ;  /* 0x0000000000107947 */ /* 0x000fec0003800000 */
.L_x_3833:
[----:B-----5:R-:W-:Y:S02]  /*05b0*/  HADD2.F32 R3, -RZ, R8.H0_H0 ;  /* 0x20000008ff037230 */ /* 0x020fe40000004100 */
[----:B------:R-:W-:-:S03]  /*05c0*/  @P0 HADD2.F32 R55, -RZ, R4.H0_H0 ;  /* 0x20000004ff370230 */ /* 0x000fc60000004100 */
[----:B------:R-:W-:-:S04]  /*05d0*/  FADD.FTZ R2, R3, R2 ;  /* 0x0000000203027221 */ /* 0x000fc80000010000 */
[----:B------:R-:W-:-:S07]  /*05e0*/  @P0 FADD.FTZ R2, R55, R2 ;  /* 0x0000000237020221 */ /* 0x000fce0000010000 */
.L_x_3835:
[----:B------:R-:W-:-:S04]  /*05f0*/  F2FP.F16.F32.PACK_AB R3, RZ, R2 ;  /* 0x00000002ff03723e */ /* 0x000fc800000000ff */
[----:B------:R-:W-:-:S07]  /*0600*/  PRMT R44, R3, 0x7610, R44 ;  /* 0x00007610032c7816 */ /* 0x000fce000000002c */
.L_x_3836:
        /* <DEDUP_REMOVED lines=9> */
.L_x_3838:
[----:B-----5:R-:W-:-:S05]  /*06a0*/  HADD2.F32 R48, -RZ, R4.H1_H1 ;  /* 0x30000004ff307230 */ /* 0x020fca0000004100 */
[----:B------:R-:W-:Y:S01]  /*06b0*/  FADD.FTZ R3, R48, R3 ;  /* 0x0000000330037221 */ /* 0x000fe20000010000 */
[----:B------:R-:W-:Y:S06]  /*06c0*/  BRA `(.L_x_3839) ;  /* 0x0000000000107947 */ /* 0x000fec0003800000 */
.L_x_3837:
[----:B-----5:R-:W-:Y:S02]  /*06d0*/  HADD2.F32 R48, -RZ, R8.H1_H1 ;  /* 0x30000008ff307230 */ /* 0x020fe40000004100 */
[----:B------:R-:W-:-:S03]  /*06e0*/  @P0 HADD2.F32 R54, -RZ, R4.H1_H1 ;  /* 0x30000004ff360230 */ /* 0x000fc60000004100 */
[----:B------:R-:W-:-:S04]  /*06f0*/  FADD.FTZ R3, R48, R3 ;  /* 0x0000000330037221 */ /* 0x000fc80000010000 */
[----:B------:R-:W-:-:S07]  /*0700*/  @P0 FADD.FTZ R3, R54, R3 ;  /* 0x0000000336030221 */ /* 0x000fce0000010000 */
.L_x_3839:
[----:B------:R-:W-:-:S04]  /*0710*/  F2FP.F16.F32.PACK_AB R48, RZ, R3 ;  /* 0x00000003ff30723e */ /* 0x000fc800000000ff */
[----:B------:R-:W-:-:S07]  /*0720*/  PRMT R44, R44, 0x5410, R48 ;  /* 0x000054102c2c7816 */ /* 0x000fce0000000030 */
.L_x_3840:
        /* <DEDUP_REMOVED lines=9> */
.L_x_3842:
[----:B-----5:R-:W-:-:S05]  /*07c0*/  HADD2.F32 R55, -RZ, R5.H0_H0 ;  /* 0x20000005ff377230 */ /* 0x020fca0000004100 */
[----:B------:R-:W-:Y:S01]  /*07d0*/  FADD.FTZ R56, R55, R56 ;  /* 0x0000003837387221 */ /* 0x000fe20000010000 */
[----:B------:R-:W-:Y:S06]  /*07e0*/  BRA `(.L_x_3843) ;  /* 0x0000000000107947 */ /* 0x000fec0003800000 */
.L_x_3841:
[----:B-----5:R-:W-:Y:S02]  /*07f0*/  HADD2.F32 R55, -RZ, R9.H0_H0 ;  /* 0x20000009ff377230 */ /* 0x020fe40000004100 */
[----:B------:R-:W-:-:S03]  /*0800*/  @P0 HADD2.F32 R57, -RZ, R5.H0_H0 ;  /* 0x20000005ff390230 */ /* 0x000fc60000004100 */
[----:B------:R-:W-:-:S04]  /*0810*/  FADD.FTZ R56, R55, R56 ;  /* 0x0000003837387221 */ /* 0x000fc80000010000 */
[----:B------:R-:W-:-:S07]  /*0820*/  @P0 FADD.FTZ R56, R57, R56 ;  /* 0x0000003839380221 */ /* 0x000fce0000010000 */
.L_x_3843:
[----:B------:R-:W-:-:S04]  /*0830*/  F2FP.F16.F32.PACK_AB R48, RZ, R56 ;  /* 0x00000038ff30723e */ /* 0x000fc800000000ff */
[----:B------:R-:W-:-:S07]  /*0840*/  PRMT R45, R48, 0x7610, R45 ;  /* 0x00007610302d7816 */ /* 0x000fce000000002d */
.L_x_3844:
        /* <DEDUP_REMOVED lines=9> */
.L_x_3846:
[----:B-----5:R-:W-:-:S05]  /*08e0*/  HADD2.F32 R49, -RZ, R5.H1_H1 ;  /* 0x30000005ff317230 */ /* 0x020fca0000004100 */
[----:B------:R-:W-:Y:S01]  /*08f0*/  FADD.FTZ R58, R49, R58 ;  /* 0x0000003a313a7221 */ /* 0x000fe20000010000 */
[----:B------:R-:W-:Y:S06]  /*0900*/  BRA `(.L_x_3847) ;  /* 0x0000000000107947 */ /* 0x000fec0003800000 */
.L_x_3845:
[----:B-----5:R-:W-:Y:S02]  /*0910*/  HADD2.F32 R49, -RZ, R9.H1_H1 ;  /* 0x30000009ff317230 */ /* 0x020fe40000004100 */
[----:B------:R-:W-:-:S03]  /*0920*/  @P0 HADD2.F32 R55, -RZ, R5.H1_H1 ;  /* 0x30000005ff370230 */ /* 0x000fc60000004100 */
[----:B------:R-:W-:-:S04]  /*0930*/  FADD.FTZ R58, R49, R58 ;  /* 0x0000003a313a7221 */ /* 0x000fc80000010000 */
[----:B------:R-:W-:-:S07]  /*0940*/  @P0 FADD.FTZ R58, R55, R58 ;  /* 0x0000003a373a0221 */ /* 0x000fce0000010000 */
.L_x_3847:
[----:B------:R-:W-:-:S04]  /*0950*/  F2FP.F16.F32.PACK_AB R48, RZ, R58 ;  /* 0x0000003aff30723e */ /* 0x000fc800000000ff */
[----:B------:R-:W-:-:S07]  /*0960*/  PRMT R45, R45, 0x5410, R48 ;  /* 0x000054102d2d7816 */ /* 0x000fce0000000030 */
.L_x_3848:
        /* <DEDUP_REMOVED lines=9> */
.L_x_3850:
[----:B-----5:R-:W-:-:S05]  /*0a00*/  HADD2.F32 R48, -RZ, R6.H0_H0 ;  /* 0x20000006ff307230 */ /* 0x020fca0000004100 */
[----:B------:R-:W-:Y:S01]  /*0a10*/  FADD.FTZ R57, R48, R57 ;  /* 0x0000003930397221 */ /* 0x000fe20000010000 */
[----:B------:R-:W-:Y:S06]  /*0a20*/  BRA `(.L_x_3851) ;  /* 0x0000000000107947 */ /* 0x000fec0003800000 */
.L_x_3849:
[----:B-----5:R-:W-:Y:S02]  /*0a30*/  HADD2.F32 R48, -RZ, R10.H0_H0 ;  /* 0x2000000aff307230 */ /* 0x020fe40000004100 */
[----:B------:R-:W-:-:S03]  /*0a40*/  @P0 HADD2.F32 R54, -RZ, R6.H0_H0 ;  /* 0x20000006ff360230 */ /* 0x000fc60000004100 */
[----:B------:R-:W-:-:S04]  /*0a50*/  FADD.FTZ R57, R48, R57 ;  /* 0x0000003930397221 */ /* 0x000fc80000010000 */
[----:B------:R-:W-:-:S07]  /*0a60*/  @P0 FADD.FTZ R57, R54, R57 ;  /* 0x0000003936390221 */ /* 0x000fce0000010000 */
.L_x_3851:
[----:B------:R-:W-:-:S04]  /*0a70*/  F2FP.F16.F32.PACK_AB R48, RZ, R57 ;  /* 0x00000039ff30723e */ /* 0x000fc800000000ff */
[----:B------:R-:W-:-:S07]  /*0a80*/  PRMT R46, R48, 0x7610, R46 ;  /* 0x00007610302e7816 */ /* 0x000fce000000002e */
.L_x_3852:
        /* <DEDUP_REMOVED lines=9> */
.L_x_3854:
[----:B-----5:R-:W-:-:S05]  /*0b20*/  HADD2.F32 R48, -RZ, R6.H1_H1 ;  /* 0x30000006ff307230 */ /* 0x020fca0000004100 */
[----:B------:R-:W-:Y:S01]  /*0b30*/  FADD.FTZ R59, R48, R59 ;  /* 0x0000003b303b7221 */ /* 0x000fe20000010000 */
[----:B------:R-:W-:Y:S06]  /*0b40*/  BRA `(.L_x_3855) ;  /* 0x0000000000107947 */ /* 0x000fec0003800000 */
.L_x_3853:
[----:B-----5:R-:W-:Y:S02]  /*0b50*/  HADD2.F32 R48, -RZ, R10.H1_H1 ;  /* 0x3000000aff307230 */ /* 0x020fe40000004100 */
[----:B------:R-:W-:-:S03]  /*0b60*/  @P0 HADD2.F32 R50, -RZ, R6.H1_H1 ;  /* 0x30000006ff320230 */ /* 0x000fc60000004100 */
[----:B------:R-:W-:-:S04]  /*0b70*/  FADD.FTZ R59, R48, R59 ;  /* 0x0000003b303b7221 */ /* 0x000fc80000010000 */
[----:B------:R-:W-:-:S07]  /*0b80*/  @P0 FADD.FTZ R59, R50, R59 ;  /* 0x0000003b323b0221 */ /* 0x000fce0000010000 */
.L_x_3855:
[----:B------:R-:W-:-:S04]  /*0b90*/  F2FP.F16.F32.PACK_AB R48, RZ, R59 ;  /* 0x0000003bff30723e */ /* 0x000fc800000000ff */
[----:B------:R-:W-:-:S07]  /*0ba0*/  PRMT R46, R46, 0x5410, R48 ;  /* 0x000054102e2e7816 */ /* 0x000fce0000000030 */
.L_x_3856:
        /* <DEDUP_REMOVED lines=9> */
.L_x_3858:
[----:B-----5:R-:W-:-:S05]  /*0c40*/  HADD2.F32 R49, -RZ, R7.H0_H0 ;  /* 0x20000007ff317230 */ /* 0x020fca0000004100 */
[----:B------:R-:W-:Y:S01]  /*0c50*/  FADD.FTZ R64, R49, R64 ;  /* 0x0000004031407221 */ /* 0x000fe20000010000 */
[----:B------:R-:W-:Y:S06]  /*0c60*/  BRA `(.L_x_3859) ;  /* 0x0000000000107947 */ /* 0x000fec0003800000 */
.L_x_3857:
[----:B-----5:R-:W-:Y:S02]  /*0c70*/  HADD2.F32 R49, -RZ, R11.H0_H0 ;  /* 0x2000000bff317230 */ /* 0x020fe40000004100 */
[----:B------:R-:W-:-:S03]  /*0c80*/  @P0 HADD2.F32 R55, -RZ, R7.H0_H0 ;  /* 0x20000007ff370230 */ /* 0x000fc60000004100 */
[----:B------:R-:W-:-:S04]  /*0c90*/  FADD.FTZ R64, R49, R64 ;  /* 0x0000004031407221 */ /* 0x000fc80000010000 */
[----:B------:R-:W-:-:S07]  /*0ca0*/  @P0 FADD.FTZ R64, R55, R64 ;  /* 0x0000004037400221 */ /* 0x000fce0000010000 */
.L_x_3859:
[----:B------:R-:W-:-:S04]  /*0cb0*/  F2FP.F16.F32.PACK_AB R48, RZ, R64 ;  /* 0x00000040ff30723e */ /* 0x000fc800000000ff */
[----:B------:R-:W-:-:S07]  /*0cc0*/  PRMT R47, R48, 0x7610, R47 ;  /* 0x00007610302f7816 */ /* 0x000fce000000002f */
.L_x_3860:
        /* <DEDUP_REMOVED lines=9> */
.L_x_3862:
[----:B-----5:R-:W-:-:S05]  /*0d60*/  HADD2.F32 R48, -RZ, R7.H1_H1 ;  /* 0x30000007ff307230 */ /* 0x020fca0000004100 */
[----:B------:R-:W-:Y:S01]  /*0d70*/  FADD.FTZ R65, R48, R65 ;  /* 0x0000004130417221 */ /* 0x000fe20000010000 */
[----:B------:R-:W-:Y:S06]  /*0d80*/  BRA `(.L_x_3863) ;  /* 0x0000000000107947 */ /* 0x000fec0003800000 */
.L_x_3861:
[----:B-----5:R-:W-:Y:S02]  /*0d90*/  HADD2.F32 R48, -RZ, R11.H1_H1 ;  /* 0x3000000bff307230 */ /* 0x020fe40000004100 */
[----:B------:R-:W-:-:S03]  /*0da0*/  @P0 HADD2.F32 R50, -RZ, R7.H1_H1 ;  /* 0x30000007ff320230 */ /* 0x000fc60000004100 */
[----:B------:R-:W-:-:S04]  /*0db0*/  FADD.FTZ R65, R48, R65 ;  /* 0x0000004130417221 */ /* 0x000fc80000010000 */
[----:B------:R-:W-:-:S07]  /*0dc0*/  @P0 FADD.FTZ R65, R50, R65 ;  /* 0x0000004132410221 */ /* 0x000fce0000010000 */
.L_x_3863:
[----:B------:R-:W-:-:S04]  /*0dd0*/  F2FP.F16.F32.PACK_AB R48, RZ, R65 ;  /* 0x00000041ff30723e */ /* 0x000fc800000000ff */
[----:B------:R-:W-:-:S07]  /*0de0*/  PRMT R47, R47, 0x5410, R48 ;  /* 0x000054102f2f7816 */ /* 0x000fce0000000030 */
.L_x_3864:
[----:B------:R-:W-:-:S04]  /*0df0*/  LOP3.LUT P0, RZ, R52, UR6, RZ, 0xfc, !PT ;  /* 0x0000000634ff7c12 */ /* 0x000fc8000f80fcff */
[----:B------:R-:W-:-:S13]  /*0e00*/  LOP3.LUT P0, RZ, R53, UR7, RZ, 0xfc, P0 ;  /* 0x0000000735ff7c12 */ /* 0x000fda000800fcff */
[----:B------:R-:W0:Y:S02]  /*0e10*/  @P0 LDC.64 R48, c[0x0][0x238] ;  /* 0x00008e00ff300b82 */ /* 0x000e240000000a00 */
[----:B0-----:R-:W-:-:S04]  /*0e20*/  @P0 LEA R48, P1, R62, R48, 0x4 ;  /* 0x000000303e300211 */ /* 0x001fc800078220ff */
[----:B------:R-:W-:-:S05]  /*0e30*/  @P0 LEA.HI.X R49, R62, R49, RZ, 0x4, P1 ;  /* 0x000000313e310211 */ /* 0x000fca00008f24ff */
[----:B------:R1:W-:Y:S04]  /*0e40*/  @P0 STG.E.128 desc[UR4][R48.64], R44 ;  /* 0x0000002c30000986 */ /* 0x0003e8000c101d04 */
.L_x_3832:
[----:B------:R-:W-:Y:S05]  /*0e50*/  BSYNC B0 ;  /* 0x0000000000007941 */ /* 0x000fea0003800000 */
.L_x_3831:
        /* <DEDUP_REMOVED lines=50> */
.L_x_3880:
        /* <DEDUP_REMOVED lines=63> */
.L_x_3867:
[----:B------:R-:W-:Y:S05]  /*1570*/  BSYNC B0 ;  /* 0x0000000000007941 */ /* 0x000fea0003800000 */
.L_x_3866:
[----:B--23--:R-:W2:Y:S02]  /*1580*/  LDC.64 R48, c[0x0][0x210] ;  /* 0x00008400ff307b82 */ /* 0x00cea40000000a00 */
[----:B--2---:R-:W-:-:S04]  /*1590*/  LEA R0, R48, R0, 0x2 ;  /* 0x0000000030007211 */ /* 0x004fc800078e10ff */
[----:B------:R-:W-:-:S13]  /*15a0*/  ISETP.GE.AND P0, PT, R0, R49, PT ;  /* 0x000000310000720c */ /* 0x000fda0003f06270 */
[----:B------:R-:W-:Y:S05]  /*15b0*/  @!P0 BRA `(.L_x_3868) ;  /* 0xffffffec00748947 */ /* 0x000fea000383ffff */
[----:B------:R-:W-:Y:S05]  /*15c0*/  EXIT ;  /* 0x000000000000794d */ /* 0x000fea0003800000 */
.L_x_3865:
        /* <DEDUP_REMOVED lines=8> */
.L_x_3870:
[----:B------:R-:W-:Y:S05]  /*1650*/  BSYNC B0 ;  /* 0x0000000000007941 */ /* 0x000fea0003800000 */
.L_x_3869:
        /* <DEDUP_REMOVED lines=9> */
.L_x_3871:
[----:B------:R-:W-:Y:S01]  /*16f0*/  HFMA2.MMA R51, -RZ, RZ, 0, 2.384185791015625e-07 ;  /* 0x00000004ff337435 */ /* 0x000fe200000001ff */
[----:B------:R-:W-:-:S05]  /*1700*/  MOV R53, R63 ;  /* 0x0000003f00357202 */ /* 0x000fca0000000f00 */
[----:B------:R-:W-:-:S05]  /*1710*/  FADD.FTZ R55, R54, R53 ;  /* 0x0000003536377221 */ /* 0x000fca0000010000 */
[----:B------:R-:W-:-:S07]  /*1720*/  MOV R67, R55 ;  /* 0x0000003700437202 */ /* 0x000fce0000000f00 */
[----:B------:R-:W-:Y:S05]  /*1730*/  WARPSYNC.COLLECTIVE R49, `(.L_x_3872) ;  /* 0x0000000031087348 */ /* 0x000fea0003c00000 */
[----:B------:R0:W1:Y:S02]  /*1740*/  SHFL.BFLY P1, R63, R67, R51, R50 ;  /* 0x0c000033433f7389 */ /* 0x0000640000020032 */
[----:B01----:R-:W-:Y:S01]  /*1750*/  ENDCOLLECTIVE ;  /* 0x000000000000791b */ /* 0x003fe20003800000 */
.L_x_3872:
        /* <DEDUP_REMOVED lines=8> */
.L_x_3873:
[----:B------:R-:W-:Y:S01]  /*17e0*/  HFMA2.MMA R51, -RZ, RZ, 0, 9.5367431640625e-07 ;  /* 0x00000010ff337435 */ /* 0x000fe200000001ff */
[----:B------:R-:W-:-:S05]  /*17f0*/  MOV R53, R63 ;  /* 0x0000003f00357202 */ /* 0x000fca0000000f00 */
[----:B------:R-:W-:-:S05]  /*1800*/  FADD.FTZ R61, R60, R53 ;  /* 0x000000353c3d7221 */ /* 0x000fca0000010000 */
[----:B------:R-:W-:-:S07]  /*1810*/  MOV R67, R61 ;  /* 0x0000003d00437202 */ /* 0x000fce0000000f00 */
[----:B------:R-:W-:Y:S05]  /*1820*/  WARPSYNC.COLLECTIVE R49, `(.L_x_3874) ;  /* 0x0000000031087348 */ /* 0x000fea0003c00000 */
[----:B------:R0:W1:Y:S02]  /*1830*/  SHFL.BFLY P1, R63, R67, R51, R50 ;  /* 0x0c000033433f7389 */ /* 0x0000640000020032 */
[----:B01----:R-:W-:Y:S01]  /*1840*/  ENDCOLLECTIVE ;  /* 0x000000000000791b */ /* 0x003fe20003800000 */
.L_x_3874:
        /* <DEDUP_REMOVED lines=26> */
.L_x_3875:
[----:B------:R-:W-:Y:S01]  /*19f0*/  HFMA2.MMA R51, -RZ, RZ, 0, 1.1920928955078125e-07 ;  /* 0x00000002ff337435 */ /* 0x000fe200000001ff */
[----:B------:R-:W-:-:S05]  /*1a00*/  MOV R55, R63 ;  /* 0x0000003f00377202 */ /* 0x000fca0000000f00 */
[----:B------:R-:W-:-:S05]  /*1a10*/  FADD.FTZ R55, R48, R55 ;  /* 0x0000003730377221 */ /* 0x000fca0000010000 */
[----:B------:R-:W-:-:S07]  /*1a20*/  MOV R67, R55 ;  /* 0x0000003700437202 */ /* 0x000fce0000000f00 */
[----:B------:R-:W-:Y:S05]  /*1a30*/  WARPSYNC.COLLECTIVE R49, `(.L_x_3876) ;  /* 0x0000000031087348 */ /* 0x000fea0003c00000 */
[----:B------:R0:W1:Y:S02]  /*1a40*/  SHFL.BFLY P1, R63, R67, R51, R50 ;  /* 0x0c000033433f7389 */ /* 0x0000640000020032 */
[----:B01----:R-:W-:Y:S01]  /*1a50*/  ENDCOLLECTIVE ;  /* 0x000000000000791b */ /* 0x003fe20003800000 */
.L_x_3876:
[----:B------:R-:W-:Y:S01]  /*1a60*/  HFMA2.MMA R51, -RZ, RZ, 0, 2.384185791015625e-07 ;  /* 0x00000004ff337435 */ /* 0x000fe200000001ff */
[----:B------:R-:W-:-:S05]  /*1a70*/  MOV R54, R63 ;  /* 0x0000003f00367202 */ /* 0x000fca0000000f00 */
[----:B------:R-:W-:-:S05]  /*1a80*/  FADD.FTZ R54, R55, R54 ;  /* 0x0000003637367221 */ /* 0x000fca0000010000 */
[----:B------:R-:W-:-:S07]  /*1a90*/  MOV R67, R54 ;  /* 0x0000003600437202 */ /* 0x000fce0000000f00 */
[----:B------:R-:W-:Y:S05]  /*1aa0*/  WARPSYNC.COLLECTIVE R49, `(.L_x_3877) ;  /* 0x0000000031087348 */ /* 0x000fea0003c00000 */
[----:B------:R0:W1:Y:S02]  /*1ab0*/  SHFL.BFLY P1, R63, R67, R51, R50 ;  /* 0x0c000033433f7389 */ /* 0x0000640000020032 */
[----:B01----:R-:W-:Y:S01]  /*1ac0*/  ENDCOLLECTIVE ;  /* 0x000000000000791b */ /* 0x003fe20003800000 */
.L_x_3877:
[----:B------:R-:W-:Y:S01]  /*1ad0*/  HFMA2.MMA R51, -RZ, RZ, 0, 4.76837158203125e-07 ;  /* 0x00000008ff337435 */ /* 0x000fe200000001ff */
[----:B------:R-:W-:-:S05]  /*1ae0*/  MOV R61, R63 ;  /* 0x0000003f003d7202 */ /* 0x000fca0000000f00 */
[----:B------:R-:W-:-:S05]  /*1af0*/  FADD.FTZ R61, R54, R61 ;  /* 0x0000003d363d7221 */ /* 0x000fca0000010000 */
[----:B------:R-:W-:-:S07]  /*1b00*/  MOV R67, R61 ;  /* 0x0000003d00437202 */ /* 0x000fce0000000f00 */
[----:B------:R-:W-:Y:S05]  /*1b10*/  WARPSYNC.COLLECTIVE R49, `(.L_x_3878) ;  /* 0x0000000031087348 */ /* 0x000fea0003c00000 */
[----:B------:R0:W1:Y:S02]  /*1b20*/  SHFL.BFLY P1, R63, R67, R51, R50 ;  /* 0x0c000033433f7389 */ /* 0x0000640000020032 */
[----:B01----:R-:W-:Y:S01]  /*1b30*/  ENDCOLLECTIVE ;  /* 0x000000000000791b */ /* 0x003fe20003800000 */
.L_x_3878:
[----:B------:R-:W-:Y:S01]  /*1b40*/  HFMA2.MMA R51, -RZ, RZ, 0, 9.5367431640625e-07 ;  /* 0x00000010ff337435 */ /* 0x000fe200000001ff */
[----:B------:R-:W-:-:S05]  /*1b50*/  MOV R60, R63 ;  /* 0x0000003f003c7202 */ /* 0x000fca0000000f00 */
[----:B------:R-:W-:-:S05]  /*1b60*/  FADD.FTZ R60, R61, R60 ;  /* 0x0000003c3d3c7221 */ /* 0x000fca0000010000 */
[----:B------:R-:W-:-:S07]  /*1b70*/  MOV R67, R60 ;  /* 0x0000003c00437202 */ /* 0x000fce0000000f00 */
[----:B------:R-:W-:Y:S05]  /*1b80*/  WARPSYNC.COLLECTIVE R49, `(.L_x_3879) ;  /* 0x0000000031087348 */ /* 0x000fea0003c00000 */
[----:B------:R0:W1:Y:S02]  /*1b90*/  SHFL.BFLY P1, R63, R67, R51, R50 ;  /* 0x0c000033433f7389 */ /* 0x0000640000020032 */
[----:B01----:R-:W-:Y:S01]  /*1ba0*/  ENDCOLLECTIVE ;  /* 0x000000000000791b */ /* 0x003fe20003800000 */
.L_x_3879:
[----:B------:R-:W-:Y:S05]  /*1bb0*/  BRA `(.L_x_3880) ;  /* 0xfffffff400707947 */ /* 0x000fea000383ffff */
.L_x_3881:
        /* <DEDUP_REMOVED lines=12> */
.L_x_7753:


//--------------------- .text._ZN10layer_norm31ln_parallel_residual_fwd_kernelINS_13Kernel_traitsIf6__halfS2_S2_fjLj256ELj1ELj4ELj1ELj16ENS_18Kernel_traits_baseILj256EfS2_S2_S2_fjLj128EEEEELb0ELb0ELb1EEEvNS_9FwdParamsE --------------------------
	.section	.text._ZN10layer_norm31ln_parallel_residual_fwd_kernelINS_13Kernel_traitsIf6__halfS2_S2_fjLj256ELj1ELj4ELj1ELj16ENS_18Kernel_traits_baseILj256EfS2_S2_S2_fjLj128EEEEELb0ELb0ELb1EEEvNS_9FwdParamsE,"ax",@progbits
	.align	128
        .global         _ZN10layer_norm31ln_parallel_residual_fwd_kernelINS_13Kernel_traitsIf6__halfS2_S2_fjLj256ELj1ELj4ELj1ELj16ENS_18Kernel_traits_baseILj256EfS2_S2_S2_fjLj128EEEEELb0ELb0ELb1EEEvNS_9FwdParamsE
        .type           _ZN10layer_norm31ln_parallel_residual_fwd_kernelINS_13Kernel_traitsIf6__halfS2_S2_fjLj256ELj1ELj4ELj1ELj16ENS_18Kernel_traits_baseILj256EfS2_S2_S2_fjLj128EEEEELb0ELb0ELb1EEEvNS_9FwdParamsE,@function
        .size           _ZN10layer_norm31ln_parallel_residual_fwd_kernelINS_13Kernel_traitsIf6__halfS2_S2_fjLj256ELj1ELj4ELj1ELj16ENS_18Kernel_traits_baseILj256EfS2_S2_S2_fjLj128EEEEELb0ELb0ELb1EEEvNS_9FwdParamsE,(.L_x_7754 - _ZN10layer_norm31ln_parallel_residual_fwd_kernelINS_13Kernel_traitsIf6__halfS2_S2_fjLj256ELj1ELj4ELj1ELj16ENS_18Kernel_traits_baseILj256EfS2_S2_S2_fjLj128EEEEELb0ELb0ELb1EEEvNS_9FwdParamsE)
        .other          _ZN10layer_norm31ln_parallel_residual_fwd_kernelINS_13Kernel_traitsIf6__halfS2_S2_fjLj256ELj1ELj4ELj1ELj16ENS_18Kernel_traits_baseILj256EfS2_S2_S2_fjLj128EEEEELb0ELb0ELb1EEEvNS_9FwdParamsE,@"STO_CUDA_ENTRY STV_DEFAULT"
_ZN10layer_norm31ln_parallel_residual_fwd_kernelINS_13Kernel_traitsIf6__halfS2_S2_fjLj256ELj1ELj4ELj1ELj16ENS_18Kernel_traits_baseILj256EfS2_S2_S2_fjLj128EEEEELb0ELb0ELb1EEEvNS_9FwdParamsE:
.text._ZN10layer_norm31ln_parallel_residual_fwd_kernelINS_13Kernel_traitsIf6__halfS2_S2_fjLj256ELj1ELj4ELj1ELj16ENS_18Kernel_traits_baseILj256EfS2_S2_S2_fjLj128EEEEELb0ELb0ELb1EEEvNS_9FwdParamsE:
        /* <DEDUP_REMOVED lines=20> */
[----:B0-----:R-:W-:Y:S02]  /*0140*/  LOP3.LUT R53, R0, 0x1f, RZ, 0xc0, !PT ;  /* 0x0000001f00357812 */ /* 0x001fe400078ec0ff */
[----:B------:R-:W-:Y:S02]  /*0150*/  SHF.R.U32.HI R52, RZ, 0x5, R0 ;  /* 0x00000005ff347819 */ /* 0x000fe40000011600 */
[C---:B------:R-:W-:Y:S02]  /*0160*/  @P1 LEA R20, P0, R53.reuse, UR4, 0x5 ;  /* 0x0000000435141c11 */ /* 0x040fe4000f8028ff */
[----:B------:R-:W-:Y:S02]  /*0170*/  SHF.L.U32 R22, R53, 0x5, RZ ;  /* 0x0000000535167819 */ /* 0x000fe400000006ff */
[----:B------:R-:W-:Y:S01]  /*0180*/  @P1 IADD3.X R21, RZ, UR5, RZ, P0, !PT ;  /* 0x00000005ff151c10 */ /* 0x000fe200087fe4ff */
[----:B------:R-:W-:Y:S01]  /*0190*/  ULDC.64 UR4, c[0x0][0x230] ;  /* 0x00008c0000047ab9 */ /* 0x000fe20000000a00 */
[----:B------:R-:W-:-:S02]  /*01a0*/  IADD3 R36, P4, R22, UR8, RZ ;  /* 0x0000000816247c10 */ /* 0x000fc4000ff9e0ff */
[----:B------:R-:W-:Y:S02]  /*01b0*/  @P2 IADD3 R22, P5, R22, UR10, RZ ;  /* 0x0000000a16162c10 */ /* 0x000fe4000ffbe0ff */
[----:B-1----:R-:W-:Y:S02]  /*01c0*/  LOP3.LUT P0, RZ, R38, UR4, RZ, 0xfc, !PT ;  /* 0x0000000426ff7c12 */ /* 0x002fe4000f80fcff */
[----:B------:R-:W-:Y:S02]  /*01d0*/  @P2 IADD3.X R23, RZ, UR11, RZ, P5, !PT ;  /* 0x0000000bff172c10 */ /* 0x000fe4000affe4ff */
[----:B------:R-:W-:Y:S01]  /*01e0*/  LOP3.LUT P0, RZ, R39, UR5, RZ, 0xfc, P0 ;  /* 0x0000000527ff7c12 */ /* 0x000fe2000800fcff */
[----:B------:R-:W-:Y:S01]  /*01f0*/  ULDC.64 UR4, c[0x0][0x208] ;  /* 0x0000820000047ab9 */ /* 0x000fe20000000a00 */
[----:B------:R-:W-:Y:S01]  /*0200*/  SHF.L.U32 R0, R0, 0x5, RZ ;  /* 0x0000000500007819 */ /* 0x000fe200000006ff */
[----:B------:R0:W5:Y:S01]  /*0210*/  @P1 LDG.E.128 R4, desc[UR4][R20.64] ;  /* 0x0000000414041981 */ /* 0x000162000c1e1d00 */
[----:B--2---:R-:W-:-:S02]  /*0220*/  LEA R52, R3, R52, 0x2 ;  /* 0x0000003403347211 */ /* 0x004fc400078e10ff */
[----:B------:R-:W-:Y:S01]  /*0230*/  LOP3.LUT R0, R0, 0x3e0, RZ, 0xc0, !PT ;  /* 0x000003e000007812 */ /* 0x000fe200078ec0ff */
[----:B------:R0:W5:Y:S01]  /*0240*/  @P1 LDG.E.128 R8, desc[UR4][R20.64+0x10] ;  /* 0x0000100414081981 */ /* 0x000162000c1e1d00 */
[----:B------:R-:W-:Y:S02]  /*0250*/  IADD3.X R37, RZ, UR9, RZ, P4, !PT ;  /* 0x00000009ff257c10 */ /* 0x000fe4000a7fe4ff */
[----:B------:R-:W-:Y:S01]  /*0260*/  IADD3 R2, P3, R0, UR6, RZ ;  /* 0x0000000600027c10 */ /* 0x000fe2000ff7e0ff */
[----:B------:R0:W5:Y:S01]  /*0270*/  @P2 LDG.E.128 R12, desc[UR4][R22.64] ;  /* 0x00000004160c2981 */ /* 0x000162000c1e1d00 */
[----:B------:R-:W-:Y:S02]  /*0280*/  ULDC UR6, c[0x0][0x214] ;  /* 0x0000850000067ab9 */ /* 0x000fe40000000800 */
[----:B------:R-:W-:Y:S01]  /*0290*/  IADD3.X R3, RZ, UR7, RZ, P3, !PT ;  /* 0x00000007ff037c10 */ /* 0x000fe20009ffe4ff */
[----:B------:R0:W5:Y:S01]  /*02a0*/  @P2 LDG.E.128 R16, desc[UR4][R22.64+0x10] ;  /* 0x0000100416102981 */ /* 0x000162000c1e1d00 */
[----:B------:R-:W-:-:S13]  /*02b0*/  ISETP.GE.AND P3, PT, R52, UR6, PT ;  /* 0x0000000634007c0c */ /* 0x000fda000bf66270 */
[----:B0-----:R-:W-:Y:S05]  /*02c0*/  @P3 EXIT ;  /* 0x000000000000394d */ /* 0x001fea0003800000 */
[----:B------:R0:W5:Y:S04]  /*02d0*/  LDG.E.128 R20, desc[UR4][R2.64] ;  /* 0x0000000402147981 */ /* 0x000168000c1e1d00 */
        /* <DEDUP_REMOVED lines=14> */
.L_x_3916:
[----:B0-2---:R-:W0:Y:S01]  /*03c0*/  LDC.64 R48, c[0x0][0x220] ;  /* 0x00008800ff307b82 */ /* 0x005e220000000a00 */
        /* <DEDUP_REMOVED lines=23> */
.L_x_3884:
[----:B-----5:R-:W-:-:S05]  /*0540*/  HADD2.F32 R55, -RZ, R40.H0_H0 ;  /* 0x20000028ff377230 */ /* 0x020fca0000004100 */
[----:B------:R-:W-:Y:S01]  /*0550*/  FADD.FTZ R2, R2, R55 ;  /* 0x0000003702027221 */ /* 0x000fe20000010000 */
[----:B------:R-:W-:Y:S06]  /*0560*/  BRA `(.L_x_3885) ;  /* 0x0000000000107947 */ /* 0x000fec0003800000 */
.L_x_3883:
[----:B-----5:R-:W-:Y:S02]  /*0570*/  HADD2.F32 R55, -RZ, R36.H0_H0 ;  /* 0x20000024ff377230 */ /* 0x020fe40000004100 */
[----:B------:R-:W-:-:S03]  /*0580*/  @P2 HADD2.F32 R57, -RZ, R40.H0_H0 ;  /* 0x20000028ff392230 */ /* 0x000fc60000004100 */
[----:B------:R-:W-:-:S04]  /*0590*/  FADD.FTZ R2, R2, R55 ;  /* 0x0000003702027221 */ /* 0x000fc80000010000 */
[----:B------:R-:W-:-:S07]  /*05a0*/  @P2 FADD.FTZ R2, R2, R57 ;  /* 0x0000003902022221 */ /* 0x000fce0000010000 */
.L_x_3885:
[----:B------:R-:W-:-:S04]  /*05b0*/  F2FP.F16.F32.PACK_AB R0, RZ, R2 ;  /* 0x00000002ff00723e */ /* 0x000fc800000000ff */
[----:B------:R-:W-:-:S07]  /*05c0*/  PRMT R44, R0, 0x7610, R44 ;  /* 0x00007610002c7816 */ /* 0x000fce000000002c */
.L_x_3886:
[----:B------:R-:W-:Y:S01]  /*05d0*/  HADD2.F32 R55, -RZ, R48.H1_H1 ;  /* 0x30000030ff377230 */ /* 0x000fe20000004100 */
[----:B------:R-:W-:Y:S06]  /*05e0*/  @P3 BRA `(.L_x_3887) ;  /* 0x0000000000203947 */ /* 0x000fec0003800000 */
[----:B------:R-:W-:-:S04]  /*05f0*/  ISETP.NE.U32.AND P4, PT, RZ, UR14, PT ;  /* 0x0000000eff007c0c */ /* 0x000fc8000bf85070 */
[----:B------:R-:W-:-:S13]  /*0600*/  ISETP.NE.AND.EX P4, PT, RZ, UR15, PT, P4 ;  /* 0x0000000fff007c0c */ /* 0x000fda000bf85340 */
[----:B------:R-:W-:Y:S05]  /*0610*/  @P4 BRA `(.L_x_3888) ;  /* 0x0000000000084947 */ /* 0x000fea0003800000 */
[----:B------:R-:W-:Y:S05]  /*0620*/  @P0 BRA `(.L_x_3889) ;  /* 0x0000000000200947 */ /* 0x000fea0003800000 */
[----:B------:R-:W-:Y:S05]  /*0630*/  BRA `(.L_x_3890) ;  /* 0x0000000000247947 */ /* 0x000fea0003800000 */
.L_x_3888:
[----:B-----5:R-:W-:-:S05]  /*0640*/  HADD2.F32 R0, -RZ, R40.H1_H1 ;  /* 0x30000028ff007230 */ /* 0x020fca0000004100 */
[----:B------:R-:W-:Y:S01]  /*0650*/  FADD.FTZ R55, R55, R0 ;  /* 0x0000000037377221 */ /* 0x000fe20000010000 */
[----:B------:R-:W-:Y:S06]  /*0660*/  BRA `(.L_x_3889) ;  /* 0x0000000000107947 */ /* 0x000fec0003800000 */
.L_x_3887:
[----:B-----5:R-:W-:Y:S02]  /*0670*/  HADD2.F32 R0, -RZ, R36.H1_H1 ;  /* 0x30000024ff007230 */ /* 0x020fe40000004100 */
[----:B------:R-:W-:-:S03]  /*0680*/  @P2 HADD2.F32 R48, -RZ, R40.H1_H1 ;  /* 0x30000028ff302230 */ /* 0x000fc60000004100 */
[----:B------:R-:W-:-:S04]  /*0690*/  FADD.FTZ R55, R55, R0 ;  /* 0x0000000037377221 */ /* 0x000fc80000010000 */
[----:B------:R-:W-:-:S07]  /*06a0*/  @P2 FADD.FTZ R55, R55, R48 ;  /* 0x0000003037372221 */ /* 0x000fce0000010000 */
.L_x_3889:
[----:B------:R-:W-:-:S04]  /*06b0*/  F2FP.F16.F32.PACK_AB R0, RZ, R55 ;  /* 0x00000037ff00723e */ /* 0x000fc800000000ff */
[----:B------:R-:W-:-:S07]  /*06c0*/  PRMT R44, R44, 0x5410, R0 ;  /* 0x000054102c2c7816 */ /* 0x000fce0000000000 */
.L_x_3890:
[----:B------:R-:W-:Y:S01]  /*06d0*/  HADD2.F32 R54, -RZ, R49.H0_H0 ;  /* 0x20000031ff367230 */ /* 0x000fe20000004100 */
[----:B------:R-:W-:Y:S06]  /*06e0*/  @P3 BRA `(.L_x_3891) ;  /* 0x0000000000203947 */ /* 0x000fec0003800000 */
[----:B------:R-:W-:-:S04]  /*06f0*/  ISETP.NE.U32.AND P4, PT, RZ, UR14, PT ;  /* 0x0000000eff007c0c */ /* 0x000fc8000bf85070 */
[----:B------:R-:W-:-:S13]  /*0700*/  ISETP.NE.AND.EX P4, PT, RZ, UR15, PT, P4 ;  /* 0x0000000fff007c0c */ /* 0x000fda000bf85340 */
[----:B------:R-:W-:Y:S05]  /*0710*/  @P4 BRA `(.L_x_3892) ;  /* 0x0000000000084947 */ /* 0x000fea0003800000 */
[----:B------:R-:W-:Y:S05]  /*0720*/  @P0 BRA `(.L_x_3893) ;  /* 0x0000000000200947 */ /* 0x000fea0003800000 */
[----:B------:R-:W-:Y:S05]  /*0730*/  BRA `(.L_x_3894) ;  /* 0x0000000000247947 */ /* 0x000fea0003800000 */
.L_x_3892:
[----:B-----5:R-:W-:-:S05]  /*0740*/  HADD2.F32 R57, -RZ, R41.H0_H0 ;  /* 0x20000029ff397230 */ /* 0x020fca0000004100 */
[----:B------:R-:W-:Y:S01]  /*0750*/  FADD.FTZ R54, R54, R57 ;  /* 0x0000003936367221 */ /* 0x000fe20000010000 */
[----:B------:R-:W-:Y:S06]  /*0760*/  BRA `(.L_x_3893) ;  /* 0x0000000000107947 */ /* 0x000fec0003800000 */
.L_x_3891:
[----:B-----5:R-:W-:Y:S02]  /*0770*/  HADD2.F32 R57, -RZ, R37.H0_H0 ;  /* 0x20000025ff397230 */ /* 0x020fe40000004100 */
[----:B------:R-:W-:-:S03]  /*0780*/  @P2 HADD2.F32 R59, -RZ, R41.H0_H0 ;  /* 0x20000029ff3b2230 */ /* 0x000fc60000004100 */
[----:B------:R-:W-:-:S04]  /*0790*/  FADD.FTZ R54, R54, R57 ;  /* 0x0000003936367221 */ /* 0x000fc80000010000 */
[----:B------:R-:W-:-:S07]  /*07a0*/  @P2 FADD.FTZ R54, R54, R59 ;  /* 0x0000003b36362221 */ /* 0x000fce0000010000 */
.L_x_3893:
[----:B------:R-:W-:-:S04]  /*07b0*/  F2FP.F16.F32.PACK_AB R0, RZ, R54 ;  /* 0x00000036ff00723e */ /* 0x000fc800000000ff */
[----:B------:R-:W-:-:S07]  /*07c0*/  PRMT R45, R0, 0x7610, R45 ;  /* 0x00007610002d7816 */ /* 0x000fce000000002d */
.L_x_3894:
[----:B------:R-:W-:Y:S01]  /*07d0*/  HADD2.F32 R57, -RZ, R49.H1_H1 ;  /* 0x30000031ff397230 */ /* 0x000fe20000004100 */
[----:B------:R-:W-:Y:S06]  /*07e0*/  @P3 BRA `(.L_x_3895) ;  /* 0x0000000000203947 */ /* 0x000fec0003800000 */
[----:B------:R-:W-:-:S04]  /*07f0*/  ISETP.NE.U32.AND P4, PT, RZ, UR14, PT ;  /* 0x0000000eff007c0c */ /* 0x000fc8000bf85070 */
[----:B------:R-:W-:-:S13]  /*0800*/  ISETP.NE.AND.EX P4, PT, RZ, UR15, PT, P4 ;  /* 0x0000000fff007c0c */ /* 0x000fda000bf85340 */
[----:B------:R-:W-:Y:S05]  /*0810*/  @P4 BRA `(.L_x_3896) ;  /* 0x0000000000084947 */ /* 0x000fea0003800000 */
[----:B------:R-:W-:Y:S05]  /*0820*/  @P0 BRA `(.L_x_3897) ;  /* 0x0000000000200947 */ /* 0x000fea0003800000 */
[----:B------:R-:W-:Y:S05]  /*0830*/  BRA `(.L_x_3898) ;  /* 0x0000000000247947 */ /* 0x000fea0003800000 */
.L_x_3896:
[----:B-----5:R-:W-:-:S05]  /*0840*/  HADD2.F32 R0, -RZ, R41.H1_H1 ;  /* 0x30000029ff007230 */ /* 0x020fca0000004100 */
[----:B------:R-:W-:Y:S01]  /*0850*/  FADD.FTZ R57, R57, R0 ;  /* 0x0000000039397221 */ /* 0x000fe20000010000 */
[----:B------:R-:W-:Y:S06]  /*0860*/  BRA `(.L_x_3897) ;  /* 0x0000000000107947 */ /* 0x000fec0003800000 */
.L_x_3895:
[----:B-----5:R-:W-:Y:S02]  /*0870*/  HADD2.F32 R0, -RZ, R37.H1_H1 ;  /* 0x30000025ff007230 */ /* 0x020fe40000004100 */
[----:B------:R-:W-:-:S03]  /*0880*/  @P2 HADD2.F32 R48, -RZ, R41.H1_H1 ;  /* 0x30000029ff302230 */ /* 0x000fc60000004100 */
[----:B------:R-:W-:-:S04]  /*0890*/  FADD.FTZ R57, R57, R0 ;  /* 0x0000000039397221 */ /* 0x000fc80000010000 */
[----:B------:R-:W-:-:S07]  /*08a0*/  @P2 FADD.FTZ R57, R57, R48 ;  /* 0x0000003039392221 */ /* 0x000fce0000010000 */
.L_x_3897:
[----:B------:R-:W-:-:S04]  /*08b0*/  F2FP.F16.F32.PACK_AB R0, RZ, R57 ;  /* 0x00000039ff00723e */ /* 0x000fc800000000ff */
[----:B------:R-:W-:-:S07]  /*08c0*/  PRMT R45, R45, 0x5410, R0 ;  /* 0x000054102d2d7816 */ /* 0x000fce0000000000 */
.L_x_3898:
[----:B------:R-:W-:Y:S01]  /*08d0*/  HADD2.F32 R56, -RZ, R50.H0_H0 ;  /* 0x20000032ff387230 */ /* 0x000fe20000004100 */
[----:B------:R-:W-:Y:S06]  /*08e0*/  @P3 BRA `(.L_x_3899) ;  /* 0x0000000000203947 */ /* 0x000fec0003800000 */
[----:B------:R-:W-:-:S04]  /*08f0*/  ISETP.NE.U32.AND P4, PT, RZ, UR14, PT ;  /* 0x0000000eff007c0c */ /* 0x000fc8000bf85070 */
[----:B------:R-:W-:-:S13]  /*0900*/  ISETP.NE.AND.EX P4, PT, RZ, UR15, PT, P4 ;  /* 0x0000000fff007c0c */ /* 0x000fda000bf85340 */
[----:B------:R-:W-:Y:S05]  /*0910*/  @P4 BRA `(.L_x_3900) ;  /* 0x0000000000084947 */ /* 0x000fea0003800000 */
[----:B------:R-:W-:Y:S05]  /*0920*/  @P0 BRA `(.L_x_3901) ;  /* 0x0000000000200947 */ /* 0x000fea0003800000 */
[----:B------:R-:W-:Y:S05]  /*0930*/  BRA `(.L_x_3902) ;  /* 0x0000000000247947 */ /* 0x000fea0003800000 */
.L_x_3900:
[----:B-----5:R-:W-:-:S05]  /*0940*/  HADD2.F32 R49, -RZ, R42.H0_H0 ;  /* 0x2000002aff317230 */ /* 0x020fca0000004100 */
[----:B------:R-:W-:Y:S01]  /*0950*/  FADD.FTZ R56, R56, R49 ;  /* 0x0000003138387221 */ /* 0x000fe20000010000 */
[----:B------:R-:W-:Y:S06]  /*0960*/  BRA `(.L_x_3901) ;  /* 0x0000000000107947 */ /* 0x000fec0003800000 */
.L_x_3899:
[----:B-----5:R-:W-:Y:S02]  /*0970*/  HADD2.F32 R49, -RZ, R38.H0_H0 ;  /* 0x20000026ff317230 */ /* 0x020fe40000004100 */
[----:B------:R-:W-:-:S03]  /*0980*/  @P2 HADD2.F32 R59, -RZ, R42.H0_H0 ;  /* 0x2000002aff3b2230 */ /* 0x000fc60000004100 */
[----:B------:R-:W-:-:S04]  /*0990*/  FADD.FTZ R56, R56, R49 ;  /* 0x0000003138387221 */ /* 0x000fc80000010000 */
[----:B------:R-:W-:-:S07]  /*09a0*/  @P2 FADD.FTZ R56, R56, R59 ;  /* 0x0000003b38382221 */ /* 0x000fce0000010000 */
.L_x_3901:
[----:B------:R-:W-:-:S04]  /*09b0*/  F2FP.F16.F32.PACK_AB R0, RZ, R56 ;  /* 0x00000038ff00723e */ /* 0x000fc800000000ff */
[----:B------:R-:W-:-:S07]  /*09c0*/  PRMT R46, R0, 0x7610, R46 ;  /* 0x00007610002e7816 */ /* 0x000fce000000002e */
.L_x_3902:
[----:B------:R-:W-:Y:S01]  /*09d0*/  HADD2.F32 R59, -RZ, R50.H1_H1 ;  /* 0x30000032ff3b7230 */ /* 0x000fe20000004100 */
[----:B------:R-:W-:Y:S06]  /*09e0*/  @P3 BRA `(.L_x_3903) ;  /* 0x0000000000203947 */ /* 0x000fec0003800000 */
[----:B------:R-:W-:-:S04]  /*09f0*/  ISETP.NE.U32.AND P4, PT, RZ, UR14, PT ;  /* 0x0000000eff007c0c */ /* 0x000fc8000bf85070 */
[----:B------:R-:W-:-:S13]  /*0a00*/  ISETP.NE.AND.EX P4, PT, RZ, UR15, PT, P4 ;  /* 0x0000000fff007c0c */ /* 0x000fda000bf85340 */
[----:B------:R-:W-:Y:S05]  /*0a10*/  @P4 BRA `(.L_x_3904) ;  /* 0x0000000000084947 */ /* 0x000fea0003800000 */
[----:B------:R-:W-:Y:S05]  /*0a20*/  @P0 BRA `(.L_x_3905) ;  /* 0x0000000000200947 */ /* 0x000fea0003800000 */
[----:B------:R-:W-:Y:S05]  /*0a30*/  BRA `(.L_x_3906) ;  /* 0x0000000000247947 */ /* 0x000fea0003800000 */
.L_x_3904:
[----:B-----5:R-:W-:-:S05]  /*0a40*/  HADD2.F32 R0, -RZ, R42.H1_H1 ;  /* 0x3000002aff007230 */ /* 0x020fca0000004100 */
[----:B------:R-:W-:Y:S01]  /*0a50*/  FADD.FTZ R59, R59, R0 ;  /* 0x000000003b3b7221 */ /* 0x000fe20000010000 */
[----:B------:R-:W-:Y:S06]  /*0a60*/  BRA `(.L_x_3905) ;  /* 0x0000000000107947 */ /* 0x000fec0003800000 */
.L_x_3903:
[----:B-----5:R-:W-:Y:S02]  /*0a70*/  HADD2.F32 R0, -RZ, R38.H1_H1 ;  /* 0x30000026ff007230 */ /* 0x020fe40000004100 */
[----:B------:R-:W-:-:S03]  /*0a80*/  @P2 HADD2.F32 R48, -RZ, R42.H1_H1 ;  /* 0x3000002aff302230 */ /* 0x000fc60000004100 */
[----:B------:R-:W-:-:S04]  /*0a90*/  FADD.FTZ R59, R59, R0 ;  /* 0x000000003b3b7221 */ /* 0x000fc80000010000 */
[----:B------:R-:W-:-:S07]  /*0aa0*/  @P2 FADD.FTZ R59, R59, R48 ;  /* 0x000000303b3b2221 */ /* 0x000fce0000010000 */
.L_x_3905:
[----:B------:R-:W-:-:S04]  /*0ab0*/  F2FP.F16.F32.PACK_AB R0, RZ, R59 ;  /* 0x0000003bff00723e */ /* 0x000fc800000000ff */
[----:B------:R-:W-:-:S07]  /*0ac0*/  PRMT R46, R46, 0x5410, R0 ;  /* 0x000054102e2e7816 */ /* 0x000fce0000000000 */
.L_x_3906:
[----:B------:R-:W-:Y:S01]  /*0ad0*/  HADD2.F32 R58, -RZ, R51.H0_H0 ;  /* 0x20000033ff3a7230 */ /* 0x000fe20000004100 */
[----:B------:R-:W-:Y:S06]  /*0ae0*/  @P3 BRA `(.L_x_3907) ;  /* 0x0000000000203947 */ /* 0x000fec0003800000 */
[----:B------:R-:W-:-:S04]  /*0af0*/  ISETP.NE.U32.AND P4, PT, RZ, UR14, PT ;  /* 0x0000000eff007c0c */ /* 0x000fc8000bf85070 */
[----:B------:R-:W-:-:S13]  /*0b00*/  ISETP.NE.AND.EX P4, PT, RZ, UR15, PT, P4 ;  /* 0x0000000fff007c0c */ /* 0x000fda000bf85340 */
[----:B------:R-:W-:Y:S05]  /*0b10*/  @P4 BRA `(.L_x_3908) ;  /* 0x0000000000084947 */ /* 0x000fea0003800000 */
[----:B------:R-:W-:Y:S05]  /*0b20*/  @P0 BRA `(.L_x_3909) ;  /* 0x0000000000200947 */ /* 0x000fea0003800000 */
[----:B------:R-:W-:Y:S05]  /*0b30*/  BRA `(.L_x_3910) ;  /* 0x0000000000247947 */ /* 0x000fea0003800000 */
.L_x_3908:
[----:B-----5:R-:W-:-:S05]  /*0b40*/  HADD2.F32 R49, -RZ, R43.H0_H0 ;  /* 0x2000002bff317230 */ /* 0x020fca0000004100 */
[----:B------:R-:W-:Y:S01]  /*0b50*/  FADD.FTZ R58, R58, R49 ;  /* 0x000000313a3a7221 */ /* 0x000fe20000010000 */
[----:B------:R-:W-:Y:S06]  /*0b60*/  BRA `(.L_x_3909) ;  /* 0x0000000000107947 */ /* 0x000fec0003800000 */
.L_x_3907:
[----:B-----5:R-:W-:Y:S02]  /*0b70*/  HADD2.F32 R49, -RZ, R39.H0_H0 ;  /* 0x20000027ff317230 */ /* 0x020fe40000004100 */
[----:B------:R-:W-:-:S03]  /*0b80*/  @P2 HADD2.F32 R61, -RZ, R43.H0_H0 ;  /* 0x2000002bff3d2230 */ /* 0x000fc60000004100 */
[----:B------:R-:W-:-:S04]  /*0b90*/  FADD.FTZ R58, R58, R49 ;  /* 0x000000313a3a7221 */ /* 0x000fc80000010000 */
[----:B------:R-:W-:-:S07]  /*0ba0*/  @P2 FADD.FTZ R58, R58, R61 ;  /* 0x0000003d3a3a2221 */ /* 0x000fce0000010000 */
.L_x_3909:
[----:B------:R-:W-:-:S04]  /*0bb0*/  F2FP.F16.F32.PACK_AB R0, RZ, R58 ;  /* 0x0000003aff00723e */ /* 0x000fc800000000ff */
[----:B------:R-:W-:-:S07]  /*0bc0*/  PRMT R47, R0, 0x7610, R47 ;  /* 0x00007610002f7816 */ /* 0x000fce000000002f */
.L_x_3910:
[----:B------:R-:W-:Y:S01]  /*0bd0*/  HADD2.F32 R60, -RZ, R51.H1_H1 ;  /* 0x30000033ff3c7230 */ /* 0x000fe20000004100 */
[----:B------:R-:W-:Y:S06]  /*0be0*/  @P3 BRA `(.L_x_3911) ;  /* 0x0000000000203947 */ /* 0x000fec0003800000 */
[----:B------:R-:W-:-:S04]  /*0bf0*/  ISETP.NE.U32.AND P2, PT, RZ, UR14, PT ;  /* 0x0000000eff007c0c */ /* 0x000fc8000bf45070 */
[----:B------:R-:W-:-:S13]  /*0c00*/  ISETP.NE.AND.EX P2, PT, RZ, UR15, PT, P2 ;  /* 0x0000000fff007c0c */ /* 0x000fda000bf45320 */
[----:B------:R-:W-:Y:S05]  /*0c10*/  @P2 BRA `(.L_x_3912) ;  /* 0x0000000000082947 */ /* 0x000fea0003800000 */
[----:B------:R-:W-:Y:S05]  /*0c20*/  @P0 BRA `(.L_x_3913) ;  /* 0x0000000000200947 */ /* 0x000fea0003800000 */
[----:B------:R-:W-:Y:S05]  /*0c30*/  BRA `(.L_x_3914) ;  /* 0x0000000000247947 */ /* 0x000fea0003800000 */
.L_x_3912:
[----:B-----5:R-:W-:-:S05]  /*0c40*/  HADD2.F32 R49, -RZ, R43.H1_H1 ;  /* 0x3000002bff317230 */ /* 0x020fca0000004100 */
[----:B------:R-:W-:Y:S01]  /*0c50*/  FADD.FTZ R60, R60, R49 ;  /* 0x000000313c3c7221 */ /* 0x000fe20000010000 */
[----:B------:R-:W-:Y:S06]  /*0c60*/  BRA `(.L_x_3913) ;  /* 0x0000000000107947 */ /* 0x000fec0003800000 */
.L_x_3911:
[----:B-----5:R-:W-:Y:S02]  /*0c70*/  HADD2.F32 R49, -RZ, R39.H1_H1 ;  /* 0x30000027ff317230 */ /* 0x020fe40000004100 */
[----:B------:R-:W-:-:S03]  /*0c80*/  @P2 HADD2.F32 R51, -RZ, R43.H1_H1 ;  /* 0x3000002bff332230 */ /* 0x000fc60000004100 */
[----:B------:R-:W-:-:S04]  /*0c90*/  FADD.FTZ R60, R60, R49 ;  /* 0x000000313c3c7221 */ /* 0x000fc80000010000 */
[----:B------:R-:W-:-:S07]  /*0ca0*/  @P2 FADD.FTZ R60, R60, R51 ;  /* 0x000000333c3c2221 */ /* 0x000fce0000010000 */
.L_x_3913:
[----:B------:R-:W-:-:S04]  /*0cb0*/  F2FP.F16.F32.PACK_AB R0, RZ, R60 ;  /* 0x0000003cff00723e */ /* 0x000fc800000000ff */
[----:B------:R-:W-:-:S07]  /*0cc0*/  PRMT R47, R47, 0x5410, R0 ;  /* 0x000054102f2f7816 */ /* 0x000fce0000000000 */
.L_x_3914:
        /* <DEDUP_REMOVED lines=52> */
.L_x_3928:
        /* <DEDUP_REMOVED lines=35> */
[----:B------:R-:W-:Y:S01]  /*1240*/  F2FP.F16.F32.PACK_AB R57, R54, R57 ;  /* 0x000000393639723e */ /* 0x000fe200000000ff */
[----:B--2---:R-:W-:Y:S01]  /*1250*/  FFMA.FTZ R0, R26, R55, R10 ;  /* 0x000000371a007223 */ /* 0x004fe2000001000a */
[----:B------:R-:W-:Y:S01]  /*1260*/  F2FP.F16.F32.PACK_AB R49, R51, R50 ;  /* 0x000000323331723e */ /* 0x000fe200000000ff */
[----:B------:R-:W-:Y:S01]  /*1270*/  FFMA.FTZ R48, R20, R61, R4 ;  /* 0x0000003d14307223 */ /* 0x000fe20000010004 */
[----:B------:R-:W-:Y:S01]  /*1280*/  F2FP.F16.F32.PACK_AB R50, R63, R58 ;  /* 0x0000003a3f32723e */ /* 0x000fe200000000ff */
[----:B------:R-:W-:Y:S01]  /*1290*/  FFMA.FTZ R58, R32, R59, R16 ;  /* 0x0000003b203a7223 */ /* 0x000fe20000010010 */
[----:B------:R-:W-:Y:S01]  /*12a0*/  FFMA.FTZ R59, R34, R55, R18 ;  /* 0x00000037223b7223 */ /* 0x000fe20000010012 */
[----:B------:R-:W-:Y:S01]  /*12b0*/  FFMA.FTZ R55, R33, R56, R17 ;  /* 0x0000003821377223 */ /* 0x000fe20000010011 */
[-C--:B------:R-:W-:Y:S01]  /*12c0*/  FFMA.FTZ R63, R27, R60.reuse, R11 ;  /* 0x0000003c1b3f7223 */ /* 0x080fe2000001000b */
[----:B------:R-:W-:Y:S01]  /*12d0*/  FFMA.FTZ R60, R35, R60, R19 ;  /* 0x0000003c233c7223 */ /* 0x000fe20000010013 */
[----:B------:R-:W-:Y:S01]  /*12e0*/  FFMA.FTZ R51, R21, R2, R5 ;  /* 0x0000000215337223 */ /* 0x000fe20000010005 */
[----:B------:R-:W-:Y:S01]  /*12f0*/  FFMA.FTZ R56, R28, R61, R12 ;  /* 0x0000003d1c387223 */ /* 0x000fe2000001000c */
[----:B------:R-:W-:Y:S01]  /*1300*/  F2FP.F16.F32.PACK_AB R58, R55, R58 ;  /* 0x0000003a373a723e */ /* 0x000fe200000000ff */
[----:B------:R-:W-:Y:S01]  /*1310*/  FFMA.FTZ R61, R29, R2, R13 ;  /* 0x000000021d3d7223 */ /* 0x000fe2000001000d */
[----:B------:R-:W1:Y:S01]  /*1320*/  LDC.64 R54, c[0x0][0x210] ;  /* 0x00008400ff367b82 */ /* 0x000e620000000a00 */
[----:B------:R-:W-:-:S02]  /*1330*/  F2FP.F16.F32.PACK_AB R59, R60, R59 ;  /* 0x0000003b3c3b723e */ /* 0x000fc400000000ff */
[----:B------:R-:W-:Y:S02]  /*1340*/  SHF.L.U32 R60, R3, 0x4, RZ ;  /* 0x00000004033c7819 */ /* 0x000fe400000006ff */
[----:B------:R-:W-:Y:S02]  /*1350*/  F2FP.F16.F32.PACK_AB R48, R51, R48 ;  /* 0x000000303330723e */ /* 0x000fe400000000ff */
[----:B------:R-:W-:Y:S02]  /*1360*/  F2FP.F16.F32.PACK_AB R51, R63, R0 ;  /* 0x000000003f33723e */ /* 0x000fe400000000ff */
[----:B------:R-:W-:Y:S02]  /*1370*/  SHF.R.U32.HI R0, RZ, 0x1c, R3 ;  /* 0x0000001cff007819 */ /* 0x000fe40000011603 */
[C---:B------:R-:W-:Y:S02]  /*1380*/  IADD3 R2, P2, R60.reuse, UR8, RZ ;  /* 0x000000083c027c10 */ /* 0x040fe4000ff5e0ff */
[----:B------:R-:W-:-:S02]  /*1390*/  IADD3 R60, P3, R60, UR10, RZ ;  /* 0x0000000a3c3c7c10 */ /* 0x000fc4000ff7e0ff */
[----:B------:R-:W-:Y:S02]  /*13a0*/  F2FP.F16.F32.PACK_AB R56, R61, R56 ;  /* 0x000000383d38723e */ /* 0x000fe400000000ff */
[C---:B------:R-:W-:Y:S02]  /*13b0*/  IADD3.X R3, R0.reuse, UR9, RZ, P2, !PT ;  /* 0x0000000900037c10 */ /* 0x040fe400097fe4ff */
[----:B------:R-:W-:-:S03]  /*13c0*/  IADD3.X R61, R0, UR11, RZ, P3, !PT ;  /* 0x0000000b003d7c10 */ /* 0x000fc60009ffe4ff */
[----:B------:R2:W-:Y:S01]  /*13d0*/  STG.E.128 desc[UR4][R2.64], R48 ;  /* 0x0000003002007986 */ /* 0x0005e2000c101d04 */
[----:B-1----:R-:W-:-:S03]  /*13e0*/  LEA R52, R54, R52, 0x2 ;  /* 0x0000003436347211 */ /* 0x002fc600078e10ff */
[----:B------:R2:W-:Y:S01]  /*13f0*/  STG.E.128 desc[UR4][R60.64], R56 ;  /* 0x000000383c007986 */ /* 0x0005e2000c101d04 */
[----:B------:R-:W-:-:S13]  /*1400*/  ISETP.GE.AND P2, PT, R52, R55, PT ;  /* 0x000000373400720c */ /* 0x000fda0003f46270 */
[----:B------:R-:W-:Y:S05]  /*1410*/  @!P2 BRA `(.L_x_3916) ;  /* 0xffffffec00e8a947 */ /* 0x000fea000383ffff */
[----:B------:R-:W-:Y:S05]  /*1420*/  BSYNC B0 ;  /* 0x0000000000007941 */ /* 0x000fea0003800000 */
.L_x_3882:
[----:B------:R-:W-:Y:S05]  /*1430*/  EXIT ;  /* 0x000000000000794d */ /* 0x000fea0003800000 */
.L_x_3915:
        /* <DEDUP_REMOVED lines=8> */
.L_x_3918:
[----:B------:R-:W-:Y:S05]  /*14c0*/  BSYNC B1 ;  /* 0x0000000000017941 */ /* 0x000fea0003800000 */
.L_x_3917:
        /* <DEDUP_REMOVED lines=9> */
.L_x_3919:
[----:B------:R-:W-:Y:S01]  /*1560*/  HFMA2.MMA R51, -RZ, RZ, 0, 2.384185791015625e-07 ;  /* 0x00000004ff337435 */ /* 0x000fe200000001ff */
[----:B------:R-:W-:-:S05]  /*1570*/  MOV R61, R66 ;  /* 0x00000042003d7202 */ /* 0x000fca0000000f00 */
[----:B------:R-:W-:-:S05]  /*1580*/  FADD.FTZ R63, R62, R61 ;  /* 0x0000003d3e3f7221 */ /* 0x000fca0000010000 */
[----:B------:R-:W-:-:S07]  /*1590*/  MOV R68, R63 ;  /* 0x0000003f00447202 */ /* 0x000fce0000000f00 */
[----:B------:R-:W-:Y:S05]  /*15a0*/  WARPSYNC.COLLECTIVE R49, `(.L_x_3920) ;  /* 0x0000000031087348 */ /* 0x000fea0003c00000 */
[----:B------:R0:W1:Y:S02]  /*15b0*/  SHFL.BFLY P3, R66, R68, R51, R50 ;  /* 0x0c00003344427389 */ /* 0x0000640000060032 */
[----:B01----:R-:W-:Y:S01]  /*15c0*/  ENDCOLLECTIVE ;  /* 0x000000000000791b */ /* 0x003fe20003800000 */
.L_x_3920:
        /* <DEDUP_REMOVED lines=8> */
.L_x_3921:
[----:B------:R-:W-:Y:S01]  /*1650*/  HFMA2.MMA R51, -RZ, RZ, 0, 9.5367431640625e-07 ;  /* 0x00000010ff337435 */ /* 0x000fe200000001ff */
[----:B------:R-:W-:-:S05]  /*1660*/  MOV R61, R66 ;  /* 0x00000042003d7202 */ /* 0x000fca0000000f00 */
[----:B------:R-:W-:-:S05]  /*1670*/  FADD.FTZ R65, R64, R61 ;  /* 0x0000003d40417221 */ /* 0x000fca0000010000 */
[----:B------:R-:W-:-:S07]  /*1680*/  MOV R68, R65 ;  /* 0x0000004100447202 */ /* 0x000fce0000000f00 */
[----:B------:R-:W-:Y:S05]  /*1690*/  WARPSYNC.COLLECTIVE R49, `(.L_x_3922) ;  /* 0x0000000031087348 */ /* 0x000fea0003c00000 */
[----:B------:R0:W1:Y:S02]  /*16a0*/  SHFL.BFLY P3, R66, R68, R51, R50 ;  /* 0x0c00003344427389 */ /* 0x0000640000060032 */
[----:B01----:R-:W-:Y:S01]  /*16b0*/  ENDCOLLECTIVE ;  /* 0x000000000000791b */ /* 0x003fe20003800000 */
.L_x_3922:
        /* <DEDUP_REMOVED lines=24> */
.L_x_3923:
[----:B------:R-:W-:Y:S01]  /*1840*/  HFMA2.MMA R51, -RZ, RZ, 0, 1.1920928955078125e-07 ;  /* 0x00000002ff337435 */ /* 0x000fe200000001ff */
[----:B------:R-:W-:-:S05]  /*1850*/  MOV R63, R66 ;  /* 0x00000042003f7202 */ /* 0x000fca0000000f00 */
[----:B------:R-:W-:-:S05]  /*1860*/  FADD.FTZ R63, R0, R63 ;  /* 0x0000003f003f7221 */ /* 0x000fca0000010000 */
[----:B------:R-:W-:-:S07]  /*1870*/  MOV R68, R63 ;  /* 0x0000003f00447202 */ /* 0x000fce0000000f00 */
[----:B------:R-:W-:Y:S05]  /*1880*/  WARPSYNC.COLLECTIVE R49, `(.L_x_3924) ;  /* 0x0000000031087348 */ /* 0x000fea0003c00000 */
[----:B------:R0:W1:Y:S02]  /*1890*/  SHFL.BFLY P3, R66, R68, R51, R50 ;  /* 0x0c00003344427389 */ /* 0x0000640000060032 */
[----:B01----:R-:W-:Y:S01]  /*18a0*/  ENDCOLLECTIVE ;  /* 0x000000000000791b */ /* 0x003fe20003800000 */
.L_x_3924:
[----:B------:R-:W-:Y:S01]  /*18b0*/  HFMA2.MMA R51, -RZ, RZ, 0, 2.384185791015625e-07 ;  /* 0x00000004ff337435 */ /* 0x000fe200000001ff */
[----:B------:R-:W-:-:S05]  /*18c0*/  MOV R62, R66 ;  /* 0x00000042003e7202 */ /* 0x000fca0000000f00 */
[----:B------:R-:W-:-:S05]  /*18d0*/  FADD.FTZ R62, R63, R62 ;  /* 0x0000003e3f3e7221 */ /* 0x000fca0000010000 */
[----:B------:R-:W-:-:S07]  /*18e0*/  MOV R68, R62 ;  /* 0x0000003e00447202 */ /* 0x000fce0000000f00 */
[----:B------:R-:W-:Y:S05]  /*18f0*/  WARPSYNC.COLLECTIVE R49, `(.L_x_3925) ;  /* 0x0000000031087348 */ /* 0x000fea0003c00000 */
[----:B------:R0:W1:Y:S02]  /*1900*/  SHFL.BFLY P3, R66, R68, R51, R50 ;  /* 0x0c00003344427389 */ /* 0x0000640000060032 */
[----:B01----:R-:W-:Y:S01]  /*1910*/  ENDCOLLECTIVE ;  /* 0x000000000000791b */ /* 0x003fe20003800000 */
.L_x_3925:
[----:B------:R-:W-:Y:S01]  /*1920*/  HFMA2.MMA R51, -RZ, RZ, 0, 4.76837158203125e-07 ;  /* 0x00000008ff337435 */ /* 0x000fe200000001ff */
[----:B------:R-:W-:-:S05]  /*1930*/  MOV R65, R66 ;  /* 0x0000004200417202 */ /* 0x000fca0000000f00 */
[----:B------:R-:W-:-:S05]  /*1940*/  FADD.FTZ R65, R62, R65 ;  /* 0x000000413e417221 */ /* 0x000fca0000010000 */
[----:B------:R-:W-:-:S07]  /*1950*/  MOV R68, R65 ;  /* 0x0000004100447202 */ /* 0x000fce0000000f00 */
[----:B------:R-:W-:Y:S05]  /*1960*/  WARPSYNC.COLLECTIVE R49, `(.L_x_3926) ;  /* 0x0000000031087348 */ /* 0x000fea0003c00000 */
[----:B------:R0:W1:Y:S02]  /*1970*/  SHFL.BFLY P3, R66, R68, R51, R50 ;  /* 0x0c00003344427389 */ /* 0x0000640000060032 */
[----:B01----:R-:W-:Y:S01]  /*1980*/  ENDCOLLECTIVE ;  /* 0x000000000000791b */ /* 0x003fe20003800000 */
.L_x_3926:
[----:B------:R-:W-:Y:S01]  /*1990*/  HFMA2.MMA R51, -RZ, RZ, 0, 9.5367431640625e-07 ;  /* 0x00000010ff337435 */ /* 0x000fe200000001ff */
[----:B------:R-:W-:-:S05]  /*19a0*/  MOV R64, R66 ;  /* 0x0000004200407202 */ /* 0x000fca0000000f00 */
[----:B------:R-:W-:-:S05]  /*19b0*/  FADD.FTZ R64, R65, R64 ;  /* 0x0000004041407221 */ /* 0x000fca0000010000 */
[----:B------:R-:W-:-:S07]  /*19c0*/  MOV R68, R64 ;  /* 0x0000004000447202 */ /* 0x000fce0000000f00 */
[----:B------:R-:W-:Y:S05]  /*19d0*/  WARPSYNC.COLLECTIVE R49, `(.L_x_3927) ;  /* 0x0000000031087348 */ /* 0x000fea0003c00000 */
[----:B------:R0:W1:Y:S02]  /*19e0*/  SHFL.BFLY P3, R66, R68, R51, R50 ;  /* 0x0c00003344427389 */ /* 0x0000640000060032 */
[----:B01----:R-:W-:Y:S01]  /*19f0*/  ENDCOLLECTIVE ;  /* 0x000000000000791b */ /* 0x003fe20003800000 */
.L_x_3927:
[----:B------:R-:W-:Y:S01]  /*1a00*/  MOV R67, R66 ;  /* 0x0000004200437202 */ /* 0x000fe20000000f00 */
[----:B------:R-:W-:Y:S06]  /*1a10*/  BRA `(.L_x_3928) ;  /* 0xfffffff4007c7947 */ /* 0x000fec000383ffff */
.L_x_3929:
        /* <DEDUP_REMOVED lines=14> */
.L_x_7754:


//--------------------- .text._ZN10layer_norm31ln_parallel_residual_fwd_kernelINS_13Kernel_traitsIf6__halfS2_S2_fjLj256ELj1ELj4ELj1ELj16ENS_18Kernel_traits_baseILj256EfS2_S2_S2_fjLj128EEEEELb0ELb1ELb0EEEvNS_9FwdParamsE --------------------------
	.section	.text._ZN10layer_norm31ln_parallel_residual_fwd_kernelINS_13Kernel_traitsIf6__halfS2_S2_fjLj256ELj1ELj4ELj1ELj16ENS_18Kernel_traits_baseILj256EfS2_S2_S2_fjLj128EEEEELb0ELb1ELb0EEEvNS_9FwdParamsE,"ax",@progbits
	.align	128
        .global         _ZN10layer_norm31ln_parallel_residual_fwd_kernelINS_13Kernel_traitsIf6__halfS2_S2_fjLj256ELj1ELj4ELj1ELj16ENS_18Kernel_traits_baseILj256EfS2_S2_S2_fjLj128EEEEELb0ELb1ELb0EEEvNS_9FwdParamsE
        .type           _ZN10layer_norm31ln_parallel_residual_fwd_kernelINS_13Kernel_traitsIf6__halfS2_S2_fjLj256ELj1ELj4ELj1ELj16ENS_18Kernel_traits_baseILj256EfS2_S2_S2_fjLj128EEEEELb0ELb1ELb0EEEvNS_9FwdParamsE,@function
        .size           _ZN10layer_norm31ln_parallel_residual_fwd_kernelINS_13Kernel_traitsIf6__halfS2_S2_fjLj256ELj1ELj4ELj1ELj16ENS_18Kernel_traits_baseILj256EfS2_S2_S2_fjLj128EEEEELb0ELb1ELb0EEEvNS_9FwdParamsE,(.L_x_7755 - _ZN10layer_norm31ln_parallel_residual_fwd_kernelINS_13Kernel_traitsIf6__halfS2_S2_fjLj256ELj1ELj4ELj1ELj16ENS_18Kernel_traits_baseILj256EfS2_S2_S2_fjLj128EEEEELb0ELb1ELb0EEEvNS_9FwdParamsE)
        .other          _ZN10layer_norm31ln_parallel_residual_fwd_kernelINS_13Kernel_traitsIf6__halfS2_S2_fjLj256ELj1ELj4ELj1ELj16ENS_18Kernel_traits_baseILj256EfS2_S2_S2_fjLj128EEEEELb0ELb1ELb0EEEvNS_9FwdParamsE,@"STO_CUDA_ENTRY STV_DEFAULT"
_ZN10layer_norm31ln_parallel_residual_fwd_kernelINS_13Kernel_traitsIf6__halfS2_S2_fjLj256ELj1ELj4ELj1ELj16ENS_18Kernel_traits_baseILj256EfS2_S2_S2_fjLj128EEEEELb0ELb1ELb0EEEvNS_9FwdParamsE:
.text._ZN10layer_norm31ln_parallel_residual_fwd_kernelINS_13Kernel_traitsIf6__halfS2_S2_fjLj256ELj1ELj4ELj1ELj16ENS_18Kernel_traits_baseILj256EfS2_S2_S2_fjLj128EEEEELb0ELb1ELb0EEEvNS_9FwdParamsE:
        /* <DEDUP_REMOVED lines=30> */
.L_x_3931:
[----:B------:R-:W-:Y:S05]  /*01e0*/  BSYNC B0 ;  /* 0x0000000000007941 */ /* 0x000fea0003800000 */
.L_x_3930:
        /* <DEDUP_REMOVED lines=8> */
.L_x_3969:
        /* <DEDUP_REMOVED lines=10> */
[----:B------:R-:W-:-:S04]  /*0310*/  @P1 LEA R40, P2, R36, UR6, 0x4 ;  /* 0x0000000624281c11 */ /* 0x000fc8000f8420ff */
[----:B------:R-:W-:Y:S02]  /*0320*/  @P1 LEA.HI.X R41, R36, UR7, RZ, 0x4, P2 ;  /* 0x0000000724291c11 */ /* 0x000fe400090f24ff */
[----:B-1----:R-:W-:-:S03]  /*0330*/  ISETP.NE.U32.AND P0, PT, R38, RZ, PT ;  /* 0x000000ff2600720c */ /* 0x002fc60003f05070 */
[----:B------:R1:W5:Y:S01]  /*0340*/  @P1 LDG.E.128 R24, desc[UR4][R40.64] ;  /* 0x0000000428181981 */ /* 0x000362000c1e1d00 */
[----:B------:R-:W-:Y:S01]  /*0350*/  ISETP.NE.AND.EX P0, PT, R39, RZ, PT, P0 ;  /* 0x000000ff2700720c */ /* 0x000fe20003f05300 */
[----:B0-----:R-:W-:-:S06]  /*0360*/  IMAD.WIDE.U32 R4, R36, 0x10, R4 ;  /* 0x0000001024047825 */ /* 0x001fcc00078e0004 */
[----:B------:R-:W2:Y:S06]  /*0370*/  LDG.E.128 R4, desc[UR4][R4.64] ;  /* 0x0000000404047981 */ /* 0x000eac000c1e1d00 */
[----:B------:R-:W-:-:S04]  /*0380*/  @P0 LEA R42, P5, R36, R38, 0x4 ;  /* 0x00000026242a0211 */ /* 0x000fc800078a20ff */
[----:B------:R-:W-:-:S05]  /*0390*/  @P0 LEA.HI.X R43, R36, R39, RZ, 0x4, P5 ;  /* 0x00000027242b0211 */ /* 0x000fca00028f24ff */
[----:B------:R1:W5:Y:S01]  /*03a0*/  @P0 LDG.E.128 R28, desc[UR4][R42.64] ;  /* 0x000000042a1c0981 */ /* 0x000362000c1e1d00 */
[----:B------:R-:W-:-:S04]  /*03b0*/  ISETP.NE.U32.AND P1, PT, RZ, UR6, PT ;  /* 0x00000006ff007c0c */ /* 0x000fc8000bf25070 */
[----:B------:R-:W-:Y:S01]  /*03c0*/  ISETP.NE.AND.EX P1, PT, RZ, UR7, PT, P1 ;  /* 0x00000007ff007c0c */ /* 0x000fe2000bf25310 */
[----:B--2---:R-:W-:-:S12]  /*03d0*/  HADD2.F32 R3, -RZ, R4.H0_H0 ;  /* 0x20000004ff037230 */ /* 0x004fd80000004100 */
[----:B-1----:R-:W-:Y:S05]  /*03e0*/  @P1 BRA `(.L_x_3934) ;  /* 0x0000000000281947 */ /* 0x002fea0003800000 */
[----:B------:R-:W-:-:S04]  /*03f0*/  ISETP.NE.U32.AND P2, PT, R38, RZ, PT ;  /* 0x000000ff2600720c */ /* 0x000fc80003f45070 */
[----:B------:R-:W-:-:S13]  /*0400*/  ISETP.NE.AND.EX P2, PT, R39, RZ, PT, P2 ;  /* 0x000000ff2700720c */ /* 0x000fda0003f45320 */
[----:B------:R-:W-:Y:S05]  /*0410*/  @P2 BRA `(.L_x_3935) ;  /* 0x0000000000102947 */ /* 0x000fea0003800000 */
[----:B------:R-:W-:-:S04]  /*0420*/  LOP3.LUT P2, RZ, R38, UR6, RZ, 0xfc, !PT ;  /* 0x0000000626ff7c12 */ /* 0x000fc8000f84fcff */
[----:B------:R-:W-:-:S13]  /*0430*/  LOP3.LUT P2, RZ, R39, UR7, RZ, 0xfc, P2 ;  /* 0x0000000727ff7c12 */ /* 0x000fda000904fcff */
[----:B------:R-:W-:Y:S05]  /*0440*/  @P2 BRA `(.L_x_3936) ;  /* 0x0000000000202947 */ /* 0x000fea0003800000 */
[----:B------:R-:W-:Y:S05]  /*0450*/  BRA `(.L_x_3937) ;  /* 0x0000000000247947 */ /* 0x000fea0003800000 */
.L_x_3935:
[----:B-----5:R-:W-:-:S05]  /*0460*/  HADD2.F32 R40, -RZ, R28.H0_H0 ;  /* 0x2000001cff287230 */ /* 0x020fca0000004100 */
[----:B------:R-:W-:Y:S01]  /*0470*/  FADD.FTZ R3, R40, R3 ;  /* 0x0000000328037221 */ /* 0x000fe20000010000 */
[----:B------:R-:W-:Y:S06]  /*0480*/  BRA `(.L_x_3936) ;  /* 0x0000000000107947 */ /* 0x000fec0003800000 */
.L_x_3934:
[----:B-----5:R-:W-:Y:S02]  /*0490*/  HADD2.F32 R40, -RZ, R24.H0_H0 ;  /* 0x20000018ff287230 */ /* 0x020fe40000004100 */
[----:B------:R-:W-:-:S03]  /*04a0*/  @P0 HADD2.F32 R42, -RZ, R28.H0_H0 ;  /* 0x2000001cff2a0230 */ /* 0x000fc60000004100 */
[----:B------:R-:W-:-:S04]  /*04b0*/  FADD.FTZ R3, R40, R3 ;  /* 0x0000000328037221 */ /* 0x000fc80000010000 */
[----:B------:R-:W-:-:S07]  /*04c0*/  @P0 FADD.FTZ R3, R42, R3 ;  /* 0x000000032a030221 */ /* 0x000fce0000010000 */
.L_x_3936:
[----:B------:R-:W-:-:S04]  /*04d0*/  F2FP.F16.F32.PACK_AB R37, RZ, R3 ;  /* 0x00000003ff25723e */ /* 0x000fc800000000ff */
[----:B------:R-:W-:-:S07]  /*04e0*/  PRMT R32, R37, 0x7610, R32 ;  /* 0x0000761025207816 */ /* 0x000fce0000000020 */
.L_x_3937:
        /* <DEDUP_REMOVED lines=9> */
.L_x_3939:
[----:B-----5:R-:W-:-:S05]  /*0580*/  HADD2.F32 R37, -RZ, R28.H1_H1 ;  /* 0x3000001cff257230 */ /* 0x020fca0000004100 */
[----:B------:R-:W-:Y:S01]  /*0590*/  FADD.FTZ R40, R37, R40 ;  /* 0x0000002825287221 */ /* 0x000fe20000010000 */
[----:B------:R-:W-:Y:S06]  /*05a0*/  BRA `(.L_x_3940) ;  /* 0x0000000000107947 */ /* 0x000fec0003800000 */
.L_x_3938:
[----:B-----5:R-:W-:Y:S02]  /*05b0*/  HADD2.F32 R37, -RZ, R24.H1_H1 ;  /* 0x30000018ff257230 */ /* 0x020fe40000004100 */
[----:B------:R-:W-:-:S03]  /*05c0*/  @P0 HADD2.F32 R41, -RZ, R28.H1_H1 ;  /* 0x3000001cff290230 */ /* 0x000fc60000004100 */
[----:B------:R-:W-:-:S04]  /*05d0*/  FADD.FTZ R40, R37, R40 ;  /* 0x0000002825287221 */ /* 0x000fc80000010000 */
[----:B------:R-:W-:-:S07]  /*05e0*/  @P0 FADD.FTZ R40, R41, R40 ;  /* 0x0000002829280221 */ /* 0x000fce0000010000 */
.L_x_3940:
[----:B------:R-:W-:-:S04]  /*05f0*/  F2FP.F16.F32.PACK_AB R4, RZ, R40 ;  /* 0x00000028ff04723e */ /* 0x000fc800000000ff */
[----:B------:R-:W-:-:S07]  /*0600*/  PRMT R32, R32, 0x5410, R4 ;  /* 0x0000541020207816 */ /* 0x000fce0000000004 */
.L_x_3941:
        /* <DEDUP_REMOVED lines=9> */
.L_x_3943:
[----:B-----5:R-:W-:-:S05]  /*06a0*/  HADD2.F32 R37, -RZ, R29.H0_H0 ;  /* 0x2000001dff257230 */ /* 0x020fca0000004100 */
[----:B------:R-:W-:Y:S01]  /*06b0*/  FADD.FTZ R4, R37, R4 ;  /* 0x0000000425047221 */ /* 0x000fe20000010000 */
[----:B------:R-:W-:Y:S06]  /*06c0*/  BRA `(.L_x_3944) ;  /* 0x0000000000107947 */ /* 0x000fec0003800000 */
.L_x_3942:
[----:B-----5:R-:W-:Y:S02]  /*06d0*/  HADD2.F32 R37, -RZ, R25.H0_H0 ;  /* 0x20000019ff257230 */ /* 0x020fe40000004100 */
[----:B------:R-:W-:-:S03]  /*06e0*/  @P0 HADD2.F32 R41, -RZ, R29.H0_H0 ;  /* 0x2000001dff290230 */ /* 0x000fc60000004100 */
[----:B------:R-:W-:-:S04]  /*06f0*/  FADD.FTZ R4, R37, R4 ;  /* 0x0000000425047221 */ /* 0x000fc80000010000 */
[----:B------:R-:W-:-:S07]  /*0700*/  @P0 FADD.FTZ R4, R41, R4 ;  /* 0x0000000429040221 */ /* 0x000fce0000010000 */
.L_x_3944:
[----:B------:R-:W-:-:S04]  /*0710*/  F2FP.F16.F32.PACK_AB R37, RZ, R4 ;  /* 0x00000004ff25723e */ /* 0x000fc800000000ff */
[----:B------:R-:W-:-:S07]  /*0720*/  PRMT R33, R37, 0x7610, R33 ;  /* 0x0000761025217816 */ /* 0x000fce0000000021 */
.L_x_3945:
        /* <DEDUP_REMOVED lines=9> */
.L_x_3947:
[----:B-----5:R-:W-:-:S05]  /*07c0*/  HADD2.F32 R42, -RZ, R29.H1_H1 ;  /* 0x3000001dff2a7230 */ /* 0x020fca0000004100 */
[----:B------:R-:W-:Y:S01]  /*07d0*/  FADD.FTZ R5, R42, R5 ;  /* 0x000000052a057221 */ /* 0x000fe20000010000 */
[----:B------:R-:W-:Y:S06]  /*07e0*/  BRA `(.L_x_3948) ;  /* 0x0000000000107947 */ /* 0x000fec0003800000 */
.L_x_3946:
[----:B-----5:R-:W-:Y:S02]  /*07f0*/  HADD2.F32 R42, -RZ, R25.H1_H1 ;  /* 0x30000019ff2a7230 */ /* 0x020fe40000004100 */
[----:B------:R-:W-:-:S03]  /*0800*/  @P0 HADD2.F32 R44, -RZ, R29.H1_H1 ;  /* 0x3000001dff2c0230 */ /* 0x000fc60000004100 */
[----:B------:R-:W-:-:S04]  /*0810*/  FADD.FTZ R5, R42, R5 ;  /* 0x000000052a057221 */ /* 0x000fc80000010000 */
[----:B------:R-:W-:-:S07]  /*0820*/  @P0 FADD.FTZ R5, R44, R5 ;  /* 0x000000052c050221 */ /* 0x000fce0000010000 */
.L_x_3948:
[----:B------:R-:W-:-:S04]  /*0830*/  F2FP.F16.F32.PACK_AB R37, RZ, R5 ;  /* 0x00000005ff25723e */ /* 0x000fc800000000ff */
[----:B------:R-:W-:-:S07]  /*0840*/  PRMT R33, R33, 0x5410, R37 ;  /* 0x0000541021217816 */ /* 0x000fce0000000025 */
.L_x_3949:
        /* <DEDUP_REMOVED lines=9> */
.L_x_3951:
[----:B-----5:R-:W-:-:S05]  /*08e0*/  HADD2.F32 R42, -RZ, R30.H0_H0 ;  /* 0x2000001eff2a7230 */ /* 0x020fca0000004100 */
[----:B------:R-:W-:Y:S01]  /*08f0*/  FADD.FTZ R41, R42, R41 ;  /* 0x000000292a297221 */ /* 0x000fe20000010000 */
[----:B------:R-:W-:Y:S06]  /*0900*/  BRA `(.L_x_3952) ;  /* 0x0000000000107947 */ /* 0x000fec0003800000 */
.L_x_3950:
[----:B-----5:R-:W-:Y:S02]  /*0910*/  HADD2.F32 R42, -RZ, R26.H0_H0 ;  /* 0x2000001aff2a7230 */ /* 0x020fe40000004100 */
[----:B------:R-:W-:-:S03]  /*0920*/  @P0 HADD2.F32 R44, -RZ, R30.H0_H0 ;  /* 0x2000001eff2c0230 */ /* 0x000fc60000004100 */
[----:B------:R-:W-:-:S04]  /*0930*/  FADD.FTZ R41, R42, R41 ;  /* 0x000000292a297221 */ /* 0x000fc80000010000 */
[----:B------:R-:W-:-:S07]  /*0940*/  @P0 FADD.FTZ R41, R44, R41 ;  /* 0x000000292c290221 */ /* 0x000fce0000010000 */
.L_x_3952:
[----:B------:R-:W-:-:S04]  /*0950*/  F2FP.F16.F32.PACK_AB R37, RZ, R41 ;  /* 0x00000029ff25723e */ /* 0x000fc800000000ff */
[----:B------:R-:W-:-:S07]  /*0960*/  PRMT R34, R37, 0x7610, R34 ;  /* 0x0000761025227816 */ /* 0x000fce0000000022 */
.L_x_3953:
        /* <DEDUP_REMOVED lines=9> */
.L_x_3955:
[----:B-----5:R-:W-:-:S05]  /*0a00*/  HADD2.F32 R37, -RZ, R30.H1_H1 ;  /* 0x3000001eff257230 */ /* 0x020fca0000004100 */
[----:B------:R-:W-:Y:S01]  /*0a10*/  FADD.FTZ R6, R37, R6 ;  /* 0x0000000625067221 */ /* 0x000fe20000010000 */
[----:B------:R-:W-:Y:S06]  /*0a20*/  BRA `(.L_x_3956) ;  /* 0x0000000000107947 */ /* 0x000fec0003800000 */
.L_x_3954:
[----:B-----5:R-:W-:Y:S02]  /*0a30*/  HADD2.F32 R37, -RZ, R26.H1_H1 ;  /* 0x3000001aff257230 */ /* 0x020fe40000004100 */
[----:B------:R-:W-:-:S03]  /*0a40*/  @P0 HADD2.F32 R43, -RZ, R30.H1_H1 ;  /* 0x3000001eff2b0230 */ /* 0x000fc60000004100 */
[----:B------:R-:W-:-:S04]  /*0a50*/  FADD.FTZ R6, R37, R6 ;  /* 0x0000000625067221 */ /* 0x000fc80000010000 */
[----:B------:R-:W-:-:S07]  /*0a60*/  @P0 FADD.FTZ R6, R43, R6 ;  /* 0x000000062b060221 */ /* 0x000fce0000010000 */
.L_x_3956:
[----:B------:R-:W-:-:S04]  /*0a70*/  F2FP.F16.F32.PACK_AB R37, RZ, R6 ;  /* 0x00000006ff25723e */ /* 0x000fc800000000ff */
[----:B------:R-:W-:-:S07]  /*0a80*/  PRMT R34, R34, 0x5410, R37 ;  /* 0x0000541022227816 */ /* 0x000fce0000000025 */
.L_x_3957:
        /* <DEDUP_REMOVED lines=9> */
.L_x_3959:
[----:B-----5:R-:W-:-:S05]  /*0b20*/  HADD2.F32 R37, -RZ, R31.H0_H0 ;  /* 0x2000001fff257230 */ /* 0x020fca0000004100 */
[----:B------:R-:W-:Y:S01]  /*0b30*/  FADD.FTZ R42, R37, R42 ;  /* 0x0000002a252a7221 */ /* 0x000fe20000010000 */
[----:B------:R-:W-:Y:S06]  /*0b40*/  BRA `(.L_x_3960) ;  /* 0x0000000000107947 */ /* 0x000fec0003800000 */
.L_x_3958:
[----:B-----5:R-:W-:Y:S02]  /*0b50*/  HADD2.F32 R37, -RZ, R27.H0_H0 ;  /* 0x2000001bff257230 */ /* 0x020fe40000004100 */
[----:B------:R-:W-:-:S03]  /*0b60*/  @P0 HADD2.F32 R43, -RZ, R31.H0_H0 ;  /* 0x2000001fff2b0230 */ /* 0x000fc60000004100 */
[----:B------:R-:W-:-:S04]  /*0b70*/  FADD.FTZ R42, R37, R42 ;  /* 0x0000002a252a7221 */ /* 0x000fc80000010000 */
[----:B------:R-:W-:-:S07]  /*0b80*/  @P0 FADD.FTZ R42, R43, R42 ;  /* 0x0000002a2b2a0221 */ /* 0x000fce0000010000 */
.L_x_3960:
[----:B------:R-:W-:-:S04]  /*0b90*/  F2FP.F16.F32.PACK_AB R37, RZ, R42 ;  /* 0x0000002aff25723e */ /* 0x000fc800000000ff */
[----:B------:R-:W-:-:S07]  /*0ba0*/  PRMT R35, R37, 0x7610, R35 ;  /* 0x0000761025237816 */ /* 0x000fce0000000023 */
.L_x_3961:
        /* <DEDUP_REMOVED lines=9> */
.L_x_3963:
[----:B-----5:R-:W-:-:S05]  /*0c40*/  HADD2.F32 R44, -RZ, R31.H1_H1 ;  /* 0x3000001fff2c7230 */ /* 0x020fca0000004100 */
[----:B------:R-:W-:Y:S01]  /*0c50*/  FADD.FTZ R7, R44, R7 ;  /* 0x000000072c077221 */ /* 0x000fe20000010000 */
[----:B------:R-:W-:Y:S06]  /*0c60*/  BRA `(.L_x_3964) ;  /* 0x0000000000107947 */ /* 0x000fec0003800000 */
.L_x_3962:
[----:B-----5:R-:W-:Y:S02]  /*0c70*/  HADD2.F32 R44, -RZ, R27.H1_H1 ;  /* 0x3000001bff2c7230 */ /* 0x020fe40000004100 */
[----:B------:R-:W-:-:S03]  /*0c80*/  @P0 HADD2.F32 R46, -RZ, R31.H1_H1 ;  /* 0x3000001fff2e0230 */ /* 0x000fc60000004100 */
[----:B------:R-:W-:-:S04]  /*0c90*/  FADD.FTZ R7, R44, R7 ;  /* 0x000000072c077221 */ /* 0x000fc80000010000 */
[----:B------:R-:W-:-:S07]  /*0ca0*/  @P0 FADD.FTZ R7, R46, R7 ;  /* 0x000000072e070221 */ /* 0x000fce0000010000 */
.L_x_3964:
[----:B------:R-:W-:-:S04]  /*0cb0*/  F2FP.F16.F32.PACK_AB R37, RZ, R7 ;  /* 0x00000007ff25723e */ /* 0x000fc800000000ff */
[----:B------:R-:W-:-:S07]  /*0cc0*/  PRMT R35, R35, 0x5410, R37 ;  /* 0x0000541023237816 */ /* 0x000fce0000000025 */
.L_x_3965:
[----:B------:R-:W-:-:S04]  /*0cd0*/  LOP3.LUT P0, RZ, R38, UR6, RZ, 0xfc, !PT ;  /* 0x0000000626ff7c12 */ /* 0x000fc8000f80fcff */
[----:B------:R-:W-:-:S13]  /*0ce0*/  LOP3.LUT P0, RZ, R39, UR7, RZ, 0xfc, P0 ;  /* 0x0000000727ff7c12 */ /* 0x000fda000800fcff */
[----:B------:R-:W0:Y:S02]  /*0cf0*/  @P0 LDC.64 R38, c[0x0][0x238] ;  /* 0x00008e00ff260b82 */ /* 0x000e240000000a00 */
[----:B0-----:R-:W-:-:S04]  /*0d00*/  @P0 LEA R38, P1, R36, R38, 0x4 ;  /* 0x0000002624260211 */ /* 0x001fc800078220ff */
[----:B------:R-:W-:-:S05]  /*0d10*/  @P0 LEA.HI.X R39, R36, R39, RZ, 0x4, P1 ;  /* 0x0000002724270211 */ /* 0x000fca00008f24ff */
[----:B------:R1:W-:Y:S04]  /*0d20*/  @P0 STG.E.128 desc[UR4][R38.64], R32 ;  /* 0x0000002026000986 */ /* 0x0003e8000c101d04 */
.L_x_3933:
[----:B------:R-:W-:Y:S05]  /*0d30*/  BSYNC B0 ;  /* 0x0000000000007941 */ /* 0x000fea0003800000 */
.L_x_3932:
        /* <DEDUP_REMOVED lines=50> */
.L_x_3981:
        /* <DEDUP_REMOVED lines=43> */
[----:B------:R-:W-:Y:S02]  /*1310*/  F2FP.F16.F32.PACK_AB R37, R46, R37 ;  /* 0x000000252e25723e */ /* 0x000fe400000000ff */
[----:B------:R-:W-:-:S05]  /*1320*/  F2FP.F16.F32.PACK_AB R36, R48, R43 ;  /* 0x0000002b3024723e */ /* 0x000fca00000000ff */
[----:B------:R2:W-:Y:S02]  /*1330*/  STG.E.128 desc[UR4][R44.64], R36 ;  /* 0x000000242c007986 */ /* 0x0005e4000c101d04 */
.L_x_3968:
[----:B------:R-:W-:Y:S05]  /*1340*/  BSYNC B0 ;  /* 0x0000000000007941 */ /* 0x000fea0003800000 */
.L_x_3967:
[----:B-12---:R-:W1:Y:S02]  /*1350*/  LDC.64 R36, c[0x0][0x210] ;  /* 0x00008400ff247b82 */ /* 0x006e640000000a00 */
[----:B-1----:R-:W-:-:S04]  /*1360*/  LEA R0, R36, R0, 0x2 ;  /* 0x0000000024007211 */ /* 0x002fc800078e10ff */
[----:B------:R-:W-:-:S13]  /*1370*/  ISETP.GE.AND P0, PT, R0, R37, PT ;  /* 0x000000250000720c */ /* 0x000fda0003f06270 */
[----:B------:R-:W-:Y:S05]  /*1380*/  @!P0 BRA `(.L_x_3969) ;  /* 0xffffffec00b88947 */ /* 0x000fea000383ffff */
[----:B------:R-:W-:Y:S05]  /*1390*/  EXIT ;  /* 0x000000000000794d */ /* 0x000fea0003800000 */
.L_x_3966:
        /* <DEDUP_REMOVED lines=8> */
.L_x_3971:
[----:B------:R-:W-:Y:S05]  /*1420*/  BSYNC B0 ;  /* 0x0000000000007941 */ /* 0x000fea0003800000 */
.L_x_3970:
        /* <DEDUP_REMOVED lines=9> */
.L_x_3972:
[----:B------:R-:W-:Y:S01]  /*14c0*/  HFMA2.MMA R44, -RZ, RZ, 0, 2.384185791015625e-07 ;  /* 0x00000004ff2c7435 */ /* 0x000fe200000001ff */
[----:B------:R-:W-:-:S05]  /*14d0*/  MOV R46, R52 ;  /* 0x00000034002e7202 */ /* 0x000fca0000000f00 */
[----:B------:R-:W-:-:S05]  /*14e0*/  FADD.FTZ R47, R45, R46 ;  /* 0x0000002e2d2f7221 */ /* 0x000fca0000010000 */
[----:B------:R-:W-:-:S07]  /*14f0*/  MOV R51, R47 ;  /* 0x0000002f00337202 */ /* 0x000fce0000000f00 */
[----:B------:R-:W-:Y:S05]  /*1500*/  WARPSYNC.COLLECTIVE R38, `(.L_x_3973) ;  /* 0x0000000026087348 */ /* 0x000fea0003c00000 */
[----:B------:R0:W1:Y:S02]  /*1510*/  SHFL.BFLY P1, R52, R51, R44, R39 ;  /* 0x0c00002c33347389 */ /* 0x0000640000020027 */
[----:B01----:R-:W-:Y:S01]  /*1520*/  ENDCOLLECTIVE ;  /* 0x000000000000791b */ /* 0x003fe20003800000 */
.L_x_3973:
        /* <DEDUP_REMOVED lines=8> */
.L_x_3974:
[----:B------:R-:W-:Y:S01]  /*15b0*/  HFMA2.MMA R44, -RZ, RZ, 0, 9.5367431640625e-07 ;  /* 0x00000010ff2c7435 */ /* 0x000fe200000001ff */
[----:B------:R-:W-:-:S05]  /*15c0*/  MOV R43, R52 ;  /* 0x00000034002b7202 */ /* 0x000fca0000000f00 */
[----:B------:R-:W-:-:S05]  /*15d0*/  FADD.FTZ R49, R48, R43 ;  /* 0x0000002b30317221 */ /* 0x000fca0000010000 */
[----:B------:R-:W-:-:S07]  /*15e0*/  MOV R51, R49 ;  /* 0x0000003100337202 */ /* 0x000fce0000000f00 */
[----:B------:R-:W-:Y:S05]  /*15f0*/  WARPSYNC.COLLECTIVE R38, `(.L_x_3975) ;  /* 0x0000000026087348 */ /* 0x000fea0003c00000 */
[----:B------:R0:W1:Y:S02]  /*1600*/  SHFL.BFLY P1, R52, R51, R44, R39 ;  /* 0x0c00002c33347389 */ /* 0x0000640000020027 */
[----:B01----:R-:W-:Y:S01]  /*1610*/  ENDCOLLECTIVE ;  /* 0x000000000000791b */ /* 0x003fe20003800000 */
.L_x_3975:
        /* <DEDUP_REMOVED lines=26> */
.L_x_3976:
[----:B------:R-:W-:Y:S01]  /*17c0*/  HFMA2.MMA R44, -RZ, RZ, 0, 1.1920928955078125e-07 ;  /* 0x00000002ff2c7435 */ /* 0x000fe200000001ff */
[----:B------:R-:W-:-:S05]  /*17d0*/  MOV R48, R52 ;  /* 0x0000003400307202 */ /* 0x000fca0000000f00 */
[----:B------:R-:W-:-:S05]  /*17e0*/  FADD.FTZ R48, R37, R48 ;  /* 0x0000003025307221 */ /* 0x000fca0000010000 */
[----:B------:R-:W-:-:S07]  /*17f0*/  MOV R51, R48 ;  /* 0x0000003000337202 */ /* 0x000fce0000000f00 */
[----:B------:R-:W-:Y:S05]  /*1800*/  WARPSYNC.COLLECTIVE R38, `(.L_x_3977) ;  /* 0x0000000026087348 */ /* 0x000fea0003c00000 */
[----:B------:R0:W1:Y:S02]  /*1810*/  SHFL.BFLY P1, R52, R51, R44, R39 ;  /* 0x0c00002c33347389 */ /* 0x0000640000020027 */
[----:B01----:R-:W-:Y:S01]  /*1820*/  ENDCOLLECTIVE ;  /* 0x000000000000791b */ /* 0x003fe20003800000 */
.L_x_3977:
[----:B------:R-:W-:Y:S01]  /*1830*/  HFMA2.MMA R44, -RZ, RZ, 0, 2.384185791015625e-07 ;  /* 0x00000004ff2c7435 */ /* 0x000fe200000001ff */
[----:B------:R-:W-:-:S05]  /*1840*/  MOV R45, R52 ;  /* 0x00000034002d7202 */ /* 0x000fca0000000f00 */
[----:B------:R-:W-:-:S05]  /*1850*/  FADD.FTZ R45, R48, R45 ;  /* 0x0000002d302d7221 */ /* 0x000fca0000010000 */
[----:B------:R-:W-:-:S07]  /*1860*/  MOV R51, R45 ;  /* 0x0000002d00337202 */ /* 0x000fce0000000f00 */
[----:B------:R-:W-:Y:S05]  /*1870*/  WARPSYNC.COLLECTIVE R38, `(.L_x_3978) ;  /* 0x0000000026087348 */ /* 0x000fea0003c00000 */
[----:B------:R0:W1:Y:S02]  /*1880*/  SHFL.BFLY P1, R52, R51, R44, R39 ;  /* 0x0c00002c33347389 */ /* 0x0000640000020027 */
[----:B01----:R-:W-:Y:S01]  /*1890*/  ENDCOLLECTIVE ;  /* 0x000000000000791b */ /* 0x003fe20003800000 */
.L_x_3978:
[----:B------:R-:W-:Y:S01]  /*18a0*/  HFMA2.MMA R44, -RZ, RZ, 0, 4.76837158203125e-07 ;  /* 0x00000008ff2c7435 */ /* 0x000fe200000001ff */
[----:B------:R-:W-:-:S05]  /*18b0*/  MOV R50, R52 ;  /* 0x0000003400327202 */ /* 0x000fca0000000f00 */
[----:B------:R-:W-:-:S05]  /*18c0*/  FADD.FTZ R50, R45, R50 ;  /* 0x000000322d327221 */ /* 0x000fca0000010000 */
[----:B------:R-:W-:-:S07]  /*18d0*/  MOV R51, R50 ;  /* 0x0000003200337202 */ /* 0x000fce0000000f00 */
[----:B------:R-:W-:Y:S05]  /*18e0*/  WARPSYNC.COLLECTIVE R38, `(.L_x_3979) ;  /* 0x0000000026087348 */ /* 0x000fea0003c00000 */
[----:B------:R0:W1:Y:S02]  /*18f0*/  SHFL.BFLY P1, R52, R51, R44, R39 ;  /* 0x0c00002c33347389 */ /* 0x0000640000020027 */
[----:B01----:R-:W-:Y:S01]  /*1900*/  ENDCOLLECTIVE ;  /* 0x000000000000791b */ /* 0x003fe20003800000 */
.L_x_3979:
[----:B------:R-:W-:Y:S01]  /*1910*/  HFMA2.MMA R44, -RZ, RZ, 0, 9.5367431640625e-07 ;  /* 0x00000010ff2c7435 */ /* 0x000fe200000001ff */
[----:B------:R-:W-:-:S05]  /*1920*/  MOV R47, R52 ;  /* 0x00000034002f7202 */ /* 0x000fca0000000f00 */
[----:B------:R-:W-:-:S05]  /*1930*/  FADD.FTZ R47, R50, R47 ;  /* 0x0000002f322f7221 */ /* 0x000fca0000010000 */
[----:B------:R-:W-:-:S07]  /*1940*/  MOV R51, R47 ;  /* 0x0000002f00337202 */ /* 0x000fce0000000f00 */
[----:B------:R-:W-:Y:S05]  /*1950*/  WARPSYNC.COLLECTIVE R38, `(.L_x_3980) ;  /* 0x0000000026087348 */ /* 0x000fea0003c00000 */
[----:B------:R0:W1:Y:S02]  /*1960*/  SHFL.BFLY P1, R52, R51, R44, R39 ;  /* 0x0c00002c33347389 */ /* 0x0000640000020027 */
[----:B01----:R-:W-:Y:S01]  /*1970*/  ENDCOLLECTIVE ;  /* 0x000000000000791b */ /* 0x003fe20003800000 */
.L_x_3980:
[----:B------:R-:W-:Y:S05]  /*1980*/  BRA `(.L_x_3981) ;  /* 0xfffffff400b47947 */ /* 0x000fea000383ffff */
.L_x_3982:
        /* <DEDUP_REMOVED lines=15> */
.L_x_7755:


//--------------------- .text._ZN10layer_norm31ln_parallel_residual_fwd_kernelINS_13Kernel_traitsIf6__halfS2_S2_fjLj256ELj1ELj4ELj1ELj16ENS_18Kernel_traits_baseILj256EfS2_S2_S2_fjLj128EEEEELb0ELb1ELb1EEEvNS_9FwdParamsE --------------------------
	.section	.text._ZN10layer_norm31ln_parallel_residual_fwd_kernelINS_13Kernel_traitsIf6__halfS2_S2_fjLj256ELj1ELj4ELj1ELj16ENS_18Kernel_traits_baseILj256EfS2_S2_S2_fjLj128EEEEELb0ELb1ELb1EEEvNS_9FwdParamsE,"ax",@progbits
	.align	128
        .global         _ZN10layer_norm31ln_parallel_residual_fwd_kernelINS_13Kernel_traitsIf6__halfS2_S2_fjLj256ELj1ELj4ELj1ELj16ENS_18Kernel_traits_baseILj256EfS2_S2_S2_fjLj128EEEEELb0ELb1ELb1EEEvNS_9FwdParamsE
        .type           _ZN10layer_norm31ln_parallel_residual_fwd_kernelINS_13Kernel_traitsIf6__halfS2_S2_fjLj256ELj1ELj4ELj1ELj16ENS_18Kernel_traits_baseILj256EfS2_S2_S2_fjLj128EEEEELb0ELb1ELb1EEEvNS_9FwdParamsE,@function
        .size           _ZN10layer_norm31ln_parallel_residual_fwd_kernelINS_13Kernel_traitsIf6__halfS2_S2_fjLj256ELj1ELj4ELj1ELj16ENS_18Kernel_traits_baseILj256EfS2_S2_S2_fjLj128EEEEELb0ELb1ELb1EEEvNS_9FwdParamsE,(.L_x_7756 - _ZN10layer_norm31ln_parallel_residual_fwd_kernelINS_13Kernel_traitsIf6__halfS2_S2_fjLj256ELj1ELj4ELj1ELj16ENS_18Kernel_traits_baseILj256EfS2_S2_S2_fjLj128EEEEELb0ELb1ELb1EEEvNS_9FwdParamsE)
        .other          _ZN10layer_norm31ln_parallel_residual_fwd_kernelINS_13Kernel_traitsIf6__halfS2_S2_fjLj256ELj1ELj4ELj1ELj16ENS_18Kernel_traits_baseILj256EfS2_S2_S2_fjLj128EEEEELb0ELb1ELb1EEEvNS_9FwdParamsE,@"STO_CUDA_ENTRY STV_DEFAULT"
_ZN10layer_norm31ln_parallel_residual_fwd_kernelINS_13Kernel_traitsIf6__halfS2_S2_fjLj256ELj1ELj4ELj1ELj16ENS_18Kernel_traits_baseILj256EfS2_S2_S2_fjLj128EEEEELb0ELb1ELb1EEEvNS_9FwdParamsE:
.text._ZN10layer_norm31ln_parallel_residual_fwd_kernelINS_13Kernel_traitsIf6__halfS2_S2_fjLj256ELj1ELj4ELj1ELj16ENS_18Kernel_traits_baseILj256EfS2_S2_S2_fjLj128EEEEELb0ELb1ELb1EEEvNS_9FwdParamsE:
        /* <DEDUP_REMOVED lines=22> */
[----:B-1----:R-:W-:Y:S02]  /*0160*/  LOP3.LUT P0, RZ, R22, UR4, RZ, 0xfc, !PT ;  /* 0x0000000416ff7c12 */ /* 0x002fe4000f80fcff */
[----:B------:R-:W-:-:S02]  /*0170*/  @P1 IADD3.X R13, RZ, UR7, RZ, P2, !PT ;  /* 0x00000007ff0d1c10 */ /* 0x000fc400097fe4ff */
[----:B------:R-:W-:Y:S01]  /*0180*/  LOP3.LUT P0, RZ, R23, UR5, RZ, 0xfc, P0 ;  /* 0x0000000517ff7c12 */ /* 0x000fe2000800fcff */
[----:B------:R-:W-:Y:S01]  /*0190*/  ULDC.64 UR4, c[0x0][0x208] ;  /* 0x0000820000047ab9 */ /* 0x000fe20000000a00 */
[----:B------:R-:W-:Y:S01]  /*01a0*/  ISETP.GE.AND P2, PT, R2, UR6, PT ;  /* 0x0000000602007c0c */ /* 0x000fe2000bf46270 */
[----:B------:R0:W5:Y:S04]  /*01b0*/  @P1 LDG.E.128 R4, desc[UR4][R12.64] ;  /* 0x000000040c041981 */ /* 0x000168000c1e1d00 */
[----:B------:R0:W5:Y:S08]  /*01c0*/  @P1 LDG.E.128 R8, desc[UR4][R12.64+0x10] ;  /* 0x000010040c081981 */ /* 0x000170000c1e1d00 */
        /* <DEDUP_REMOVED lines=12> */
.L_x_4016:
        /* <DEDUP_REMOVED lines=24> */
.L_x_3984:
[----:B-----5:R-:W-:-:S05]  /*0410*/  HADD2.F32 R0, -RZ, R24.H0_H0 ;  /* 0x20000018ff007230 */ /* 0x020fca0000004100 */
[----:B------:R-:W-:Y:S01]  /*0420*/  FADD.FTZ R37, R37, R0 ;  /* 0x0000000025257221 */ /* 0x000fe20000010000 */
[----:B------:R-:W-:Y:S06]  /*0430*/  BRA `(.L_x_3985) ;  /* 0x0000000000107947 */ /* 0x000fec0003800000 */
.L_x_3983:
[----:B-----5:R-:W-:Y:S02]  /*0440*/  HADD2.F32 R0, -RZ, R20.H0_H0 ;  /* 0x20000014ff007230 */ /* 0x020fe40000004100 */
[----:B------:R-:W-:-:S03]  /*0450*/  @P2 HADD2.F32 R38, -RZ, R24.H0_H0 ;  /* 0x20000018ff262230 */ /* 0x000fc60000004100 */
[----:B------:R-:W-:-:S04]  /*0460*/  FADD.FTZ R37, R37, R0 ;  /* 0x0000000025257221 */ /* 0x000fc80000010000 */
[----:B------:R-:W-:-:S07]  /*0470*/  @P2 FADD.FTZ R37, R37, R38 ;  /* 0x0000002625252221 */ /* 0x000fce0000010000 */
.L_x_3985:
[----:B------:R-:W-:-:S04]  /*0480*/  F2FP.F16.F32.PACK_AB R0, RZ, R37 ;  /* 0x00000025ff00723e */ /* 0x000fc800000000ff */
[----:B------:R-:W-:-:S07]  /*0490*/  PRMT R28, R0, 0x7610, R28 ;  /* 0x00007610001c7816 */ /* 0x000fce000000001c */
.L_x_3986:
[----:B------:R-:W-:Y:S01]  /*04a0*/  HADD2.F32 R45, -RZ, R32.H1_H1 ;  /* 0x30000020ff2d7230 */ /* 0x000fe20000004100 */
[----:B------:R-:W-:Y:S06]  /*04b0*/  @P3 BRA `(.L_x_3987) ;  /* 0x0000000000203947 */ /* 0x000fec0003800000 */
[----:B------:R-:W-:-:S04]  /*04c0*/  ISETP.NE.U32.AND P4, PT, RZ, UR12, PT ;  /* 0x0000000cff007c0c */ /* 0x000fc8000bf85070 */
[----:B------:R-:W-:-:S13]  /*04d0*/  ISETP.NE.AND.EX P4, PT, RZ, UR13, PT, P4 ;  /* 0x0000000dff007c0c */ /* 0x000fda000bf85340 */
[----:B------:R-:W-:Y:S05]  /*04e0*/  @P4 BRA `(.L_x_3988) ;  /* 0x0000000000084947 */ /* 0x000fea0003800000 */
[----:B------:R-:W-:Y:S05]  /*04f0*/  @P0 BRA `(.L_x_3989) ;  /* 0x0000000000200947 */ /* 0x000fea0003800000 */
[----:B------:R-:W-:Y:S05]  /*0500*/  BRA `(.L_x_3990) ;  /* 0x0000000000247947 */ /* 0x000fea0003800000 */
.L_x_3988:
[----:B-----5:R-:W-:-:S05]  /*0510*/  HADD2.F32 R0, -RZ, R24.H1_H1 ;  /* 0x30000018ff007230 */ /* 0x020fca0000004100 */
[----:B------:R-:W-:Y:S01]  /*0520*/  FADD.FTZ R45, R45, R0 ;  /* 0x000000002d2d7221 */ /* 0x000fe20000010000 */
[----:B------:R-:W-:Y:S06]  /*0530*/  BRA `(.L_x_3989) ;  /* 0x0000000000107947 */ /* 0x000fec0003800000 */
.L_x_3987:
[----:B-----5:R-:W-:Y:S02]  /*0540*/  HADD2.F32 R0, -RZ, R20.H1_H1 ;  /* 0x30000014ff007230 */ /* 0x020fe40000004100 */
[----:B------:R-:W-:-:S03]  /*0550*/  @P2 HADD2.F32 R32, -RZ, R24.H1_H1 ;  /* 0x30000018ff202230 */ /* 0x000fc60000004100 */
[----:B------:R-:W-:-:S04]  /*0560*/  FADD.FTZ R45, R45, R0 ;  /* 0x000000002d2d7221 */ /* 0x000fc80000010000 */
[----:B------:R-:W-:-:S07]  /*0570*/  @P2 FADD.FTZ R45, R45, R32 ;  /* 0x000000202d2d2221 */ /* 0x000fce0000010000 */
.L_x_3989:
[----:B------:R-:W-:-:S04]  /*0580*/  F2FP.F16.F32.PACK_AB R0, RZ, R45 ;  /* 0x0000002dff00723e */ /* 0x000fc800000000ff */
[----:B------:R-:W-:-:S07]  /*0590*/  PRMT R28, R28, 0x5410, R0 ;  /* 0x000054101c1c7816 */ /* 0x000fce0000000000 */
.L_x_3990:
[----:B------:R-:W-:Y:S01]  /*05a0*/  HADD2.F32 R43, -RZ, R33.H0_H0 ;  /* 0x20000021ff2b7230 */ /* 0x000fe20000004100 */
[----:B------:R-:W-:Y:S06]  /*05b0*/  @P3 BRA `(.L_x_3991) ;  /* 0x0000000000203947 */ /* 0x000fec0003800000 */
[----:B------:R-:W-:-:S04]  /*05c0*/  ISETP.NE.U32.AND P4, PT, RZ, UR12, PT ;  /* 0x0000000cff007c0c */ /* 0x000fc8000bf85070 */
[----:B------:R-:W-:-:S13]  /*05d0*/  ISETP.NE.AND.EX P4, PT, RZ, UR13, PT, P4 ;  /* 0x0000000dff007c0c */ /* 0x000fda000bf85340 */
[----:B------:R-:W-:Y:S05]  /*05e0*/  @P4 BRA `(.L_x_3992) ;  /* 0x0000000000084947 */ /* 0x000fea0003800000 */
[----:B------:R-:W-:Y:S05]  /*05f0*/  @P0 BRA `(.L_x_3993) ;  /* 0x0000000000200947 */ /* 0x000fea0003800000 */
[----:B------:R-:W-:Y:S05]  /*0600*/  BRA `(.L_x_3994) ;  /* 0x0000000000247947 */ /* 0x000fea0003800000 */
.L_x_3992:
[----:B-----5:R-:W-:-:S05]  /*0610*/  HADD2.F32 R0, -RZ, R25.H0_H0 ;  /* 0x20000019ff007230 */ /* 0x020fca0000004100 */
[----:B------:R-:W-:Y:S01]  /*0620*/  FADD.FTZ R43, R43, R0 ;  /* 0x000000002b2b7221 */ /* 0x000fe20000010000 */
[----:B------:R-:W-:Y:S06]  /*0630*/  BRA `(.L_x_3993) ;  /* 0x0000000000107947 */ /* 0x000fec0003800000 */
.L_x_3991:
[----:B-----5:R-:W-:Y:S02]  /*0640*/  HADD2.F32 R0, -RZ, R21.H0_H0 ;  /* 0x20000015ff007230 */ /* 0x020fe40000004100 */
[----:B------:R-:W-:-:S03]  /*0650*/  @P2 HADD2.F32 R32, -RZ, R25.H0_H0 ;  /* 0x20000019ff202230 */ /* 0x000fc60000004100 */
[----:B------:R-:W-:-:S04]  /*0660*/  FADD.FTZ R43, R43, R0 ;  /* 0x000000002b2b7221 */ /* 0x000fc80000010000 */
[----:B------:R-:W-:-:S07]  /*0670*/  @P2 FADD.FTZ R43, R43, R32 ;  /* 0x000000202b2b2221 */ /* 0x000fce0000010000 */
.L_x_3993:
[----:B------:R-:W-:-:S04]  /*0680*/  F2FP.F16.F32.PACK_AB R0, RZ, R43 ;  /* 0x0000002bff00723e */ /* 0x000fc800000000ff */
[----:B------:R-:W-:-:S07]  /*0690*/  PRMT R29, R0, 0x7610, R29 ;  /* 0x00007610001d7816 */ /* 0x000fce000000001d */
.L_x_3994:
[----:B------:R-:W-:Y:S01]  /*06a0*/  HADD2.F32 R49, -RZ, R33.H1_H1 ;  /* 0x30000021ff317230 */ /* 0x000fe20000004100 */
[----:B------:R-:W-:Y:S06]  /*06b0*/  @P3 BRA `(.L_x_3995) ;  /* 0x0000000000203947 */ /* 0x000fec0003800000 */
[----:B------:R-:W-:-:S04]  /*06c0*/  ISETP.NE.U32.AND P4, PT, RZ, UR12, PT ;  /* 0x0000000cff007c0c */ /* 0x000fc8000bf85070 */
[----:B------:R-:W-:-:S13]  /*06d0*/  ISETP.NE.AND.EX P4, PT, RZ, UR13, PT, P4 ;  /* 0x0000000dff007c0c */ /* 0x000fda000bf85340 */
[----:B------:R-:W-:Y:S05]  /*06e0*/  @P4 BRA `(.L_x_3996) ;  /* 0x0000000000084947 */ /* 0x000fea0003800000 */
[----:B------:R-:W-:Y:S05]  /*06f0*/  @P0 BRA `(.L_x_3997) ;  /* 0x0000000000200947 */ /* 0x000fea0003800000 */
[----:B------:R-:W-:Y:S05]  /*0700*/  BRA `(.L_x_3998) ;  /* 0x0000000000247947 */ /* 0x000fea0003800000 */
.L_x_3996:
[----:B-----5:R-:W-:-:S05]  /*0710*/  HADD2.F32 R0, -RZ, R25.H1_H1 ;  /* 0x30000019ff007230 */ /* 0x020fca0000004100 */
[----:B------:R-:W-:Y:S01]  /*0720*/  FADD.FTZ R49, R49, R0 ;  /* 0x0000000031317221 */ /* 0x000fe20000010000 */
[----:B------:R-:W-:Y:S06]  /*0730*/  BRA `(.L_x_3997) ;  /* 0x0000000000107947 */ /* 0x000fec0003800000 */
.L_x_3995:
[----:B-----5:R-:W-:Y:S02]  /*0740*/  HADD2.F32 R0, -RZ, R21.H1_H1 ;  /* 0x30000015ff007230 */ /* 0x020fe40000004100 */
[----:B------:R-:W-:-:S03]  /*0750*/  @P2 HADD2.F32 R32, -RZ, R25.H1_H1 ;  /* 0x30000019ff202230 */ /* 0x000fc60000004100 */
[----:B------:R-:W-:-:S04]  /*0760*/  FADD.FTZ R49, R49, R0 ;  /* 0x0000000031317221 */ /* 0x000fc80000010000 */
[----:B------:R-:W-:-:S07]  /*0770*/  @P2 FADD.FTZ R49, R49, R32 ;  /* 0x0000002031312221 */ /* 0x000fce0000010000 */
.L_x_3997:
[----:B------:R-:W-:-:S04]  /*0780*/  F2FP.F16.F32.PACK_AB R0, RZ, R49 ;  /* 0x00000031ff00723e */ /* 0x000fc800000000ff */
[----:B------:R-:W-:-:S07]  /*0790*/  PRMT R29, R29, 0x5410, R0 ;  /* 0x000054101d1d7816 */ /* 0x000fce0000000000 */
.L_x_3998:
[----:B------:R-:W-:Y:S01]  /*07a0*/  HADD2.F32 R47, -RZ, R34.H0_H0 ;  /* 0x20000022ff2f7230 */ /* 0x000fe20000004100 */
[----:B------:R-:W-:Y:S06]  /*07b0*/  @P3 BRA `(.L_x_3999) ;  /* 0x0000000000203947 */ /* 0x000fec0003800000 */
[----:B------:R-:W-:-:S04]  /*07c0*/  ISETP.NE.U32.AND P4, PT, RZ, UR12, PT ;  /* 0x0000000cff007c0c */ /* 0x000fc8000bf85070 */
[----:B------:R-:W-:-:S13]  /*07d0*/  ISETP.NE.AND.EX P4, PT, RZ, UR13, PT, P4 ;  /* 0x0000000dff007c0c */ /* 0x000fda000bf85340 */
[----:B------:R-:W-:Y:S05]  /*07e0*/  @P4 BRA `(.L_x_4000) ;  /* 0x0000000000084947 */ /* 0x000fea0003800000 */
[----:B------:R-:W-:Y:S05]  /*07f0*/  @P0 BRA `(.L_x_4001) ;  /* 0x0000000000200947 */ /* 0x000fea0003800000 */
[----:B------:R-:W-:Y:S05]  /*0800*/  BRA `(.L_x_4002) ;  /* 0x0000000000247947 */ /* 0x000fea0003800000 */
.L_x_4000:
[----:B-----5:R-:W-:-:S05]  /*0810*/  HADD2.F32 R0, -RZ, R26.H0_H0 ;  /* 0x2000001aff007230 */ /* 0x020fca0000004100 */
[----:B------:R-:W-:Y:S01]  /*0820*/  FADD.FTZ R47, R47, R0 ;  /* 0x000000002f2f7221 */ /* 0x000fe20000010000 */
[----:B------:R-:W-:Y:S06]  /*0830*/  BRA `(.L_x_4001) ;  /* 0x0000000000107947 */ /* 0x000fec0003800000 */
.L_x_3999:
[----:B-----5:R-:W-:Y:S02]  /*0840*/  HADD2.F32 R0, -RZ, R22.H0_H0 ;  /* 0x20000016ff007230 */ /* 0x020fe40000004100 */
[----:B------:R-:W-:-:S03]  /*0850*/  @P2 HADD2.F32 R32, -RZ, R26.H0_H0 ;  /* 0x2000001aff202230 */ /* 0x000fc60000004100 */
[----:B------:R-:W-:-:S04]  /*0860*/  FADD.FTZ R47, R47, R0 ;  /* 0x000000002f2f7221 */ /* 0x000fc80000010000 */
[----:B------:R-:W-:-:S07]  /*0870*/  @P2 FADD.FTZ R47, R47, R32 ;  /* 0x000000202f2f2221 */ /* 0x000fce0000010000 */
.L_x_4001:
[----:B------:R-:W-:-:S04]  /*0880*/  F2FP.F16.F32.PACK_AB R0, RZ, R47 ;  /* 0x0000002fff00723e */ /* 0x000fc800000000ff */
[----:B------:R-:W-:-:S07]  /*0890*/  PRMT R30, R0, 0x7610, R30 ;  /* 0x00007610001e7816 */ /* 0x000fce000000001e */
.L_x_4002:
[----:B------:R-:W-:Y:S01]  /*08a0*/  HADD2.F32 R51, -RZ, R34.H1_H1 ;  /* 0x30000022ff337230 */ /* 0x000fe20000004100 */
[----:B------:R-:W-:Y:S06]  /*08b0*/  @P3 BRA `(.L_x_4003) ;  /* 0x0000000000203947 */ /* 0x000fec0003800000 */
[----:B------:R-:W-:-:S04]  /*08c0*/  ISETP.NE.U32.AND P4, PT, RZ, UR12, PT ;  /* 0x0000000cff007c0c */ /* 0x000fc8000bf85070 */
[----:B------:R-:W-:-:S13]  /*08d0*/  ISETP.NE.AND.EX P4, PT, RZ, UR13, PT, P4 ;  /* 0x0000000dff007c0c */ /* 0x000fda000bf85340 */
[----:B------:R-:W-:Y:S05]  /*08e0*/  @P4 BRA `(.L_x_4004) ;  /* 0x0000000000084947 */ /* 0x000fea0003800000 */
[----:B------:R-:W-:Y:S05]  /*08f0*/  @P0 BRA `(.L_x_4005) ;  /* 0x0000000000200947 */ /* 0x000fea0003800000 */
[----:B------:R-:W-:Y:S05]  /*0900*/  BRA `(.L_x_4006) ;  /* 0x0000000000247947 */ /* 0x000fea0003800000 */
.L_x_4004:
[----:B-----5:R-:W-:-:S05]  /*0910*/  HADD2.F32 R0, -RZ, R26.H1_H1 ;  /* 0x3000001aff007230 */ /* 0x020fca0000004100 */
[----:B------:R-:W-:Y:S01]  /*0920*/  FADD.FTZ R51, R51, R0 ;  /* 0x0000000033337221 */ /* 0x000fe20000010000 */
[----:B------:R-:W-:Y:S06]  /*0930*/  BRA `(.L_x_4005) ;  /* 0x0000000000107947 */ /* 0x000fec0003800000 */
.L_x_4003:
[----:B-----5:R-:W-:Y:S02]  /*0940*/  HADD2.F32 R0, -RZ, R22.H1_H1 ;  /* 0x30000016ff007230 */ /* 0x020fe40000004100 */
[----:B------:R-:W-:-:S03]  /*0950*/  @P2 HADD2.F32 R32, -RZ, R26.H1_H1 ;  /* 0x3000001aff202230 */ /* 0x000fc60000004100 */
[----:B------:R-:W-:-:S04]  /*0960*/  FADD.FTZ R51, R51, R0 ;  /* 0x0000000033337221 */ /* 0x000fc80000010000 */
[----:B------:R-:W-:-:S07]  /*0970*/  @P2 FADD.FTZ R51, R51, R32 ;  /* 0x0000002033332221 */ /* 0x000fce0000010000 */
.L_x_4005:
[----:B------:R-:W-:-:S04]  /*0980*/  F2FP.F16.F32.PACK_AB R0, RZ, R51 ;  /* 0x00000033ff00723e */ /* 0x000fc800000000ff */
[----:B------:R-:W-:-:S07]  /*0990*/  PRMT R30, R30, 0x5410, R0 ;  /* 0x000054101e1e7816 */ /* 0x000fce0000000000 */
.L_x_4006:
[----:B------:R-:W-:Y:S01]  /*09a0*/  HADD2.F32 R39, -RZ, R35.H0_H0 ;  /* 0x20000023ff277230 */ /* 0x000fe20000004100 */
[----:B------:R-:W-:Y:S06]  /*09b0*/  @P3 BRA `(.L_x_4007) ;  /* 0x0000000000203947 */ /* 0x000fec0003800000 */
[----:B------:R-:W-:-:S04]  /*09c0*/  ISETP.NE.U32.AND P4, PT, RZ, UR12, PT ;  /* 0x0000000cff007c0c */ /* 0x000fc8000bf85070 */
[----:B------:R-:W-:-:S13]  /*09d0*/  ISETP.NE.AND.EX P4, PT, RZ, UR13, PT, P4 ;  /* 0x0000000dff007c0c */ /* 0x000fda000bf85340 */
[----:B------:R-:W-:Y:S05]  /*09e0*/  @P4 BRA `(.L_x_4008) ;  /* 0x0000000000084947 */ /* 0x000fea0003800000 */
[----:B------:R-:W-:Y:S05]  /*09f0*/  @P0 BRA `(.L_x_4009) ;  /* 0x0000000000200947 */ /* 0x000fea0003800000 */
[----:B------:R-:W-:Y:S05]  /*0a00*/  BRA `(.L_x_4010) ;  /* 0x0000000000247947 */ /* 0x000fea0003800000 */
.L_x_4008:
[----:B-----5:R-:W-:-:S05]  /*0a10*/  HADD2.F32 R0, -RZ, R27.H0_H0 ;  /* 0x2000001bff007230 */ /* 0x020fca0000004100 */
[----:B------:R-:W-:Y:S01]  /*0a20*/  FADD.FTZ R39, R39, R0 ;  /* 0x0000000027277221 */ /* 0x000fe20000010000 */
[----:B------:R-:W-:Y:S06]  /*0a30*/  BRA `(.L_x_4009) ;  /* 0x0000000000107947 */ /* 0x000fec0003800000 */
.L_x_4007:
[----:B-----5:R-:W-:Y:S02]  /*0a40*/  HADD2.F32 R0, -RZ, R23.H0_H0 ;  /* 0x20000017ff007230 */ /* 0x020fe40000004100 */
[----:B------:R-:W-:-:S03]  /*0a50*/  @P2 HADD2.F32 R32, -RZ, R27.H0_H0 ;  /* 0x2000001bff202230 */ /* 0x000fc60000004100 */
[----:B------:R-:W-:-:S04]  /*0a60*/  FADD.FTZ R39, R39, R0 ;  /* 0x0000000027277221 */ /* 0x000fc80000010000 */
[----:B------:R-:W-:-:S07]  /*0a70*/  @P2 FADD.FTZ R39, R39, R32 ;  /* 0x0000002027272221 */ /* 0x000fce0000010000 */
.L_x_4009:
[----:B------:R-:W-:-:S04]  /*0a80*/  F2FP.F16.F32.PACK_AB R0, RZ, R39 ;  /* 0x00000027ff00723e */ /* 0x000fc800000000ff */
[----:B------:R-:W-:-:S07]  /*0a90*/  PRMT R31, R0, 0x7610, R31 ;  /* 0x00007610001f7816 */ /* 0x000fce000000001f */
.L_x_4010:
[----:B------:R-:W-:Y:S01]  /*0aa0*/  HADD2.F32 R35, -RZ, R35.H1_H1 ;  /* 0x30000023ff237230 */ /* 0x000fe20000004100 */
[----:B------:R-:W-:Y:S06]  /*0ab0*/  @P3 BRA `(.L_x_4011) ;  /* 0x0000000000203947 */ /* 0x000fec0003800000 */
[----:B------:R-:W-:-:S04]  /*0ac0*/  ISETP.NE.U32.AND P2, PT, RZ, UR12, PT ;  /* 0x0000000cff007c0c */ /* 0x000fc8000bf45070 */
[----:B------:R-:W-:-:S13]  /*0ad0*/  ISETP.NE.AND.EX P2, PT, RZ, UR13, PT, P2 ;  /* 0x0000000dff007c0c */ /* 0x000fda000bf45320 */
[----:B------:R-:W-:Y:S05]  /*0ae0*/  @P2 BRA `(.L_x_4012) ;  /* 0x0000000000082947 */ /* 0x000fea0003800000 */
[----:B------:R-:W-:Y:S05]  /*0af0*/  @P0 BRA `(.L_x_4013) ;  /* 0x0000000000200947 */ /* 0x000fea0003800000 */
[----:B------:R-:W-:Y:S05]  /*0b00*/  BRA `(.L_x_4014) ;  /* 0x0000000000247947 */ /* 0x000fea0003800000 */
.L_x_4012:
[----:B-----5:R-:W-:-:S05]  /*0b10*/  HADD2.F32 R0, -RZ, R27.H1_H1 ;  /* 0x3000001bff007230 */ /* 0x020fca0000004100 */
[----:B------:R-:W-:Y:S01]  /*0b20*/  FADD.FTZ R35, R35, R0 ;  /* 0x0000000023237221 */ /* 0x000fe20000010000 */
[----:B------:R-:W-:Y:S06]  /*0b30*/  BRA `(.L_x_4013) ;  /* 0x0000000000107947 */ /* 0x000fec0003800000 */
.L_x_4011:
[----:B-----5:R-:W-:Y:S02]  /*0b40*/  HADD2.F32 R0, -RZ, R23.H1_H1 ;  /* 0x30000017ff007230 */ /* 0x020fe40000004100 */
[----:B------:R-:W-:-:S03]  /*0b50*/  @P2 HADD2.F32 R32, -RZ, R27.H1_H1 ;  /* 0x3000001bff202230 */ /* 0x000fc60000004100 */
[----:B------:R-:W-:-:S04]  /*0b60*/  FADD.FTZ R35, R35, R0 ;  /* 0x0000000023237221 */ /* 0x000fc80000010000 */
[----:B------:R-:W-:-:S07]  /*0b70*/  @P2 FADD.FTZ R35, R35, R32 ;  /* 0x0000002023232221 */ /* 0x000fce0000010000 */
.L_x_4013:
[----:B------:R-:W-:-:S04]  /*0b80*/  F2FP.F16.F32.PACK_AB R0, RZ, R35 ;  /* 0x00000023ff00723e */ /* 0x000fc800000000ff */
[----:B------:R-:W-:-:S07]  /*0b90*/  PRMT R31, R31, 0x5410, R0 ;  /* 0x000054101f1f7816 */ /* 0x000fce0000000000 */
.L_x_4014:
        /* <DEDUP_REMOVED lines=52> */
.L_x_4028:
        /* <DEDUP_REMOVED lines=38> */
[----:B------:R-:W-:-:S02]  /*1140*/  F2FP.F16.F32.PACK_AB R34, R49, R34 ;  /* 0x000000223122723e */ /* 0x000fc400000000ff */
[----:B------:R-:W-:Y:S02]  /*1150*/  F2FP.F16.F32.PACK_AB R33, R50, R33 ;  /* 0x000000213221723e */ /* 0x000fe400000000ff */
[----:B------:R-:W-:Y:S01]  /*1160*/  LEA.HI.X R45, R36, UR9, RZ, 0x4, P3 ;  /* 0x00000009242d7c11 */ /* 0x000fe200098f24ff */
[----:B------:R1:W-:Y:S01]  /*1170*/  @!P2 STG.E desc[UR4][R38.64], R42 ;  /* 0x0000002a2600a986 */ /* 0x0003e2000c101904 */
[----:B------:R-:W-:-:S03]  /*1180*/  F2FP.F16.F32.PACK_AB R32, R37, R32 ;  /* 0x000000202520723e */ /* 0x000fc600000000ff */
[----:B------:R1:W-:Y:S01]  /*1190*/  @!P2 STG.E desc[UR4][R40.64], R0 ;  /* 0x000000002800a986 */ /* 0x0003e2000c101904 */
[----:B0-----:R-:W-:-:S03]  /*11a0*/  LEA R2, R46, R2, 0x2 ;  /* 0x000000022e027211 */ /* 0x001fc600078e10ff */
[----:B------:R1:W-:Y:S01]  /*11b0*/  STG.E.128 desc[UR4][R44.64], R32 ;  /* 0x000000202c007986 */ /* 0x0003e2000c101d04 */
[----:B------:R-:W-:-:S13]  /*11c0*/  ISETP.GE.AND P2, PT, R2, R47, PT ;  /* 0x0000002f0200720c */ /* 0x000fda0003f46270 */
[----:B------:R-:W-:Y:S05]  /*11d0*/  @!P2 BRA `(.L_x_4016) ;  /* 0xfffffff0002ca947 */ /* 0x000fea000383ffff */
[----:B------:R-:W-:Y:S05]  /*11e0*/  EXIT ;  /* 0x000000000000794d */ /* 0x000fea0003800000 */
.L_x_4015:
        /* <DEDUP_REMOVED lines=8> */
.L_x_4018:
[----:B------:R-:W-:Y:S05]  /*1270*/  BSYNC B0 ;  /* 0x0000000000007941 */ /* 0x000fea0003800000 */
.L_x_4017:
        /* <DEDUP_REMOVED lines=9> */
.L_x_4019:
[----:B------:R-:W-:Y:S01]  /*1310*/  HFMA2.MMA R38, -RZ, RZ, 0, 2.384185791015625e-07 ;  /* 0x00000004ff267435 */ /* 0x000fe200000001ff */
[----:B------:R-:W-:-:S05]  /*1320*/  MOV R41, R46 ;  /* 0x0000002e00297202 */ /* 0x000fca0000000f00 */
[----:B------:R-:W-:-:S05]  /*1330*/  FADD.FTZ R41, R40, R41 ;  /* 0x0000002928297221 */ /* 0x000fca0000010000 */
[----:B------:R-:W-:-:S07]  /*1340*/  MOV R48, R41 ;  /* 0x0000002900307202 */ /* 0x000fce0000000f00 */
[----:B------:R-:W-:Y:S05]  /*1350*/  WARPSYNC.COLLECTIVE R33, `(.L_x_4020) ;  /* 0x0000000021087348 */ /* 0x000fea0003c00000 */
[----:B------:R0:W1:Y:S02]  /*1360*/  SHFL.BFLY P3, R46, R48, R38, R34 ;  /* 0x0c000026302e7389 */ /* 0x0000640000060022 */
[----:B01----:R-:W-:Y:S01]  /*1370*/  ENDCOLLECTIVE ;  /* 0x000000000000791b */ /* 0x003fe20003800000 */
.L_x_4020:
        /* <DEDUP_REMOVED lines=8> */
.L_x_4021:
[----:B------:R-:W-:Y:S01]  /*1400*/  HFMA2.MMA R38, -RZ, RZ, 0, 9.5367431640625e-07 ;  /* 0x00000010ff267435 */ /* 0x000fe200000001ff */
[----:B------:R-:W-:-:S05]  /*1410*/  MOV R53, R46 ;  /* 0x0000002e00357202 */ /* 0x000fca0000000f00 */
[----:B------:R-:W-:-:S05]  /*1420*/  FADD.FTZ R53, R44, R53 ;  /* 0x000000352c357221 */ /* 0x000fca0000010000 */
[----:B------:R-:W-:-:S07]  /*1430*/  MOV R48, R53 ;  /* 0x0000003500307202 */ /* 0x000fce0000000f00 */
[----:B------:R-:W-:Y:S05]  /*1440*/  WARPSYNC.COLLECTIVE R33, `(.L_x_4022) ;  /* 0x0000000021087348 */ /* 0x000fea0003c00000 */
[----:B------:R0:W1:Y:S02]  /*1450*/  SHFL.BFLY P3, R46, R48, R38, R34 ;  /* 0x0c000026302e7389 */ /* 0x0000640000060022 */
[----:B01----:R-:W-:Y:S01]  /*1460*/  ENDCOLLECTIVE ;  /* 0x000000000000791b */ /* 0x003fe20003800000 */
.L_x_4022:
        /* <DEDUP_REMOVED lines=25> */
.L_x_4023:
[----:B------:R-:W-:Y:S01]  /*1600*/  HFMA2.MMA R38, -RZ, RZ, 0, 1.1920928955078125e-07 ;  /* 0x00000002ff267435 */ /* 0x000fe200000001ff */
[----:B------:R-:W-:-:S05]  /*1610*/  MOV R41, R46 ;  /* 0x0000002e00297202 */ /* 0x000fca0000000f00 */
[----:B------:R-:W-:-:S05]  /*1620*/  FADD.FTZ R41, R0, R41 ;  /* 0x0000002900297221 */ /* 0x000fca0000010000 */
[----:B------:R-:W-:-:S07]  /*1630*/  MOV R48, R41 ;  /* 0x0000002900307202 */ /* 0x000fce0000000f00 */
[----:B------:R-:W-:Y:S05]  /*1640*/  WARPSYNC.COLLECTIVE R33, `(.L_x_4024) ;  /* 0x0000000021087348 */ /* 0x000fea0003c00000 */
[----:B------:R0:W1:Y:S02]  /*1650*/  SHFL.BFLY P3, R46, R48, R38, R34 ;  /* 0x0c000026302e7389 */ /* 0x0000640000060022 */
[----:B01----:R-:W-:Y:S01]  /*1660*/  ENDCOLLECTIVE ;  /* 0x000000000000791b */ /* 0x003fe20003800000 */
.L_x_4024:
[----:B------:R-:W-:Y:S01]  /*1670*/  HFMA2.MMA R38, -RZ, RZ, 0, 2.384185791015625e-07 ;  /* 0x00000004ff267435 */ /* 0x000fe200000001ff */
[----:B------:R-:W-:-:S05]  /*1680*/  MOV R40, R46 ;  /* 0x0000002e00287202 */ /* 0x000fca0000000f00 */
[----:B------:R-:W-:-:S05]  /*1690*/  FADD.FTZ R40, R41, R40 ;  /* 0x0000002829287221 */ /* 0x000fca0000010000 */
[----:B------:R-:W-:-:S07]  /*16a0*/  MOV R48, R40 ;  /* 0x0000002800307202 */ /* 0x000fce0000000f00 */
[----:B------:R-:W-:Y:S05]  /*16b0*/  WARPSYNC.COLLECTIVE R33, `(.L_x_4025) ;  /* 0x0000000021087348 */ /* 0x000fea0003c00000 */
[----:B------:R0:W1:Y:S02]  /*16c0*/  SHFL.BFLY P3, R46, R48, R38, R34 ;  /* 0x0c000026302e7389 */ /* 0x0000640000060022 */
[----:B01----:R-:W-:Y:S01]  /*16d0*/  ENDCOLLECTIVE ;  /* 0x000000000000791b */ /* 0x003fe20003800000 */
.L_x_4025:
[----:B------:R-:W-:Y:S01]  /*16e0*/  HFMA2.MMA R38, -RZ, RZ, 0, 4.76837158203125e-07 ;  /* 0x00000008ff267435 */ /* 0x000fe200000001ff */
[----:B------:R-:W-:-:S05]  /*16f0*/  MOV R53, R46 ;  /* 0x0000002e00357202 */ /* 0x000fca0000000f00 */
[----:B------:R-:W-:-:S05]  /*1700*/  FADD.FTZ R53, R40, R53 ;  /* 0x0000003528357221 */ /* 0x000fca0000010000 */
[----:B------:R-:W-:-:S07]  /*1710*/  MOV R48, R53 ;  /* 0x0000003500307202 */ /* 0x000fce0000000f00 */
[----:B------:R-:W-:Y:S05]  /*1720*/  WARPSYNC.COLLECTIVE R33, `(.L_x_4026) ;  /* 0x0000000021087348 */ /* 0x000fea0003c00000 */
[----:B------:R0:W1:Y:S02]  /*1730*/  SHFL.BFLY P3, R46, R48, R38, R34 ;  /* 0x0c000026302e7389 */ /* 0x0000640000060022 */
[----:B01----:R-:W-:Y:S01]  /*1740*/  ENDCOLLECTIVE ;  /* 0x000000000000791b */ /* 0x003fe20003800000 */
.L_x_4026:
[----:B------:R-:W-:Y:S01]  /*1750*/  HFMA2.MMA R38, -RZ, RZ, 0, 9.5367431640625e-07 ;  /* 0x00000010ff267435 */ /* 0x000fe200000001ff */
[----:B------:R-:W-:-:S05]  /*1760*/  MOV R44, R46 ;  /* 0x0000002e002c7202 */ /* 0x000fca0000000f00 */
[----:B------:R-:W-:-:S05]  /*1770*/  FADD.FTZ R44, R53, R44 ;  /* 0x0000002c352c7221 */ /* 0x000fca0000010000 */
[----:B------:R-:W-:-:S07]  /*1780*/  MOV R48, R44 ;  /* 0x0000002c00307202 */ /* 0x000fce0000000f00 */
[----:B------:R-:W-:Y:S05]  /*1790*/  WARPSYNC.COLLECTIVE R33, `(.L_x_4027) ;  /* 0x0000000021087348 */ /* 0x000fea0003c00000 */
[----:B------:R0:W1:Y:S02]  /*17a0*/  SHFL.BFLY P3, R46, R48, R38, R34 ;  /* 0x0c000026302e7389 */ /* 0x0000640000060022 */
[----:B01----:R-:W-:Y:S01]  /*17b0*/  ENDCOLLECTIVE ;  /* 0x000000000000791b */ /* 0x003fe20003800000 */
.L_x_4027:
[----:B------:R-:W-:Y:S05]  /*17c0*/  BRA `(.L_x_4028) ;  /* 0xfffffff400c47947 */ /* 0x000fea000383ffff */
.L_x_4029:
        /* <DEDUP_REMOVED lines=11> */
.L_x_7756:


//--------------------- .text._ZN10layer_norm31ln_parallel_residual_fwd_kernelINS_13Kernel_traitsIf6__halfS2_S2_fjLj256ELj1ELj4ELj1ELj16ENS_18Kernel_traits_baseILj256EfS2_S2_S2_fjLj128EEEEELb1ELb0ELb0EEEvNS_9FwdParamsE --------------------------
	.section	.text._ZN10layer_norm31ln_parallel_residual_fwd_kernelINS_13Kernel_traitsIf6__halfS2_S2_fjLj256ELj1ELj4ELj1ELj16ENS_18Kernel_traits_baseILj256EfS2_S2_S2_fjLj128EEEEELb1ELb0ELb0EEEvNS_9FwdParamsE,"ax",@progbits
	.align	128
        .global         _ZN10layer_norm31ln_parallel_residual_fwd_kernelINS_13Kernel_traitsIf6__halfS2_S2_fjLj256ELj1ELj4ELj1ELj16ENS_18Kernel_traits_baseILj256EfS2_S2_S2_fjLj128EEEEELb1ELb0ELb0EEEvNS_9FwdParamsE
        .type           _ZN10layer_norm31ln_parallel_residual_fwd_kernelINS_13Kernel_traitsIf6__halfS2_S2_fjLj256ELj1ELj4ELj1ELj16ENS_18Kernel_traits_baseILj256EfS2_S2_S2_fjLj128EEEEELb1ELb0ELb0EEEvNS_9FwdParamsE,@function
        .size           _ZN10layer_norm31ln_parallel_residual_fwd_kernelINS_13Kernel_traitsIf6__halfS2_S2_fjLj256ELj1ELj4ELj1ELj16ENS_18Kernel_traits_baseILj256EfS2_S2_S2_fjLj128EEEEELb1ELb0ELb0EEEvNS_9FwdParamsE,(.L_x_7757 - _ZN10layer_norm31ln_parallel_residual_fwd_kernelINS_13Kernel_traitsIf6__halfS2_S2_fjLj256ELj1ELj4ELj1ELj16ENS_18Kernel_traits_baseILj256EfS2_S2_S2_fjLj128EEEEELb1ELb0ELb0EEEvNS_9FwdParamsE)
        .other          _ZN10layer_norm31ln_parallel_residual_fwd_kernelINS_13Kernel_traitsIf6__halfS2_S2_fjLj256ELj1ELj4ELj1ELj16ENS_18Kernel_traits_baseILj256EfS2_S2_S2_fjLj128EEEEELb1ELb0ELb0EEEvNS_9FwdParamsE,@"STO_CUDA_ENTRY STV_DEFAULT"
_ZN10layer_norm31ln_parallel_residual_fwd_kernelINS_13Kernel_traitsIf6__halfS2_S2_fjLj256ELj1ELj4ELj1ELj16ENS_18Kernel_traits_baseILj256EfS2_S2_S2_fjLj128EEEEELb1ELb0ELb0EEEvNS_9FwdParamsE:
.text._ZN10layer_norm31ln_parallel_residual_fwd_kernelINS_13Kernel_traitsIf6__halfS2_S2_fjLj256ELj1ELj4ELj1ELj16ENS_18Kernel_traits_baseILj256EfS2_S2_S2_fjLj128EEEEELb1ELb0ELb0EEEvNS_9FwdParamsE:
        /* <DEDUP_REMOVED lines=20> */
[----:B-1----:R-:W-:Y:S02]  /*0140*/  LEA R6, R8, R6, 0x2 ;  /* 0x0000000608067211 */ /* 0x002fe400078e10ff */
[----:B--2---:R-:W-:Y:S02]  /*0150*/  @P1 R2UR UR4, R2 ;  /* 0x00000000020412ca */ /* 0x004fe400000e0000 */
[----:B---3--:R-:W-:Y:S02]  /*0160*/  SHF.R.S32.HI R2, RZ, 0x1f, R11 ;  /* 0x0000001fff027819 */ /* 0x008fe4000001140b */
[----:B------:R-:W-:Y:S02]  /*0170*/  @P1 R2UR UR5, R3 ;  /* 0x00000000030512ca */ /* 0x000fe400000e0000 */
        /* <DEDUP_REMOVED lines=12> */
[----:B------:R-:W-:Y:S01]  /*0240*/  LOP3.LUT R4, R7, 0x1f, RZ, 0xc0, !PT ;  /* 0x0000001f07047812 */ /* 0x000fe200078ec0ff */
[----:B------:R-:W-:-:S02]  /*0250*/  UIADD3 UR21, UR5, -0x126145ec, URZ ;  /* 0xed9eba1405157890 */ /* 0x000fc4000fffe03f */
[----:B------:R-:W-:Y:S01]  /*0260*/  @P1 IMAD.X R15, RZ, RZ, R5, P2 ;  /* 0x000000ffff0f1224 */ /* 0x000fe200010e0605 */
[----:B------:R-:W-:Y:S01]  /*0270*/  UIADD3 UR22, UR4, 0x1715609d, URZ ;  /* 0x1715609d04167890 */ /* 0x000fe2000fffe03f */
[----:B------:R-:W-:Y:S01]  /*0280*/  IMAD R5, R8, UR8, R7 ;  /* 0x0000000808057c24 */ /* 0x000fe2000f8e0207 */
[----:B------:R-:W-:Y:S02]  /*0290*/  UIADD3 UR23, UR5, -0x56f99767, URZ ;  /* 0xa906689905177890 */ /* 0x000fe4000fffe03f */
[----:B------:R-:W-:Y:S02]  /*02a0*/  UIADD3 UR24, UR4, -0x4ab325aa, URZ ;  /* 0xb54cda5604187890 */ /* 0x000fe4000fffe03f */
        /* <DEDUP_REMOVED lines=40> */
.L_x_4031:
[----:B------:R-:W-:Y:S05]  /*0530*/  BSYNC B0 ;  /* 0x0000000000007941 */ /* 0x000fea0003800000 */
.L_x_4030:
[----:B------:R-:W-:Y:S01]  /*0540*/  ULDC UR8, c[0x0][0x214] ;  /* 0x0000850000087ab9 */ /* 0x000fe20000000800 */
[----:B-1----:R-:W-:Y:S02]  /*0550*/  SHF.R.U64 R3, R0, 0x2, R15 ;  /* 0x0000000200037819 */ /* 0x002fe4000000120f */
[----:B------:R-:W-:-:S13]  /*0560*/  ISETP.GE.AND P1, PT, R6, UR8, PT ;  /* 0x0000000806007c0c */ /* 0x000fda000bf26270 */
[----:B------:R-:W-:Y:S05]  /*0570*/  @P1 EXIT ;  /* 0x000000000000194d */ /* 0x000fea0003800000 */
[----:B------:R-:W-:Y:S01]  /*0580*/  IMAD.HI.U32 R7, R5, -0x326172a9, RZ ;  /* 0xcd9e8d5705077827 */ /* 0x000fe200078e00ff */
        /* <DEDUP_REMOVED lines=67> */
.L_x_4166:
        /* <DEDUP_REMOVED lines=32> */
.L_x_4036:
[----:B------:R-:W-:-:S07]  /*0bc0*/  IMAD.MOV.U32 R7, RZ, RZ, R74 ;  /* 0x000000ffff077224 */ /* 0x000fce00078e004a */
.L_x_4037:
[----:B------:R-:W-:Y:S05]  /*0bd0*/  BSYNC B2 ;  /* 0x0000000000027941 */ /* 0x000fea0003800000 */
.L_x_4035:
        /* <DEDUP_REMOVED lines=14> */
[----:B------:R-:W-:-:S04]  /*0cc0*/  @P4 IADD3 R58, R0, RZ, RZ ;  /* 0x000000ff003a4210 */ /* 0x000fc80007ffe0ff */
[----:B------:R-:W-:-:S07]  /*0cd0*/  @!P3 MOV R0, R58 ;  /* 0x0000003a0000b202 */ /* 0x000fce0000000f00 */
.L_x_4041:
[----:B------:R-:W-:Y:S05]  /*0ce0*/  BSYNC B3 ;  /* 0x0000000000037941 */ /* 0x000fea0003800000 */
.L_x_4040:
        /* <DEDUP_REMOVED lines=42> */
.L_x_4039:
[----:B------:R-:W-:Y:S05]  /*0f90*/  BSYNC B2 ;  /* 0x0000000000027941 */ /* 0x000fea0003800000 */
.L_x_4038:
        /* <DEDUP_REMOVED lines=19> */
.L_x_4042:
        /* <DEDUP_REMOVED lines=12> */
.L_x_4045:
[----:B------:R-:W-:-:S07]  /*1190*/  IMAD.MOV.U32 R8, RZ, RZ, R74 ;  /* 0x000000ffff087224 */ /* 0x000fce00078e004a */
.L_x_4046:
[----:B------:R-:W-:Y:S05]  /*11a0*/  BSYNC B2 ;  /* 0x0000000000027941 */ /* 0x000fea0003800000 */
.L_x_4044:
        /* <DEDUP_REMOVED lines=16> */
.L_x_4050:
[----:B------:R-:W-:Y:S05]  /*12b0*/  BSYNC B3 ;  /* 0x0000000000037941 */ /* 0x000fea0003800000 */
.L_x_4049:
        /* <DEDUP_REMOVED lines=43> */
.L_x_4048:
[----:B------:R-:W-:Y:S05]  /*1570*/  BSYNC B2 ;  /* 0x0000000000027941 */ /* 0x000fea0003800000 */
.L_x_4047:
        /* <DEDUP_REMOVED lines=10> */
.L_x_4043:
        /* <DEDUP_REMOVED lines=12> */
.L_x_4052:
[----:B------:R-:W-:-:S07]  /*16e0*/  IMAD.MOV.U32 R68, RZ, RZ, R74 ;  /* 0x000000ffff447224 */ /* 0x000fce00078e004a */
.L_x_4053:
[----:B------:R-:W-:Y:S05]  /*16f0*/  BSYNC B2 ;  /* 0x0000000000027941 */ /* 0x000fea0003800000 */
.L_x_4051:
        /* <DEDUP_REMOVED lines=16> */
.L_x_4057:
[----:B------:R-:W-:Y:S05]  /*1800*/  BSYNC B3 ;  /* 0x0000000000037941 */ /* 0x000fea0003800000 */
.L_x_4056:
        /* <DEDUP_REMOVED lines=43> */
.L_x_4055:
[----:B------:R-:W-:Y:S05]  /*1ac0*/  BSYNC B2 ;  /* 0x0000000000027941 */ /* 0x000fea0003800000 */
.L_x_4054:
        /* <DEDUP_REMOVED lines=14> */
.L_x_4058:
        /* <DEDUP_REMOVED lines=12> */
.L_x_4061:
[----:B------:R-:W-:-:S07]  /*1c70*/  IMAD.MOV.U32 R9, RZ, RZ, R74 ;  /* 0x000000ffff097224 */ /* 0x000fce00078e004a */
.L_x_4062:
[----:B------:R-:W-:Y:S05]  /*1c80*/  BSYNC B2 ;  /* 0x0000000000027941 */ /* 0x000fea0003800000 */
.L_x_4060:
        /* <DEDUP_REMOVED lines=16> */
.L_x_4066:
[----:B------:R-:W-:Y:S05]  /*1d90*/  BSYNC B3 ;  /* 0x0000000000037941 */ /* 0x000fea0003800000 */
.L_x_4065:
        /* <DEDUP_REMOVED lines=43> */
.L_x_4064:
[----:B------:R-:W-:Y:S05]  /*2050*/  BSYNC B2 ;  /* 0x0000000000027941 */ /* 0x000fea0003800000 */
.L_x_4063:
[----:B------:R-:W-:Y:S01]  /*2060*/  I2FP.F32.U32 R52, R9 ;  /* 0x0000000900347245 */ /* 0x000fe20000201000 */
[----:B------:R-:W-:Y:S02]  /*2070*/  HADD2.F32 R58, -RZ, R12.H1_H1 ;  /* 0x3000000cff3a7230 */ /* 0x000fe40000004100 */
[----:B------:R-:W-:Y:S02]  /*2080*/  @P1 HADD2.F32 R57, -RZ, R16.H1_H1 ;  /* 0x30000010ff391230 */ /* 0x000fe40000004100 */
[----:B------:R-:W-:Y:S01]  /*2090*/  FFMA.FTZ R9, R52, R73, 1.1641532182693481445e-10 ;  /* 0x2f00000034097423 */ /* 0x000fe20000010049 */
[----:B------:R-:W-:-:S04]  /*20a0*/  FMUL.FTZ R58, R58, R75 ;  /* 0x0000004b3a3a7220 */ /* 0x000fc80000410000 */
[----:B------:R-:W-:-:S04]  /*20b0*/  FSETP.GTU.FTZ.AND P4, PT, R9, R76, PT ;  /* 0x0000004c0900720b */ /* 0x000fc80003f9c000 */
[----:B------:R-:W-:-:S05]  /*20c0*/  FSEL R9, R58, RZ, !P4 ;  /* 0x000000ff3a097208 */ /* 0x000fca0006000000 */
[----:B------:R-:W-:Y:S01]  /*20d0*/  FADD.FTZ R64, R9, R64 ;  /* 0x0000004009407221 */ /* 0x000fe20000010000 */
[----:B------:R-:W-:-:S03]  /*20e0*/  SEL R9, RZ, 0x1, P4 ;  /* 0x00000001ff097807 */ /* 0x000fc60002000000 */
[----:B------:R-:W-:-:S07]  /*20f0*/  @P1 FADD.FTZ R64, R57, R64 ;  /* 0x0000004039401221 */ /* 0x000fce0000010000 */
.L_x_4059:
        /* <DEDUP_REMOVED lines=12> */
.L_x_4068:
[----:B------:R-:W-:-:S07]  /*21c0*/  IMAD.MOV.U32 R52, RZ, RZ, R74 ;  /* 0x000000ffff347224 */ /* 0x000fce00078e004a */
.L_x_4069:
[----:B------:R-:W-:Y:S05]  /*21d0*/  BSYNC B2 ;  /* 0x0000000000027941 */ /* 0x000fea0003800000 */
.L_x_4067:
        /* <DEDUP_REMOVED lines=16> */
.L_x_4073:
[----:B------:R-:W-:Y:S05]  /*22e0*/  BSYNC B3 ;  /* 0x0000000000037941 */ /* 0x000fea0003800000 */
.L_x_4072:
        /* <DEDUP_REMOVED lines=43> */
.L_x_4071:
[----:B------:R-:W-:Y:S05]  /*25a0*/  BSYNC B2 ;  /* 0x0000000000027941 */ /* 0x000fea0003800000 */
.L_x_4070:
        /* <DEDUP_REMOVED lines=14> */
.L_x_4074:
        /* <DEDUP_REMOVED lines=12> */
.L_x_4077:
[----:B------:R-:W-:-:S07]  /*2750*/  IMAD.MOV.U32 R10, RZ, RZ, R74 ;  /* 0x000000ffff0a7224 */ /* 0x000fce00078e004a */
.L_x_4078:
[----:B------:R-:W-:Y:S05]  /*2760*/  BSYNC B2 ;  /* 0x0000000000027941 */ /* 0x000fea0003800000 */
.L_x_4076:
        /* <DEDUP_REMOVED lines=16> */
.L_x_4082:
[----:B------:R-:W-:Y:S05]  /*2870*/  BSYNC B3 ;  /* 0x0000000000037941 */ /* 0x000fea0003800000 */
.L_x_4081:
        /* <DEDUP_REMOVED lines=43> */
.L_x_4080:
[----:B------:R-:W-:Y:S05]  /*2b30*/  BSYNC B2 ;  /* 0x0000000000027941 */ /* 0x000fea0003800000 */
.L_x_4079:
        /* <DEDUP_REMOVED lines=10> */
.L_x_4075:
        /* <DEDUP_REMOVED lines=12> */
.L_x_4084:
[----:B------:R-:W-:-:S07]  /*2ca0*/  IMAD.MOV.U32 R52, RZ, RZ, R74 ;  /* 0x000000ffff347224 */ /* 0x000fce00078e004a */
.L_x_4085:
[----:B------:R-:W-:Y:S05]  /*2cb0*/  BSYNC B2 ;  /* 0x0000000000027941 */ /* 0x000fea0003800000 */
.L_x_4083:
        /* <DEDUP_REMOVED lines=16> */
.L_x_4089:
[----:B------:R-:W-:Y:S05]  /*2dc0*/  BSYNC B3 ;  /* 0x0000000000037941 */ /* 0x000fea0003800000 */
.L_x_4088:
        /* <DEDUP_REMOVED lines=43> */
.L_x_4087:
[----:B------:R-:W-:Y:S05]  /*3080*/  BSYNC B2 ;  /* 0x0000000000027941 */ /* 0x000fea0003800000 */
.L_x_4086:
        /* <DEDUP_REMOVED lines=14> */
.L_x_4090:
        /* <DEDUP_REMOVED lines=12> */
.L_x_4093:
[----:B------:R-:W-:-:S07]  /*3230*/  IMAD.MOV.U32 R11, RZ, RZ, R74 ;  /* 0x000000ffff0b7224 */ /* 0x000fce00078e004a */
.L_x_4094:
[----:B------:R-:W-:Y:S05]  /*3240*/  BSYNC B2 ;  /* 0x0000000000027941 */ /* 0x000fea0003800000 */
.L_x_4092:
        /* <DEDUP_REMOVED lines=16> */
.L_x_4098:
[----:B------:R-:W-:Y:S05]  /*3350*/  BSYNC B3 ;  /* 0x0000000000037941 */ /* 0x000fea0003800000 */
.L_x_4097:
        /* <DEDUP_REMOVED lines=43> */
.L_x_4096:
[----:B------:R-:W-:Y:S05]  /*3610*/  BSYNC B2 ;  /* 0x0000000000027941 */ /* 0x000fea0003800000 */
.L_x_4095:
        /* <DEDUP_REMOVED lines=10> */
.L_x_4091:
        /* <DEDUP_REMOVED lines=12> */
.L_x_4100:
[----:B------:R-:W-:-:S07]  /*3780*/  IMAD.MOV.U32 R67, RZ, RZ, R74 ;  /* 0x000000ffff437224 */ /* 0x000fce00078e004a */
.L_x_4101:
[----:B------:R-:W-:Y:S05]  /*3790*/  BSYNC B2 ;  /* 0x0000000000027941 */ /* 0x000fea0003800000 */
.L_x_4099:
        /* <DEDUP_REMOVED lines=16> */
.L_x_4105:
[----:B------:R-:W-:Y:S05]  /*38a0*/  BSYNC B3 ;  /* 0x0000000000037941 */ /* 0x000fea0003800000 */
.L_x_4104:
        /* <DEDUP_REMOVED lines=43> */
.L_x_4103:
[----:B------:R-:W-:Y:S05]  /*3b60*/  BSYNC B2 ;  /* 0x0000000000027941 */ /* 0x000fea0003800000 */
.L_x_4102:
        /* <DEDUP_REMOVED lines=14> */
.L_x_4106:
        /* <DEDUP_REMOVED lines=12> */
.L_x_4109:
[----:B------:R-:W-:-:S07]  /*3d10*/  IMAD.MOV.U32 R60, RZ, RZ, R74 ;  /* 0x000000ffff3c7224 */ /* 0x000fce00078e004a */
.L_x_4110:
[----:B------:R-:W-:Y:S05]  /*3d20*/  BSYNC B2 ;  /* 0x0000000000027941 */ /* 0x000fea0003800000 */
.L_x_4108:
        /* <DEDUP_REMOVED lines=16> */
.L_x_4114:
[----:B------:R-:W-:Y:S05]  /*3e30*/  BSYNC B3 ;  /* 0x0000000000037941 */ /* 0x000fea0003800000 */
.L_x_4113:
        /* <DEDUP_REMOVED lines=43> */
.L_x_4112:
[----:B------:R-:W-:Y:S05]  /*40f0*/  BSYNC B2 ;  /* 0x0000000000027941 */ /* 0x000fea0003800000 */
.L_x_4111:
        /* <DEDUP_REMOVED lines=10> */
.L_x_4107:
        /* <DEDUP_REMOVED lines=12> */
.L_x_4116:
[----:B------:R-:W-:-:S07]  /*4260*/  IMAD.MOV.U32 R84, RZ, RZ, R74 ;  /* 0x000000ffff547224 */ /* 0x000fce00078e004a */
.L_x_4117:
[----:B------:R-:W-:Y:S05]  /*4270*/  BSYNC B2 ;  /* 0x0000000000027941 */ /* 0x000fea0003800000 */
.L_x_4115:
        /* <DEDUP_REMOVED lines=16> */
.L_x_4121:
[----:B------:R-:W-:Y:S05]  /*4380*/  BSYNC B3 ;  /* 0x0000000000037941 */ /* 0x000fea0003800000 */
.L_x_4120:
        /* <DEDUP_REMOVED lines=43> */
.L_x_4119:
[----:B------:R-:W-:Y:S05]  /*4640*/  BSYNC B2 ;  /* 0x0000000000027941 */ /* 0x000fea0003800000 */
.L_x_4118:
        /* <DEDUP_REMOVED lines=14> */
.L_x_4122:
        /* <DEDUP_REMOVED lines=12> */
.L_x_4125:
[----:B------:R-:W-:-:S07]  /*47f0*/  IMAD.MOV.U32 R61, RZ, RZ, R74 ;  /* 0x000000ffff3d7224 */ /* 0x000fce00078e004a */
.L_x_4126:
[----:B------:R-:W-:Y:S05]  /*4800*/  BSYNC B2 ;  /* 0x0000000000027941 */ /* 0x000fea0003800000 */
.L_x_4124:
        /* <DEDUP_REMOVED lines=16> */
.L_x_4130:
[----:B------:R-:W-:Y:S05]  /*4910*/  BSYNC B3 ;  /* 0x0000000000037941 */ /* 0x000fea0003800000 */
.L_x_4129:
        /* <DEDUP_REMOVED lines=43> */
.L_x_4128:
[----:B------:R-:W-:Y:S05]  /*4bd0*/  BSYNC B2 ;  /* 0x0000000000027941 */ /* 0x000fea0003800000 */
.L_x_4127:
        /* <DEDUP_REMOVED lines=10> */
.L_x_4123:
        /* <DEDUP_REMOVED lines=12> */
.L_x_4132:
[----:B------:R-:W-:-:S07]  /*4d40*/  IMAD.MOV.U32 R69, RZ, RZ, R74 ;  /* 0x000000ffff457224 */ /* 0x000fce00078e004a */
.L_x_4133:
[----:B------:R-:W-:Y:S05]  /*4d50*/  BSYNC B2 ;  /* 0x0000000000027941 */ /* 0x000fea0003800000 */
.L_x_4131:
        /* <DEDUP_REMOVED lines=16> */
.L_x_4137:
[----:B------:R-:W-:Y:S05]  /*4e60*/  BSYNC B3 ;  /* 0x0000000000037941 */ /* 0x000fea0003800000 */
.L_x_4136:
        /* <DEDUP_REMOVED lines=43> */
.L_x_4135:
[----:B------:R-:W-:Y:S05]  /*5120*/  BSYNC B2 ;  /* 0x0000000000027941 */ /* 0x000fea0003800000 */
.L_x_4134:
        /* <DEDUP_REMOVED lines=13> */
.L_x_4138:
        /* <DEDUP_REMOVED lines=12> */
.L_x_4141:
[----:B------:R-:W-:-:S07]  /*52c0*/  IMAD.MOV.U32 R62, RZ, RZ, R74 ;  /* 0x000000ffff3e7224 */ /* 0x000fce00078e004a */
.L_x_4142:
[----:B------:R-:W-:Y:S05]  /*52d0*/  BSYNC B2 ;  /* 0x0000000000027941 */ /* 0x000fea0003800000 */
.L_x_4140:
        /* <DEDUP_REMOVED lines=16> */
.L_x_4146:
[----:B------:R-:W-:Y:S05]  /*53e0*/  BSYNC B3 ;  /* 0x0000000000037941 */ /* 0x000fea0003800000 */
.L_x_4145:
        /* <DEDUP_REMOVED lines=43> */
.L_x_4144:
[----:B------:R-:W-:Y:S05]  /*56a0*/  BSYNC B2 ;  /* 0x0000000000027941 */ /* 0x000fea0003800000 */
.L_x_4143:
        /* <DEDUP_REMOVED lines=10> */
.L_x_4139:
        /* <DEDUP_REMOVED lines=12> */
.L_x_4148:
[----:B------:R-:W-:-:S07]  /*5810*/  IMAD.MOV.U32 R81, RZ, RZ, R74 ;  /* 0x000000ffff517224 */ /* 0x000fce00078e004a */
.L_x_4149:
[----:B------:R-:W-:Y:S05]  /*5820*/  BSYNC B2 ;  /* 0x0000000000027941 */ /* 0x000fea0003800000 */
.L_x_4147:
        /* <DEDUP_REMOVED lines=16> */
.L_x_4153:
[----:B------:R-:W-:Y:S05]  /*5930*/  BSYNC B3 ;  /* 0x0000000000037941 */ /* 0x000fea0003800000 */
.L_x_4152:
        /* <DEDUP_REMOVED lines=44> */
.L_x_4151:
[----:B------:R-:W-:Y:S05]  /*5c00*/  BSYNC B2 ;  /* 0x0000000000027941 */ /* 0x000fea0003800000 */
.L_x_4150:
        /* <DEDUP_REMOVED lines=13> */
.L_x_4154:
        /* <DEDUP_REMOVED lines=12> */
.L_x_4157:
[----:B------:R-:W-:-:S07]  /*5da0*/  MOV R55, R74 ;  /* 0x0000004a00377202 */ /* 0x000fce0000000f00 */
.L_x_4158:
[----:B------:R-:W-:Y:S05]  /*5db0*/  BSYNC B2 ;  /* 0x0000000000027941 */ /* 0x000fea0003800000 */
.L_x_4156:
        /* <DEDUP_REMOVED lines=16> */
.L_x_4162:
[----:B------:R-:W-:Y:S05]  /*5ec0*/  BSYNC B3 ;  /* 0x0000000000037941 */ /* 0x000fea0003800000 */
.L_x_4161:
        /* <DEDUP_REMOVED lines=43> */
.L_x_4160:
[----:B------:R-:W-:Y:S05]  /*6180*/  BSYNC B2 ;  /* 0x0000000000027941 */ /* 0x000fea0003800000 */
.L_x_4159:
        /* <DEDUP_REMOVED lines=10> */
.L_x_4155:
[----:B------:R-:W0:Y:S01]  /*6230*/  LDC.64 R58, c[0x0][0x238] ;  /* 0x00008e00ff3a7b82 */ /* 0x000e220000000a00 */
[----:B------:R-:W-:Y:S02]  /*6240*/  SEL R53, RZ, 0x1000000, P5 ;  /* 0x01000000ff357807 */ /* 0x000fe40002800000 */
[----:B------:R-:W-:Y:S02]  /*6250*/  P2R R52, PR, RZ, 0x1 ;  /* 0x00000001ff347803 */ /* 0x000fe40000000000 */
[----:B------:R-:W-:Y:S02]  /*6260*/  ISETP.NE.AND P5, PT, R78, RZ, PT ;  /* 0x000000ff4e00720c */ /* 0x000fe40003fa5270 */
[----:B------:R-:W-:Y:S01]  /*6270*/  ISETP.NE.AND P0, PT, R54, RZ, PT ;  /* 0x000000ff3600720c */ /* 0x000fe20003f05270 */
[----:B------:R-:W1:Y:S01]  /*6280*/  LDC.64 R56, c[0x0][0x240] ;  /* 0x00009000ff387b82 */ /* 0x000e620000000a00 */
[----:B------:R-:W-:Y:S02]  /*6290*/  SEL R78, RZ, 0x10000, P4 ;  /* 0x00010000ff4e7807 */ /* 0x000fe40002000000 */
[----:B------:R-:W-:-:S02]  /*62a0*/  ISETP.NE.AND P4, PT, R83, RZ, PT ;  /* 0x000000ff5300720c */ /* 0x000fc40003f85270 */
[----:B------:R-:W-:Y:S02]  /*62b0*/  ISETP.NE.AND P6, PT, R79, RZ, PT ;  /* 0x000000ff4f00720c */ /* 0x000fe40003fc5270 */
[----:B------:R-:W-:Y:S02]  /*62c0*/  SEL R75, RZ, 0x100, P0 ;  /* 0x00000100ff4b7807 */ /* 0x000fe40000000000 */
[----:B------:R-:W-:Y:S02]  /*62d0*/  ISETP.NE.AND P0, PT, R52, RZ, PT ;  /* 0x000000ff3400720c */ /* 0x000fe40003f05270 */
[----:B------:R-:W-:Y:S02]  /*62e0*/  SEL R54, RZ, 0x1, P4 ;  /* 0x00000001ff367807 */ /* 0x000fe40002000000 */
[----:B------:R-:W-:Y:S02]  /*62f0*/  SEL R52, RZ, 0x1, P5 ;  /* 0x00000001ff347807 */ /* 0x000fe40002800000 */
[----:B------:R-:W-:Y:S01]  /*6300*/  SEL R76, RZ, 0x1, P6 ;  /* 0x00000001ff4c7807 */ /* 0x000fe20003000000 */
[----:B------:R-:W-:Y:S01]  /*6310*/  IMAD.WIDE.U32 R54, R54, 0x1000000, RZ ;  /* 0x0100000036367825 */ /* 0x000fe200078e00ff */
[----:B------:R-:W-:-:S02]  /*6320*/  ISETP.NE.AND P3, PT, R82, RZ, PT ;  /* 0x000000ff5200720c */ /* 0x000fc40003f65270 */
[----:B------:R-:W-:Y:S01]  /*6330*/  ISETP.NE.AND P1, PT, R77, RZ, PT ;  /* 0x000000ff4d00720c */ /* 0x000fe20003f25270 */
[----:B------:R-:W-:Y:S01]  /*6340*/  IMAD.WIDE.U32 R76, R76, 0x100, RZ ;  /* 0x000001004c4c7825 */ /* 0x000fe200078e00ff */
[----:B------:R-:W-:Y:S02]  /*6350*/  LOP3.LUT R75, R75, R53, R78, 0xfe, !PT ;  /* 0x000000354b4b7212 */ /* 0x000fe400078efe4e */
[----:B------:R-:W-:Y:S01]  /*6360*/  SEL R73, RZ, 0x1, P3 ;  /* 0x00000001ff497807 */ /* 0x000fe20001800000 */
[----:B------:R-:W-:-:S03]  /*6370*/  IMAD.WIDE.U32 R52, R52, 0x10000, RZ ;  /* 0x0001000034347825 */ /* 0x000fc600078e00ff */
[----:B------:R-:W-:Y:S01]  /*6380*/  LOP3.LUT R55, R55, R75, R73, 0xfe, !PT ;  /* 0x0000004b37377212 */ /* 0x000fe200078efe49 */
[----:B0-----:R-:W-:Y:S01]  /*6390*/  IMAD.WIDE.U32 R58, R72, 0x10, R58 ;  /* 0x00000010483a7825 */ /* 0x001fe200078e003a */
[----:B------:R-:W-:Y:S02]  /*63a0*/  LOP3.LUT R73, R76, R54, R52, 0xfe, !PT ;  /* 0x000000364c497212 */ /* 0x000fe400078efe34 */
[----:B------:R-:W-:Y:S01]  /*63b0*/  SEL R76, RZ, 0x1, P1 ;  /* 0x00000001ff4c7807 */ /* 0x000fe20000800000 */
[----:B-1----:R-:W-:Y:S01]  /*63c0*/  IMAD.WIDE.U32 R56, R72, 0x8, R56 ;  /* 0x0000000848387825 */ /* 0x002fe200078e0038 */
[----:B------:R-:W-:Y:S02]  /*63d0*/  LOP3.LUT R77, R77, R55, R53, 0xfe, !PT ;  /* 0x000000374d4d7212 */ /* 0x000fe400078efe35 */
[----:B------:R-:W-:Y:S02]  /*63e0*/  F2FP.F16.F32.PACK_AB R55, R84, R69 ;  /* 0x000000455437723e */ /* 0x000fe400000000ff */
[----:B------:R-:W-:-:S02]  /*63f0*/  F2FP.F16.F32.PACK_AB R54, R68, R67 ;  /* 0x000000434436723e */ /* 0x000fc400000000ff */
[----:B------:R-:W-:Y:S02]  /*6400*/  F2FP.F16.F32.PACK_AB R53, R66, R65 ;  /* 0x000000414235723e */ /* 0x000fe400000000ff */
[----:B------:R-:W-:Y:S02]  /*6410*/  F2FP.F16.F32.PACK_AB R52, R64, R7 ;  /* 0x000000074034723e */ /* 0x000fe400000000ff */
        /* <DEDUP_REMOVED lines=20> */
.L_x_4034:
[----:B------:R-:W-:Y:S05]  /*6560*/  BSYNC B0 ;  /* 0x0000000000007941 */ /* 0x000fea0003800000 */
.L_x_4033:
        /* <DEDUP_REMOVED lines=50> */
.L_x_4178:
        /* <DEDUP_REMOVED lines=31> */
[----:B------:R-:W0:Y:S01]  /*6a80*/  LDC.64 R56, c[0x0][0x2c0] ;  /* 0x0000b000ff387b82 */ /* 0x000e220000000a00 */
[----:B-----5:R-:W-:Y:S01]  /*6a90*/  FFMA.FTZ R52, R32, R59, R48 ;  /* 0x0000003b20347223 */ /* 0x020fe20000010030 */
[----:B------:R-:W-:Y:S01]  /*6aa0*/  FFMA.FTZ R53, R33, R58, R49 ;  /* 0x0000003a21357223 */ /* 0x000fe20000010031 */
[-C--:B------:R-:W-:Y:S01]  /*6ab0*/  FFMA.FTZ R54, R34, R73.reuse, R50 ;  /* 0x0000004922367223 */ /* 0x080fe20000010032 */
[----:B------:R-:W-:Y:S01]  /*6ac0*/  FFMA.FTZ R55, R35, R78, R51 ;  /* 0x0000004e23377223 */ /* 0x000fe20000010033 */
        /* <DEDUP_REMOVED lines=13> */
[----:B------:R-:W-:Y:S01]  /*6ba0*/  F2FP.F16.F32.PACK_AB R55, R88, R83 ;  /* 0x000000535837723e */ /* 0x000fe200000000ff */
[----:B------:R-:W-:Y:S01]  /*6bb0*/  FFMA.FTZ R88, R23, R86, R39 ;  /* 0x0000005617587223 */ /* 0x000fe20000010027 */
        /* <DEDUP_REMOVED lines=8> */
[----:B------:R-:W-:-:S02]  /*6c40*/  F2FP.F16.F32.PACK_AB R59, R88, R59 ;  /* 0x0000003b583b723e */ /* 0x000fc400000000ff */
[----:B------:R-:W-:Y:S02]  /*6c50*/  F2FP.F16.F32.PACK_AB R57, R82, R85 ;  /* 0x000000555239723e */ /* 0x000fe400000000ff */
[----:B------:R-:W-:-:S05]  /*6c60*/  F2FP.F16.F32.PACK_AB R56, R78, R83 ;  /* 0x000000534e38723e */ /* 0x000fca00000000ff */
[----:B------:R1:W-:Y:S02]  /*6c70*/  STG.E.128 desc[UR6][R72.64], R56 ;  /* 0x0000003848007986 */ /* 0x0003e4000c101d06 */
.L_x_4165:
[----:B------:R-:W-:Y:S05]  /*6c80*/  BSYNC B0 ;  /* 0x0000000000007941 */ /* 0x000fea0003800000 */
.L_x_4164:
[----:B01----:R-:W0:Y:S02]  /*6c90*/  LDC.64 R52, c[0x0][0x210] ;  /* 0x00008400ff347b82 */ /* 0x003e240000000a00 */
[----:B0-----:R-:W-:-:S04]  /*6ca0*/  LEA R6, R52, R6, 0x2 ;  /* 0x0000000634067211 */ /* 0x001fc800078e10ff */
[----:B------:R-:W-:-:S13]  /*6cb0*/  ISETP.GE.AND P1, PT, R6, R53, PT ;  /* 0x000000350600720c */ /* 0x000fda0003f26270 */
[----:B------:R-:W-:Y:S05]  /*6cc0*/  @!P1 BRA `(.L_x_4166) ;  /* 0xffffff9c003c9947 */ /* 0x000fea000383ffff */
[----:B------:R-:W-:Y:S05]  /*6cd0*/  BSYNC B1 ;  /* 0x0000000000017941 */ /* 0x000fea0003800000 */
.L_x_4032:
[----:B------:R-:W-:Y:S05]  /*6ce0*/  EXIT ;  /* 0x000000000000794d */ /* 0x000fea0003800000 */
.L_x_4163:
        /* <DEDUP_REMOVED lines=8> */
.L_x_4168:
[----:B------:R-:W-:Y:S05]  /*6d70*/  BSYNC B0 ;  /* 0x0000000000007941 */ /* 0x000fea0003800000 */
.L_x_4167:
        /* <DEDUP_REMOVED lines=10> */
.L_x_4169:
[----:B------:R-:W-:Y:S01]  /*6e20*/  HFMA2.MMA R77, -RZ, RZ, 0, 2.384185791015625e-07 ;  /* 0x00000004ff4d7435 */ /* 0x000fe200000001ff */
[----:B------:R-:W-:-:S05]  /*6e30*/  MOV R55, R75 ;  /* 0x0000004b00377202 */ /* 0x000fca0000000f00 */
[----:B------:R-:W-:-:S04]  /*6e40*/  FADD.FTZ R55, R54, R55 ;  /* 0x0000003736377221 */ /* 0x000fc80000010000 */
[----:B------:R-:W-:-:S07]  /*6e50*/  IMAD.MOV.U32 R76, RZ, RZ, R55 ;  /* 0x000000ffff4c7224 */ /* 0x000fce00078e0037 */
[----:B------:R-:W-:Y:S05]  /*6e60*/  WARPSYNC.COLLECTIVE R73, `(.L_x_4170) ;  /* 0x0000000049087348 */ /* 0x000fea0003c00000 */
[----:B------:R0:W1:Y:S02]  /*6e70*/  SHFL.BFLY P2, R75, R76, R77, R78 ;  /* 0x0c00004d4c4b7389 */ /* 0x000064000004004e */
[----:B01----:R-:W-:Y:S01]  /*6e80*/  ENDCOLLECTIVE ;  /* 0x000000000000791b */ /* 0x003fe20003800000 */
.L_x_4170:
[----:B------:R-:W-:Y:S02]  /*6e90*/  IMAD.MOV.U32 R77, RZ, RZ, 0x8 ;  /* 0x00000008ff4d7424 */ /* 0x000fe400078e00ff */
[----:B------:R-:W-:-:S04]  /*6ea0*/  IMAD.MOV.U32 R52, RZ, RZ, R75 ;  /* 0x000000ffff347224 */ /* 0x000fc800078e004b */
[----:B------:R-:W-:-:S05]  /*6eb0*/  FADD.FTZ R58, R55, R52 ;  /* 0x00000034373a7221 */ /* 0x000fca0000010000 */
[----:B------:R-:W-:-:S07]  /*6ec0*/  MOV R76, R58 ;  /* 0x0000003a004c7202 */ /* 0x000fce0000000f00 */
[----:B------:R-:W-:Y:S05]  /*6ed0*/  WARPSYNC.COLLECTIVE R73, `(.L_x_4171) ;  /* 0x0000000049087348 */ /* 0x000fea0003c00000 */
[----:B------:R0:W1:Y:S02]  /*6ee0*/  SHFL.BFLY P2, R75, R76, R77, R78 ;  /* 0x0c00004d4c4b7389 */ /* 0x000064000004004e */
[----:B01----:R-:W-:Y:S01]  /*6ef0*/  ENDCOLLECTIVE ;  /* 0x000000000000791b */ /* 0x003fe20003800000 */
.L_x_4171:
[----:B------:R-:W-:Y:S01]  /*6f00*/  HFMA2.MMA R77, -RZ, RZ, 0, 9.5367431640625e-07 ;  /* 0x00000010ff4d7435 */ /* 0x000fe200000001ff */
[----:B------:R-:W-:-:S05]  /*6f10*/  MOV R57, R75 ;  /* 0x0000004b00397202 */ /* 0x000fca0000000f00 */
[----:B------:R-:W-:-:S04]  /*6f20*/  FADD.FTZ R59, R58, R57 ;  /* 0x000000393a3b7221 */ /* 0x000fc80000010000 */
[----:B------:R-:W-:-:S07]  /*6f30*/  IMAD.MOV.U32 R76, RZ, RZ, R59 ;  /* 0x000000ffff4c7224 */ /* 0x000fce00078e003b */
[----:B------:R-:W-:Y:S05]  /*6f40*/  WARPSYNC.COLLECTIVE R73, `(.L_x_4172) ;  /* 0x0000000049087348 */ /* 0x000fea0003c00000 */
[----:B------:R0:W1:Y:S02]  /*6f50*/  SHFL.BFLY P2, R75, R76, R77, R78 ;  /* 0x0c00004d4c4b7389 */ /* 0x000064000004004e */
[----:B01----:R-:W-:Y:S01]  /*6f60*/  ENDCOLLECTIVE ;  /* 0x000000000000791b */ /* 0x003fe20003800000 */
.L_x_4172:
        /* <DEDUP_REMOVED lines=25> */
.L_x_4173:
[----:B------:R-:W-:Y:S01]  /*7100*/  HFMA2.MMA R77, -RZ, RZ, 0, 1.1920928955078125e-07 ;  /* 0x00000002ff4d7435 */ /* 0x000fe200000001ff */
[----:B------:R-:W-:-:S05]  /*7110*/  MOV R53, R75 ;  /* 0x0000004b00357202 */ /* 0x000fca0000000f00 */
[----:B------:R-:W-:-:S04]  /*7120*/  FADD.FTZ R53, R52, R53 ;  /* 0x0000003534357221 */ /* 0x000fc80000010000 */
[----:B------:R-:W-:-:S07]  /*7130*/  IMAD.MOV.U32 R76, RZ, RZ, R53 ;  /* 0x000000ffff4c7224 */ /* 0x000fce00078e0035 */
[----:B------:R-:W-:Y:S05]  /*7140*/  WARPSYNC.COLLECTIVE R73, `(.L_x_4174) ;  /* 0x0000000049087348 */ /* 0x000fea0003c00000 */
[----:B------:R0:W1:Y:S02]  /*7150*/  SHFL.BFLY P2, R75, R76, R77, R78 ;  /* 0x0c00004d4c4b7389 */ /* 0x000064000004004e */
[----:B01----:R-:W-:Y:S01]  /*7160*/  ENDCOLLECTIVE ;  /* 0x000000000000791b */ /* 0x003fe20003800000 */
.L_x_4174:
[----:B------:R-:W-:Y:S02]  /*7170*/  IMAD.MOV.U32 R77, RZ, RZ, 0x4 ;  /* 0x00000004ff4d7424 */ /* 0x000fe400078e00ff */
[----:B------:R-:W-:-:S04]  /*7180*/  IMAD.MOV.U32 R54, RZ, RZ, R75 ;  /* 0x000000ffff367224 */ /* 0x000fc800078e004b */
[----:B------:R-:W-:-:S05]  /*7190*/  FADD.FTZ R54, R53, R54 ;  /* 0x0000003635367221 */ /* 0x000fca0000010000 */
[----:B------:R-:W-:-:S07]  /*71a0*/  MOV R76, R54 ;  /* 0x00000036004c7202 */ /* 0x000fce0000000f00 */
[----:B------:R-:W-:Y:S05]  /*71b0*/  WARPSYNC.COLLECTIVE R73, `(.L_x_4175) ;  /* 0x0000000049087348 */ /* 0x000fea0003c00000 */
[----:B------:R0:W1:Y:S02]  /*71c0*/  SHFL.BFLY P2, R75, R76, R77, R78 ;  /* 0x0c00004d4c4b7389 */ /* 0x000064000004004e */
[----:B01----:R-:W-:Y:S01]  /*71d0*/  ENDCOLLECTIVE ;  /* 0x000000000000791b */ /* 0x003fe20003800000 */
.L_x_4175:
[----:B------:R-:W-:Y:S01]  /*71e0*/  HFMA2.MMA R77, -RZ, RZ, 0, 4.76837158203125e-07 ;  /* 0x00000008ff4d7435 */ /* 0x000fe200000001ff */
[----:B------:R-:W-:-:S05]  /*71f0*/  MOV R55, R75 ;  /* 0x0000004b00377202 */ /* 0x000fca0000000f00 */
[----:B------:R-:W-:-:S04]  /*7200*/  FADD.FTZ R55, R54, R55 ;  /* 0x0000003736377221 */ /* 0x000fc80000010000 */
[----:B------:R-:W-:-:S07]  /*7210*/  IMAD.MOV.U32 R76, RZ, RZ, R55 ;  /* 0x000000ffff4c7224 */ /* 0x000fce00078e0037 */
[----:B------:R-:W-:Y:S05]  /*7220*/  WARPSYNC.COLLECTIVE R73, `(.L_x_4176) ;  /* 0x0000000049087348 */ /* 0x000fea0003c00000 */
[----:B------:R0:W1:Y:S02]  /*7230*/  SHFL.BFLY P2, R75, R76, R77, R78 ;  /* 0x0c00004d4c4b7389 */ /* 0x000064000004004e */
[----:B01----:R-:W-:Y:S01]  /*7240*/  ENDCOLLECTIVE ;  /* 0x000000000000791b */ /* 0x003fe20003800000 */
.L_x_4176:
[----:B------:R-:W-:Y:S02]  /*7250*/  IMAD.MOV.U32 R77, RZ, RZ, 0x10 ;  /* 0x00000010ff4d7424 */ /* 0x000fe400078e00ff */
[----:B------:R-:W-:-:S04]  /*7260*/  IMAD.MOV.U32 R58, RZ, RZ, R75 ;  /* 0x000000ffff3a7224 */ /* 0x000fc800078e004b */
[----:B------:R-:W-:-:S05]  /*7270*/  FADD.FTZ R58, R55, R58 ;  /* 0x0000003a373a7221 */ /* 0x000fca0000010000 */
[----:B------:R-:W-:-:S07]  /*7280*/  MOV R76, R58 ;  /* 0x0000003a004c7202 */ /* 0x000fce0000000f00 */
[----:B------:R-:W-:Y:S05]  /*7290*/  WARPSYNC.COLLECTIVE R73, `(.L_x_4177) ;  /* 0x0000000049087348 */ /* 0x000fea0003c00000 */
[----:B------:R0:W1:Y:S02]  /*72a0*/  SHFL.BFLY P2, R75, R76, R77, R78 ;  /* 0x0c00004d4c4b7389 */ /* 0x000064000004004e */
[----:B01----:R-:W-:Y:S01]  /*72b0*/  ENDCOLLECTIVE ;  /* 0x000000000000791b */ /* 0x003fe20003800000 */
.L_x_4177:
[----:B------:R-:W-:Y:S01]  /*72c0*/  MOV R59, R75 ;  /* 0x0000004b003b7202 */ /* 0x000fe20000000f00 */
[----:B------:R-:W-:Y:S06]  /*72d0*/  BRA `(.L_x_4178) ;  /* 0xfffffff4006c7947 */ /* 0x000fec000383ffff */
.L_x_4179:
        /* <DEDUP_REMOVED lines=10> */
.L_x_7757:


//--------------------- .text._ZN10layer_norm31ln_parallel_residual_fwd_kernelINS_13Kernel_traitsIf6__halfS2_S2_fjLj256ELj1ELj4ELj1ELj16ENS_18Kernel_traits_baseILj256EfS2_S2_S2_fjLj128EEEEELb1ELb0ELb1EEEvNS_9FwdParamsE --------------------------
	.section	.text._ZN10layer_norm31ln_parallel_residual_fwd_kernelINS_13Kernel_traitsIf6__halfS2_S2_fjLj256ELj1ELj4ELj1ELj16ENS_18Kernel_traits_baseILj256EfS2_S2_S2_fjLj128EEEEELb1ELb0ELb1EEEvNS_9FwdParamsE,"ax",@progbits
	.align	128
        .global         _ZN10layer_norm31ln_parallel_residual_fwd_kernelINS_13Kernel_traitsIf6__halfS2_S2_fjLj256ELj1ELj4ELj1ELj16ENS_18Kernel_traits_baseILj256EfS2_S2_S2_fjLj128EEEEELb1ELb0ELb1EEEvNS_9FwdParamsE
        .type           _ZN10layer_norm31ln_parallel_residual_fwd_kernelINS_13Kernel_traitsIf6__halfS2_S2_fjLj256ELj1ELj4ELj1ELj16ENS_18Kernel_traits_baseILj256EfS2_S2_S2_fjLj128EEEEELb1ELb0ELb1EEEvNS_9FwdParamsE,@function
        .size           _ZN10layer_norm31ln_parallel_residual_fwd_kernelINS_13Kernel_traitsIf6__halfS2_S2_fjLj256ELj1ELj4ELj1ELj16ENS_18Kernel_traits_baseILj256EfS2_S2_S2_fjLj128EEEEELb1ELb0ELb1EEEvNS_9FwdParamsE,(.L_x_7758 - _ZN10layer_norm31ln_parallel_residual_fwd_kernelINS_13Kernel_traitsIf6__halfS2_S2_fjLj256ELj1ELj4ELj1ELj16ENS_18Kernel_traits_baseILj256EfS2_S2_S2_fjLj128EEEEELb1ELb0ELb1EEEvNS_9FwdParamsE)
        .other          _ZN10layer_norm31ln_parallel_residual_fwd_kernelINS_13Kernel_traitsIf6__halfS2_S2_fjLj256ELj1ELj4ELj1ELj16ENS_18Kernel_traits_baseILj256EfS2_S2_S2_fjLj128EEEEELb1ELb0ELb1EEEvNS_9FwdParamsE,@"STO_CUDA_ENTRY STV_DEFAULT"
_ZN10layer_norm31ln_parallel_residual_fwd_kernelINS_13Kernel_traitsIf6__halfS2_S2_fjLj256ELj1ELj4ELj1ELj16ENS_18Kernel_traits_baseILj256EfS2_S2_S2_fjLj128EEEEELb1ELb0ELb1EEEvNS_9FwdParamsE:
.text._ZN10layer_norm31ln_parallel_residual_fwd_kernelINS_13Kernel_traitsIf6__halfS2_S2_fjLj256ELj1ELj4ELj1ELj16ENS_18Kernel_traits_baseILj256EfS2_S2_S2_fjLj128EEEEELb1ELb0ELb1EEEvNS_9FwdParamsE:
        /* <DEDUP_REMOVED lines=157> */
.L_x_4311:
        /* <DEDUP_REMOVED lines=32> */
.L_x_4182:
[----:B------:R-:W-:-:S07]  /*0bd0*/  IMAD.MOV.U32 R56, RZ, RZ, R80 ;  /* 0x000000ffff387224 */ /* 0x000fce00078e0050 */
.L_x_4183:
[----:B------:R-:W-:Y:S05]  /*0be0*/  BSYNC B1 ;  /* 0x0000000000017941 */ /* 0x000fea0003800000 */
.L_x_4181:
        /* <DEDUP_REMOVED lines=16> */
.L_x_4187:
[----:B------:R-:W-:Y:S05]  /*0cf0*/  BSYNC B2 ;  /* 0x0000000000027941 */ /* 0x000fea0003800000 */
.L_x_4186:
        /* <DEDUP_REMOVED lines=42> */
.L_x_4185:
[----:B------:R-:W-:Y:S05]  /*0fa0*/  BSYNC B1 ;  /* 0x0000000000017941 */ /* 0x000fea0003800000 */
.L_x_4184:
[----:B------:R-:W0:Y:S01]  /*0fb0*/  LDC R67, c[0x0][0x298] ;  /* 0x0000a600ff437b82 */ /* 0x000e220000000800 */
[----:B------:R-:W-:Y:S01]  /*0fc0*/  ISETP.NE.U32.AND P1, PT, RZ, UR8, PT ;  /* 0x00000008ff007c0c */ /* 0x000fe2000bf25070 */
[----:B------:R-:W-:Y:S01]  /*0fd0*/  IMAD.MOV.U32 R65, RZ, RZ, 0x2f800000 ;  /* 0x2f800000ff417424 */ /* 0x000fe200078e00ff */
[----:B------:R-:W-:Y:S02]  /*0fe0*/  I2FP.F32.U32 R56, R56 ;  /* 0x0000003800387245 */ /* 0x000fe40000201000 */
[----:B------:R-:W-:-:S03]  /*0ff0*/  ISETP.NE.AND.EX P1, PT, RZ, UR9, PT, P1 ;  /* 0x00000009ff007c0c */ /* 0x000fc6000bf25310 */
[----:B------:R-:W1:Y:S01]  /*1000*/  LDC R74, c[0x0][0x294] ;  /* 0x0000a500ff4a7b82 */ /* 0x000e620000000800 */
[----:B------:R-:W-:Y:S01]  /*1010*/  FFMA.FTZ R57, R56, R65, 1.1641532182693481445e-10 ;  /* 0x2f00000038397423 */ /* 0x000fe20000010041 */
[----:B-----5:R-:W-:-:S05]  /*1020*/  HADD2.F32 R56, -RZ, R52.H0_H0 ;  /* 0x20000034ff387230 */ /* 0x020fca0000004100 */
[----:B0-----:R-:W-:Y:S01]  /*1030*/  FMUL.FTZ R56, R56, R67 ;  /* 0x0000004338387220 */ /* 0x001fe20000410000 */
        /* <DEDUP_REMOVED lines=10> */
.L_x_4188:
        /* <DEDUP_REMOVED lines=12> */
.L_x_4191:
[----:B------:R-:W-:-:S07]  /*11a0*/  MOV R7, R80 ;  /* 0x0000005000077202 */ /* 0x000fce0000000f00 */
.L_x_4192:
[----:B------:R-:W-:Y:S05]  /*11b0*/  BSYNC B1 ;  /* 0x0000000000017941 */ /* 0x000fea0003800000 */
.L_x_4190:
        /* <DEDUP_REMOVED lines=16> */
.L_x_4196:
[----:B------:R-:W-:Y:S05]  /*12c0*/  BSYNC B2 ;  /* 0x0000000000027941 */ /* 0x000fea0003800000 */
.L_x_4195:
        /* <DEDUP_REMOVED lines=42> */
.L_x_4194:
[----:B------:R-:W-:Y:S05]  /*1570*/  BSYNC B1 ;  /* 0x0000000000017941 */ /* 0x000fea0003800000 */
.L_x_4193:
        /* <DEDUP_REMOVED lines=10> */
.L_x_4189:
        /* <DEDUP_REMOVED lines=12> */
.L_x_4198:
[----:B------:R-:W-:-:S07]  /*16e0*/  IMAD.MOV.U32 R57, RZ, RZ, R80 ;  /* 0x000000ffff397224 */ /* 0x000fce00078e0050 */
.L_x_4199:
[----:B------:R-:W-:Y:S05]  /*16f0*/  BSYNC B1 ;  /* 0x0000000000017941 */ /* 0x000fea0003800000 */
.L_x_4197:
        /* <DEDUP_REMOVED lines=16> */
.L_x_4203:
[----:B------:R-:W-:Y:S05]  /*1800*/  BSYNC B2 ;  /* 0x0000000000027941 */ /* 0x000fea0003800000 */
.L_x_4202:
        /* <DEDUP_REMOVED lines=42> */
.L_x_4201:
[----:B------:R-:W-:Y:S05]  /*1ab0*/  BSYNC B1 ;  /* 0x0000000000017941 */ /* 0x000fea0003800000 */
.L_x_4200:
        /* <DEDUP_REMOVED lines=10> */
[----:B------:R-:W-:Y:S02]  /*1b60*/  HADD2.F32 R52, -RZ, R12.H1_H1 ;  /* 0x3000000cff347230 */ /* 0x000fe40000004100 */
[----:B------:R-:W-:-:S03]  /*1b70*/  IMAD.MOV.U32 R58, RZ, RZ, R59 ;  /* 0x000000ffff3a7224 */ /* 0x000fc600078e003b */
[----:B------:R-:W-:Y:S01]  /*1b80*/  FADD.FTZ R57, R57, R52 ;  /* 0x0000003439397221 */ /* 0x000fe20000010000 */
[----:B------:R-:W-:Y:S06]  /*1b90*/  BRA `(.L_x_4205) ;  /* 0x0000000400507947 */ /* 0x000fec0003800000 */
.L_x_4204:
        /* <DEDUP_REMOVED lines=12> */
.L_x_4207:
[----:B------:R-:W-:-:S07]  /*1c60*/  IMAD.MOV.U32 R8, RZ, RZ, R80 ;  /* 0x000000ffff087224 */ /* 0x000fce00078e0050 */
.L_x_4208:
[----:B------:R-:W-:Y:S05]  /*1c70*/  BSYNC B1 ;  /* 0x0000000000017941 */ /* 0x000fea0003800000 */
.L_x_4206:
        /* <DEDUP_REMOVED lines=16> */
.L_x_4212:
[----:B------:R-:W-:Y:S05]  /*1d80*/  BSYNC B2 ;  /* 0x0000000000027941 */ /* 0x000fea0003800000 */
.L_x_4211:
        /* <DEDUP_REMOVED lines=42> */
.L_x_4210:
[----:B------:R-:W-:Y:S05]  /*2030*/  BSYNC B1 ;  /* 0x0000000000017941 */ /* 0x000fea0003800000 */
.L_x_4209:
        /* <DEDUP_REMOVED lines=10> */
.L_x_4205:
        /* <DEDUP_REMOVED lines=12> */
.L_x_4214:
[----:B------:R-:W-:-:S07]  /*21a0*/  IMAD.MOV.U32 R52, RZ, RZ, R80 ;  /* 0x000000ffff347224 */ /* 0x000fce00078e0050 */
.L_x_4215:
[----:B------:R-:W-:Y:S05]  /*21b0*/  BSYNC B1 ;  /* 0x0000000000017941 */ /* 0x000fea0003800000 */
.L_x_4213:
        /* <DEDUP_REMOVED lines=16> */
.L_x_4219:
[----:B------:R-:W-:Y:S05]  /*22c0*/  BSYNC B2 ;  /* 0x0000000000027941 */ /* 0x000fea0003800000 */
.L_x_4218:
        /* <DEDUP_REMOVED lines=42> */
.L_x_4217:
[----:B------:R-:W-:Y:S05]  /*2570*/  BSYNC B1 ;  /* 0x0000000000017941 */ /* 0x000fea0003800000 */
.L_x_4216:
        /* <DEDUP_REMOVED lines=14> */
.L_x_4220:
        /* <DEDUP_REMOVED lines=12> */
.L_x_4223:
[----:B------:R-:W-:-:S07]  /*2720*/  MOV R9, R80 ;  /* 0x0000005000097202 */ /* 0x000fce0000000f00 */
.L_x_4224:
[----:B------:R-:W-:Y:S05]  /*2730*/  BSYNC B1 ;  /* 0x0000000000017941 */ /* 0x000fea0003800000 */
.L_x_4222:
        /* <DEDUP_REMOVED lines=16> */
.L_x_4228:
[----:B------:R-:W-:Y:S05]  /*2840*/  BSYNC B2 ;  /* 0x0000000000027941 */ /* 0x000fea0003800000 */
.L_x_4227:
        /* <DEDUP_REMOVED lines=42> */
.L_x_4226:
[----:B------:R-:W-:Y:S05]  /*2af0*/  BSYNC B1 ;  /* 0x0000000000017941 */ /* 0x000fea0003800000 */
.L_x_4225:
        /* <DEDUP_REMOVED lines=10> */
.L_x_4221:
        /* <DEDUP_REMOVED lines=12> */
.L_x_4230:
[----:B------:R-:W-:-:S07]  /*2c60*/  IMAD.MOV.U32 R52, RZ, RZ, R80 ;  /* 0x000000ffff347224 */ /* 0x000fce00078e0050 */
.L_x_4231:
[----:B------:R-:W-:Y:S05]  /*2c70*/  BSYNC B1 ;  /* 0x0000000000017941 */ /* 0x000fea0003800000 */
.L_x_4229:
        /* <DEDUP_REMOVED lines=16> */
.L_x_4235:
[----:B------:R-:W-:Y:S05]  /*2d80*/  BSYNC B2 ;  /* 0x0000000000027941 */ /* 0x000fea0003800000 */
.L_x_4234:
        /* <DEDUP_REMOVED lines=42> */
.L_x_4233:
[----:B------:R-:W-:Y:S05]  /*3030*/  BSYNC B1 ;  /* 0x0000000000017941 */ /* 0x000fea0003800000 */
.L_x_4232:
[----:B------:R-:W-:-:S05]  /*3040*/  I2FP.F32.U32 R52, R52 ;  /* 0x0000003400347245 */ /* 0x000fca0000201000 */
[----:B------:R-:W-:Y:S01]  /*3050*/  FFMA.FTZ R63, R52, R65, 1.1641532182693481445e-10 ;  /* 0x2f000000343f7423 */ /* 0x000fe20000010041 */
[----:B------:R-:W-:-:S04]  /*3060*/  HADD2.F32 R52, -RZ, R53.H1_H1 ;  /* 0x30000035ff347230 */ /* 0x000fc80000004100 */
[----:B------:R-:W-:Y:S01]  /*3070*/  FSETP.GTU.FTZ.AND P2, PT, R63, R74, PT ;  /* 0x0000004a3f00720b */ /* 0x000fe20003f5c000 */
[----:B------:R-:W-:-:S03]  /*3080*/  FMUL.FTZ R52, R52, R67 ;  /* 0x0000004334347220 */ /* 0x000fc60000410000 */
        /* <DEDUP_REMOVED lines=9> */
.L_x_4236:
        /* <DEDUP_REMOVED lines=12> */
.L_x_4239:
[----:B------:R-:W-:-:S07]  /*31e0*/  MOV R10, R80 ;  /* 0x00000050000a7202 */ /* 0x000fce0000000f00 */
.L_x_4240:
[----:B------:R-:W-:Y:S05]  /*31f0*/  BSYNC B1 ;  /* 0x0000000000017941 */ /* 0x000fea0003800000 */
.L_x_4238:
        /* <DEDUP_REMOVED lines=16> */
.L_x_4244:
[----:B------:R-:W-:Y:S05]  /*3300*/  BSYNC B2 ;  /* 0x0000000000027941 */ /* 0x000fea0003800000 */
.L_x_4243:
        /* <DEDUP_REMOVED lines=42> */
.L_x_4242:
[----:B------:R-:W-:Y:S05]  /*35b0*/  BSYNC B1 ;  /* 0x0000000000017941 */ /* 0x000fea0003800000 */
.L_x_4241:
        /* <DEDUP_REMOVED lines=10> */
.L_x_4237:
        /* <DEDUP_REMOVED lines=12> */
.L_x_4246:
[----:B------:R-:W-:-:S07]  /*3720*/  IMAD.MOV.U32 R59, RZ, RZ, R80 ;  /* 0x000000ffff3b7224 */ /* 0x000fce00078e0050 */
.L_x_4247:
[----:B------:R-:W-:Y:S05]  /*3730*/  BSYNC B1 ;  /* 0x0000000000017941 */ /* 0x000fea0003800000 */
.L_x_4245:
        /* <DEDUP_REMOVED lines=16> */
.L_x_4251:
[----:B------:R-:W-:Y:S05]  /*3840*/  BSYNC B2 ;  /* 0x0000000000027941 */ /* 0x000fea0003800000 */
.L_x_4250:
        /* <DEDUP_REMOVED lines=42> */
.L_x_4249:
[----:B------:R-:W-:Y:S05]  /*3af0*/  BSYNC B1 ;  /* 0x0000000000017941 */ /* 0x000fea0003800000 */
.L_x_4248:
[----:B------:R-:W-:-:S05]  /*3b00*/  I2FP.F32.U32 R52, R59 ;  /* 0x0000003b00347245 */ /* 0x000fca0000201000 */
[----:B------:R-:W-:Y:S01]  /*3b10*/  FFMA.FTZ R59, R52, R65, 1.1641532182693481445e-10 ;  /* 0x2f000000343b7423 */ /* 0x000fe20000010041 */
[----:B------:R-:W-:-:S04]  /*3b20*/  HADD2.F32 R52, -RZ, R54.H0_H0 ;  /* 0x20000036ff347230 */ /* 0x000fc80000004100 */
[----:B------:R-:W-:Y:S01]  /*3b30*/  FSETP.GTU.FTZ.AND P2, PT, R59, R74, PT ;  /* 0x0000004a3b00720b */ /* 0x000fe20003f5c000 */
[----:B------:R-:W-:-:S05]  /*3b40*/  FMUL.FTZ R52, R52, R67 ;  /* 0x0000004334347220 */ /* 0x000fca0000410000 */
        /* <DEDUP_REMOVED lines=8> */
.L_x_4252:
        /* <DEDUP_REMOVED lines=12> */
.L_x_4255:
[----:B------:R-:W-:-:S07]  /*3c90*/  MOV R11, R80 ;  /* 0x00000050000b7202 */ /* 0x000fce0000000f00 */
.L_x_4256:
[----:B------:R-:W-:Y:S05]  /*3ca0*/  BSYNC B1 ;  /* 0x0000000000017941 */ /* 0x000fea0003800000 */
.L_x_4254:
        /* <DEDUP_REMOVED lines=16> */
.L_x_4260:
[----:B------:R-:W-:Y:S05]  /*3db0*/  BSYNC B2 ;  /* 0x0000000000027941 */ /* 0x000fea0003800000 */
.L_x_4259:
        /* <DEDUP_REMOVED lines=42> */
.L_x_4258:
[----:B------:R-:W-:Y:S05]  /*4060*/  BSYNC B1 ;  /* 0x0000000000017941 */ /* 0x000fea0003800000 */
.L_x_4257:
        /* <DEDUP_REMOVED lines=10> */
.L_x_4253:
        /* <DEDUP_REMOVED lines=12> */
.L_x_4262:
[----:B------:R-:W-:-:S07]  /*41d0*/  IMAD.MOV.U32 R64, RZ, RZ, R80 ;  /* 0x000000ffff407224 */ /* 0x000fce00078e0050 */
.L_x_4263:
[----:B------:R-:W-:Y:S05]  /*41e0*/  BSYNC B1 ;  /* 0x0000000000017941 */ /* 0x000fea0003800000 */
.L_x_4261:
        /* <DEDUP_REMOVED lines=16> */
.L_x_4267:
[----:B------:R-:W-:Y:S05]  /*42f0*/  BSYNC B2 ;  /* 0x0000000000027941 */ /* 0x000fea0003800000 */
.L_x_4266:
        /* <DEDUP_REMOVED lines=42> */
.L_x_4265:
[----:B------:R-:W-:Y:S05]  /*45a0*/  BSYNC B1 ;  /* 0x0000000000017941 */ /* 0x000fea0003800000 */
.L_x_4264:
        /* <DEDUP_REMOVED lines=13> */
.L_x_4268:
        /* <DEDUP_REMOVED lines=12> */
.L_x_4271:
[----:B------:R-:W-:-:S07]  /*4740*/  MOV R54, R80 ;  /* 0x0000005000367202 */ /* 0x000fce0000000f00 */
.L_x_4272:
[----:B------:R-:W-:Y:S05]  /*4750*/  BSYNC B1 ;  /* 0x0000000000017941 */ /* 0x000fea0003800000 */
.L_x_4270:
        /* <DEDUP_REMOVED lines=16> */
.L_x_4276:
[----:B------:R-:W-:Y:S05]  /*4860*/  BSYNC B2 ;  /* 0x0000000000027941 */ /* 0x000fea0003800000 */
.L_x_4275:
        /* <DEDUP_REMOVED lines=42> */
.L_x_4274:
[----:B------:R-:W-:Y:S05]  /*4b10*/  BSYNC B1 ;  /* 0x0000000000017941 */ /* 0x000fea0003800000 */
.L_x_4273:
        /* <DEDUP_REMOVED lines=10> */
.L_x_4269:
        /* <DEDUP_REMOVED lines=12> */
.L_x_4278:
[----:B------:R-:W-:-:S07]  /*4c80*/  IMAD.MOV.U32 R54, RZ, RZ, R80 ;  /* 0x000000ffff367224 */ /* 0x000fce00078e0050 */
.L_x_4279:
[----:B------:R-:W-:Y:S05]  /*4c90*/  BSYNC B1 ;  /* 0x0000000000017941 */ /* 0x000fea0003800000 */
.L_x_4277:
        /* <DEDUP_REMOVED lines=16> */
.L_x_4283:
[----:B------:R-:W-:Y:S05]  /*4da0*/  BSYNC B2 ;  /* 0x0000000000027941 */ /* 0x000fea0003800000 */
.L_x_4282:
        /* <DEDUP_REMOVED lines=43> */
.L_x_4281:
[----:B------:R-:W-:Y:S05]  /*5060*/  BSYNC B1 ;  /* 0x0000000000017941 */ /* 0x000fea0003800000 */
.L_x_4280:
        /* <DEDUP_REMOVED lines=13> */
.L_x_4284:
        /* <DEDUP_REMOVED lines=12> */
.L_x_4287:
[----:B------:R-:W-:-:S07]  /*5200*/  IMAD.MOV.U32 R54, RZ, RZ, R80 ;  /* 0x000000ffff367224 */ /* 0x000fce00078e0050 */
.L_x_4288:
[----:B------:R-:W-:Y:S05]  /*5210*/  BSYNC B1 ;  /* 0x0000000000017941 */ /* 0x000fea0003800000 */
.L_x_4286:
        /* <DEDUP_REMOVED lines=16> */
.L_x_4292:
[----:B------:R-:W-:Y:S05]  /*5320*/  BSYNC B2 ;  /* 0x0000000000027941 */ /* 0x000fea0003800000 */
.L_x_4291:
        /* <DEDUP_REMOVED lines=43> */
.L_x_4290:
[----:B------:R-:W-:Y:S05]  /*55e0*/  BSYNC B1 ;  /* 0x0000000000017941 */ /* 0x000fea0003800000 */
.L_x_4289:
        /* <DEDUP_REMOVED lines=10> */
.L_x_4285:
        /* <DEDUP_REMOVED lines=12> */
.L_x_4294:
[----:B------:R-:W-:-:S07]  /*5750*/  IMAD.MOV.U32 R54, RZ, RZ, R80 ;  /* 0x000000ffff367224 */ /* 0x000fce00078e0050 */
.L_x_4295:
[----:B------:R-:W-:Y:S05]  /*5760*/  BSYNC B1 ;  /* 0x0000000000017941 */ /* 0x000fea0003800000 */
.L_x_4293:
        /* <DEDUP_REMOVED lines=16> */
.L_x_4299:
[----:B------:R-:W-:Y:S05]  /*5870*/  BSYNC B2 ;  /* 0x0000000000027941 */ /* 0x000fea0003800000 */
.L_x_4298:
        /* <DEDUP_REMOVED lines=43> */
.L_x_4297:
[----:B------:R-:W-:Y:S05]  /*5b30*/  BSYNC B1 ;  /* 0x0000000000017941 */ /* 0x000fea0003800000 */
.L_x_4296:
        /* <DEDUP_REMOVED lines=13> */
.L_x_4300:
        /* <DEDUP_REMOVED lines=12> */
.L_x_4303:
[----:B------:R-:W-:-:S07]  /*5cd0*/  IMAD.MOV.U32 R62, RZ, RZ, R80 ;  /* 0x000000ffff3e7224 */ /* 0x000fce00078e0050 */
.L_x_4304:
[----:B------:R-:W-:Y:S05]  /*5ce0*/  BSYNC B1 ;  /* 0x0000000000017941 */ /* 0x000fea0003800000 */
.L_x_4302:
        /* <DEDUP_REMOVED lines=16> */
.L_x_4308:
[----:B------:R-:W-:Y:S05]  /*5df0*/  BSYNC B2 ;  /* 0x0000000000027941 */ /* 0x000fea0003800000 */
.L_x_4307:
        /* <DEDUP_REMOVED lines=43> */
.L_x_4306:
[----:B------:R-:W-:Y:S05]  /*60b0*/  BSYNC B1 ;  /* 0x0000000000017941 */ /* 0x000fea0003800000 */
.L_x_4305:
        /* <DEDUP_REMOVED lines=10> */
.L_x_4301:
[----:B------:R-:W-:Y:S02]  /*6160*/  SEL R53, RZ, 0x1000000, P5 ;  /* 0x01000000ff357807 */ /* 0x000fe40002800000 */
[----:B------:R-:W-:Y:S02]  /*6170*/  ISETP.NE.AND P5, PT, R79, RZ, PT ;  /* 0x000000ff4f00720c */ /* 0x000fe40003fa5270 */
[----:B------:R-:W-:Y:S02]  /*6180*/  ISETP.NE.AND P6, PT, R78, RZ, PT ;  /* 0x000000ff4e00720c */ /* 0x000fe40003fc5270 */
[----:B------:R-:W-:Y:S02]  /*6190*/  ISETP.NE.AND P1, PT, R77, RZ, PT ;  /* 0x000000ff4d00720c */ /* 0x000fe40003f25270 */
[----:B------:R-:W-:Y:S02]  /*61a0*/  ISETP.NE.AND P0, PT, R76, RZ, PT ;  /* 0x000000ff4c00720c */ /* 0x000fe40003f05270 */
[----:B------:R-:W-:-:S02]  /*61b0*/  SEL R54, RZ, 0x1, P5 ;  /* 0x00000001ff367807 */ /* 0x000fc40002800000 */
[----:B------:R-:W-:Y:S02]  /*61c0*/  SEL R74, RZ, 0x10000, P4 ;  /* 0x00010000ff4a7807 */ /* 0x000fe40002000000 */
[----:B------:R-:W-:Y:S01]  /*61d0*/  SEL R67, RZ, 0x100, P3 ;  /* 0x00000100ff437807 */ /* 0x000fe20001800000 */
[----:B------:R-:W-:Y:S01]  /*61e0*/  IMAD.WIDE.U32 R54, R54, 0x1000000, RZ ;  /* 0x0100000036367825 */ /* 0x000fe200078e00ff */
[----:B------:R-:W-:Y:S02]  /*61f0*/  SEL R52, RZ, 0x1, P6 ;  /* 0x00000001ff347807 */ /* 0x000fe40003000000 */
[----:B------:R-:W-:Y:S02]  /*6200*/  SEL R76, RZ, 0x1, P1 ;  /* 0x00000001ff4c7807 */ /* 0x000fe40000800000 */
[----:B------:R-:W-:Y:S01]  /*6210*/  LOP3.LUT R67, R67, R53, R74, 0xfe, !PT ;  /* 0x0000003543437212 */ /* 0x000fe200078efe4a */
[----:B------:R-:W-:Y:S01]  /*6220*/  IMAD.WIDE.U32 R52, R52, 0x10000, RZ ;  /* 0x0001000034347825 */ /* 0x000fe200078e00ff */
[----:B------:R-:W-:-:S02]  /*6230*/  SEL R65, RZ, 0x1, P2 ;  /* 0x00000001ff417807 */ /* 0x000fc40001000000 */
[----:B------:R-:W-:Y:S01]  /*6240*/  SHF.L.U32 R81, R75, 0x3, RZ ;  /* 0x000000034b517819 */ /* 0x000fe200000006ff */
[----:B------:R-:W-:Y:S01]  /*6250*/  IMAD.WIDE.U32 R76, R76, 0x100, RZ ;  /* 0x000001004c4c7825 */ /* 0x000fe200078e00ff */
[----:B------:R-:W-:Y:S02]  /*6260*/  LOP3.LUT R55, R55, R67, R65, 0xfe, !PT ;  /* 0x0000004337377212 */ /* 0x000fe400078efe41 */
[--C-:B------:R-:W-:Y:S01]  /*6270*/  SHF.R.U32.HI R65, RZ, 0x1c, R75.reuse ;  /* 0x0000001cff417819 */ /* 0x100fe2000001164b */
[----:B------:R-:W-:Y:S01]  /*6280*/  IMAD.SHL.U32 R67, R75, 0x10, RZ ;  /* 0x000000104b437824 */ /* 0x000fe200078e00ff */
[----:B------:R-:W-:Y:S01]  /*6290*/  LOP3.LUT R76, R76, R54, R52, 0xfe, !PT ;  /* 0x000000364c4c7212 */ /* 0x000fe200078efe34 */
[----:B------:R-:W-:Y:S01]  /*62a0*/  FADD.FTZ R52, RZ, R56 ;  /* 0x00000038ff347221 */ /* 0x000fe20000010000 */
[----:B------:R-:W-:Y:S02]  /*62b0*/  SHF.R.U32.HI R71, RZ, 0x1d, R75 ;  /* 0x0000001dff477819 */ /* 0x000fe4000001164b */
[----:B------:R-:W-:Y:S01]  /*62c0*/  SEL R83, RZ, 0x1, P0 ;  /* 0x00000001ff537807 */ /* 0x000fe20000000000 */
[----:B------:R-:W-:Y:S01]  /*62d0*/  FADD.FTZ R75, R52, R57 ;  /* 0x00000039344b7221 */ /* 0x000fe20000010000 */
[----:B------:R-:W-:-:S02]  /*62e0*/  IADD3 R78, P0, R67, UR12, RZ ;  /* 0x0000000c434e7c10 */ /* 0x000fc4000ff1e0ff */
[----:B------:R-:W-:Y:S01]  /*62f0*/  IADD3 R74, P1, R81, UR14, RZ ;  /* 0x0000000e514a7c10 */ /* 0x000fe2000ff3e0ff */
[----:B------:R-:W-:Y:S01]  /*6300*/  FADD.FTZ R82, R75, R58 ;  /* 0x0000003a4b527221 */ /* 0x000fe20000010000 */
[----:B------:R-:W-:Y:S02]  /*6310*/  LOP3.LUT R77, R77, R55, R53, 0xfe, !PT ;  /* 0x000000374d4d7212 */ /* 0x000fe400078efe35 */
[----:B------:R-:W-:Y:S01]  /*6320*/  F2FP.F16.F32.PACK_AB R55, R73, R64 ;  /* 0x000000404937723e */ /* 0x000fe200000000ff */
[----:B------:R-:W-:Y:S01]  /*6330*/  FADD.FTZ R82, R82, R63 ;  /* 0x0000003f52527221 */ /* 0x000fe20000010000 */
[----:B------:R-:W-:Y:S02]  /*6340*/  F2FP.F16.F32.PACK_AB R54, R66, R59 ;  /* 0x0000003b4236723e */ /* 0x000fe400000000ff */
[----:B------:R-:W-:Y:S02]  /*6350*/  F2FP.F16.F32.PACK_AB R53, R63, R58 ;  /* 0x0000003a3f35723e */ /* 0x000fe400000000ff */
[----:B------:R-:W-:-:S02]  /*6360*/  IADD3.X R79, R65, UR13, RZ, P0, !PT ;  /* 0x0000000d414f7c10 */ /* 0x000fc400087fe4ff */
[----:B------:R-:W-:Y:S02]  /*6370*/  F2FP.F16.F32.PACK_AB R52, R57, R56 ;  /* 0x000000383934723e */ /* 0x000fe400000000ff */
        /* <DEDUP_REMOVED lines=10> */
[----:B0-----:R-:W-:Y:S02]  /*6420*/  IMAD.U32 R52, R61, 0x10000, RZ ;  /* 0x000100003d347824 */ /* 0x001fe400078e00ff */
[----:B------:R-:W-:-:S03]  /*6430*/  IMAD.WIDE.U32 R76, R10, 0x1000000, RZ ;  /* 0x010000000a4c7825 */ /* 0x000fc600078e00ff */
[----:B------:R-:W-:Y:S01]  /*6440*/  LOP3.LUT R53, R52, 0xff0000, RZ, 0xc0, !PT ;  /* 0x00ff000034357812 */ /* 0x000fe200078ec0ff */
[----:B------:R-:W-:Y:S01]  /*6450*/  IMAD.WIDE.U32 R74, R9, 0x10000, RZ ;  /* 0x00010000094a7825 */ /* 0x000fe200078e00ff */
[----:B------:R-:W-:Y:S02]  /*6460*/  SHF.L.U32 R52, R60, 0x8, RZ ;  /* 0x000000083c347819 */ /* 0x000fe400000006ff */
[----:B------:R-:W-:Y:S01]  /*6470*/  PRMT R53, R53, 0x4210, R62 ;  /* 0x0000421035357816 */ /* 0x000fe2000000003e */
[----:B------:R-:W-:-:S03]  /*6480*/  IMAD.WIDE.U32 R54, R8, 0x100, RZ ;  /* 0x0000010008367825 */ /* 0x000fc600078e00ff */
[----:B------:R-:W-:Y:S02]  /*6490*/  LOP3.LUT R52, R53, 0xff00, R52, 0xf8, !PT ;  /* 0x0000ff0035347812 */ /* 0x000fe400078ef834 */
[----:B------:R-:W-:Y:S02]  /*64a0*/  LOP3.LUT R54, R54, R76, R74, 0xfe, !PT ;  /* 0x0000004c36367212 */ /* 0x000fe400078efe4a */
[----:B------:R-:W-:Y:S02]  /*64b0*/  LOP3.LUT R53, R52, 0xff, R11, 0xf8, !PT ;  /* 0x000000ff34357812 */ /* 0x000fe400078ef80b */
[----:B------:R-:W-:Y:S02]  /*64c0*/  IADD3 R52, P1, R81, UR16, RZ ;  /* 0x0000001051347c10 */ /* 0x000fe4000ff3e0ff */
[----:B------:R-:W-:Y:S02]  /*64d0*/  LOP3.LUT R75, R75, R53, R77, 0xfe, !PT ;  /* 0x000000354b4b7212 */ /* 0x000fe400078efe4d */
[----:B------:R-:W-:-:S02]  /*64e0*/  IADD3.X R53, R71, UR17, RZ, P1, !PT ;  /* 0x0000001147357c10 */ /* 0x000fc40008ffe4ff */
[----:B------:R-:W-:Y:S02]  /*64f0*/  LOP3.LUT R54, R54, 0xff, R7, 0xf8, !PT ;  /* 0x000000ff36367812 */ /* 0x000fe400078ef807 */
[----:B------:R-:W-:-:S05]  /*6500*/  LOP3.LUT R55, R75, R55, RZ, 0xfc, !PT ;  /* 0x000000374b377212 */ /* 0x000fca00078efcff */
[----:B------:R1:W-:Y:S02]  /*6510*/  STG.E.64 desc[UR4][R52.64], R54 ;  /* 0x0000003634007986 */ /* 0x0003e4000c101b04 */
.L_x_4309:
        /* <DEDUP_REMOVED lines=40> */
.L_x_4323:
        /* <DEDUP_REMOVED lines=20> */
[C---:B--2---:R-:W-:Y:S01]  /*68e0*/  FMUL.FTZ R63, R71.reuse, R56 ;  /* 0x00000038473f7220 */ /* 0x044fe20000410000 */
        /* <DEDUP_REMOVED lines=13> */
[----:B------:R-:W-:Y:S01]  /*69c0*/  F2FP.F16.F32.PACK_AB R53, R57, R56 ;  /* 0x000000383935723e */ /* 0x000fe200000000ff */
[----:B0-----:R-:W-:Y:S01]  /*69d0*/  FFMA.FTZ R55, R29, R66, R45 ;  /* 0x000000421d377223 */ /* 0x001fe2000001002d */
[----:B------:R-:W0:Y:S01]  /*69e0*/  @!P0 LDC.64 R56, c[0x0][0x258] ;  /* 0x00009600ff388b82 */ /* 0x000e220000000a00 */
[-C--:B------:R-:W-:Y:S01]  /*69f0*/  FFMA.FTZ R74, R30, R73.reuse, R46 ;  /* 0x000000491e4a7223 */ /* 0x080fe2000001002e */
[----:B------:R-:W-:Y:S01]  /*6a00*/  FFMA.FTZ R75, R31, R64, R47 ;  /* 0x000000401f4b7223 */ /* 0x000fe2000001002f */
[----:B------:R-:W-:Y:S01]  /*6a10*/  FFMA.FTZ R79, R22, R73, R38 ;  /* 0x00000049164f7223 */ /* 0x000fe20000010026 */
[----:B------:R-:W-:Y:S01]  /*6a20*/  F2FP.F16.F32.PACK_AB R54, R55, R58 ;  /* 0x0000003a3736723e */ /* 0x000fe200000000ff */
[----:B------:R-:W-:Y:S01]  /*6a30*/  FFMA.FTZ R82, R23, R64, R39 ;  /* 0x0000004017527223 */ /* 0x000fe20000010027 */
[----:B------:R-:W-:Y:S01]  /*6a40*/  FFMA.FTZ R64, R20, R59, R36 ;  /* 0x0000003b14407223 */ /* 0x000fe20000010024 */
[----:B------:R-:W-:Y:S01]  /*6a50*/  F2FP.F16.F32.PACK_AB R55, R75, R74 ;  /* 0x0000004a4b37723e */ /* 0x000fe200000000ff */
[----:B------:R-:W-:Y:S01]  /*6a60*/  FFMA.FTZ R73, R21, R66, R37 ;  /* 0x0000004215497223 */ /* 0x000fe20000010025 */
[----:B------:R-:W1:Y:S01]  /*6a70*/  LDC.64 R74, c[0x0][0x210] ;  /* 0x00008400ff4a7b82 */ /* 0x000e620000000a00 */
[----:B------:R-:W-:Y:S01]  /*6a80*/  F2FP.F16.F32.PACK_AB R59, R82, R79 ;  /* 0x0000004f523b723e */ /* 0x000fe200000000ff */
[----:B------:R-:W-:Y:S01]  /*6a90*/  FFMA.FTZ R82, R27, R78, R43 ;  /* 0x0000004e1b527223 */ /* 0x000fe2000001002b */
[----:B------:R-:W-:Y:S01]  /*6aa0*/  IADD3 R66, P1, R67, UR18, RZ ;  /* 0x0000001243427c10 */ /* 0x000fe2000ff3e0ff */
[----:B------:R-:W-:Y:S01]  /*6ab0*/  FFMA.FTZ R63, R24, R63, R40 ;  /* 0x0000003f183f7223 */ /* 0x000fe20000010028 */
[----:B------:R-:W-:Y:S01]  /*6ac0*/  F2FP.F16.F32.PACK_AB R58, R73, R64 ;  /* 0x00000040493a723e */ /* 0x000fe200000000ff */
[----:B------:R-:W-:Y:S01]  /*6ad0*/  FFMA.FTZ R73, R26, R77, R42 ;  /* 0x0000004d1a497223 */ /* 0x000fe2000001002a */
[----:B------:R-:W-:Y:S01]  /*6ae0*/  FFMA.FTZ R78, R25, R76, R41 ;  /* 0x0000004c194e7223 */ /* 0x000fe20000010029 */
[----:B------:R-:W-:-:S02]  /*6af0*/  IADD3 R64, P2, R67, UR20, RZ ;  /* 0x0000001443407c10 */ /* 0x000fc4000ff5e0ff */
[C---:B------:R-:W-:Y:S02]  /*6b00*/  IADD3.X R67, R65.reuse, UR19, RZ, P1, !PT ;  /* 0x0000001341437c10 */ /* 0x040fe40008ffe4ff */
[----:B------:R-:W-:Y:S01]  /*6b10*/  IADD3.X R65, R65, UR21, RZ, P2, !PT ;  /* 0x0000001541417c10 */ /* 0x000fe200097fe4ff */
[----:B0-----:R-:W-:Y:S01]  /*6b20*/  @!P0 IMAD.WIDE R76, R2, 0x4, R56 ;  /* 0x00000004024c8825 */ /* 0x001fe200078e0238 */
[----:B------:R-:W-:Y:S02]  /*6b30*/  F2FP.F16.F32.PACK_AB R57, R82, R73 ;  /* 0x000000495239723e */ /* 0x000fe400000000ff */
[----:B------:R-:W-:Y:S02]  /*6b40*/  F2FP.F16.F32.PACK_AB R56, R78, R63 ;  /* 0x0000003f4e38723e */ /* 0x000fe400000000ff */
[----:B------:R0:W-:Y:S04]  /*6b50*/  @!P0 STG.E desc[UR4][R76.64], R71 ;  /* 0x000000474c008986 */ /* 0x0001e8000c101904 */
[----:B------:R0:W-:Y:S01]  /*6b60*/  STG.E.128 desc[UR4][R66.64], R52 ;  /* 0x0000003442007986 */ /* 0x0001e2000c101d04 */
[----:B-1----:R-:W-:-:S03]  /*6b70*/  IMAD R2, R74, 0x4, R2 ;  /* 0x000000044a027824 */ /* 0x002fc600078e0202 */
[----:B------:R0:W-:Y:S02]  /*6b80*/  STG.E.128 desc[UR4][R64.64], R56 ;  /* 0x0000003840007986 */ /* 0x0001e4000c101d04 */
[----:B------:R-:W-:-:S13]  /*6b90*/  ISETP.GE.AND P0, PT, R2, R75, PT ;  /* 0x0000004b0200720c */ /* 0x000fda0003f06270 */
[----:B------:R-:W-:Y:S05]  /*6ba0*/  @!P0 BRA `(.L_x_4311) ;  /* 0xffffff9c00888947 */ /* 0x000fea000383ffff */
[----:B------:R-:W-:Y:S05]  /*6bb0*/  BSYNC B0 ;  /* 0x0000000000007941 */ /* 0x000fea0003800000 */
.L_x_4180:
[----:B------:R-:W-:Y:S05]  /*6bc0*/  EXIT ;  /* 0x000000000000794d */ /* 0x000fea0003800000 */
.L_x_4310:
[----:B0-----:R-:W-:Y:S01]  /*6bd0*/  HFMA2.MMA R79, -RZ, RZ, 0, 5.9604644775390625e-08 ;  /* 0x00000001ff4f7435 */ /* 0x001fe200000001ff */
[----:B------:R-:W-:Y:S01]  /*6be0*/  BSSY B1, `(.L_x_4312) ;  /* 0x0000006000017945 */ /* 0x000fe20003800000 */
[----:B------:R-:W-:Y:S01]  /*6bf0*/  IMAD.MOV.U32 R84, RZ, RZ, 0x1f ;  /* 0x0000001fff547424 */ /* 0x000fe200078e00ff */
[----:B------:R-:W-:-:S08]  /*6c00*/  MOV R77, 0xffffffff ;  /* 0xffffffff004d7802 */ /* 0x000fd00000000f00 */
[----:B-1----:R-:W-:Y:S05]  /*6c10*/  WARPSYNC.COLLECTIVE R77, `(.L_x_4313) ;  /* 0x000000004d087348 */ /* 0x002fea0003c00000 */
[----:B------:R0:W2:Y:S02]  /*6c20*/  SHFL.BFLY P1, R78, R82, R79, R84 ;  /* 0x0c00004f524e7389 */ /* 0x0000a40000020054 */
[----:B012---:R-:W-:Y:S01]  /*6c30*/  ENDCOLLECTIVE ;  /* 0x000000000000791b */ /* 0x007fe20003800000 */
.L_x_4313:
[----:B------:R-:W-:Y:S05]  /*6c40*/  BSYNC B1 ;  /* 0x0000000000017941 */ /* 0x000fea0003800000 */
.L_x_4312:
        /* <DEDUP_REMOVED lines=10> */
.L_x_4314:
[----:B------:R-:W-:Y:S01]  /*6cf0*/  HFMA2.MMA R79, -RZ, RZ, 0, 2.384185791015625e-07 ;  /* 0x00000004ff4f7435 */ /* 0x000fe200000001ff */
[----:B------:R-:W-:-:S05]  /*6d00*/  MOV R52, R78 ;  /* 0x0000004e00347202 */ /* 0x000fca0000000f00 */
[----:B------:R-:W-:-:S04]  /*6d10*/  FADD.FTZ R55, R53, R52 ;  /* 0x0000003435377221 */ /* 0x000fc80000010000 */
[----:B------:R-:W-:-:S07]  /*6d20*/  IMAD.MOV.U32 R82, RZ, RZ, R55 ;  /* 0x000000ffff527224 */ /* 0x000fce00078e0037 */
[----:B------:R-:W-:Y:S05]  /*6d30*/  WARPSYNC.COLLECTIVE R77, `(.L_x_4315) ;  /* 0x000000004d087348 */ /* 0x000fea0003c00000 */
[----:B------:R0:W1:Y:S02]  /*6d40*/  SHFL.BFLY P1, R78, R82, R79, R84 ;  /* 0x0c00004f524e7389 */ /* 0x0000640000020054 */
[----:B01----:R-:W-:Y:S01]  /*6d50*/  ENDCOLLECTIVE ;  /* 0x000000000000791b */ /* 0x003fe20003800000 */
.L_x_4315:
[----:B------:R-:W-:Y:S02]  /*6d60*/  IMAD.MOV.U32 R79, RZ, RZ, 0x8 ;  /* 0x00000008ff4f7424 */ /* 0x000fe400078e00ff */
[----:B------:R-:W-:-:S04]  /*6d70*/  IMAD.MOV.U32 R52, RZ, RZ, R78 ;  /* 0x000000ffff347224 */ /* 0x000fc800078e004e */
[----:B------:R-:W-:-:S05]  /*6d80*/  FADD.FTZ R71, R55, R52 ;  /* 0x0000003437477221 */ /* 0x000fca0000010000 */
[----:B------:R-:W-:-:S07]  /*6d90*/  MOV R82, R71 ;  /* 0x0000004700527202 */ /* 0x000fce0000000f00 */
[----:B------:R-:W-:Y:S05]  /*6da0*/  WARPSYNC.COLLECTIVE R77, `(.L_x_4316) ;  /* 0x000000004d087348 */ /* 0x000fea0003c00000 */
[----:B------:R0:W1:Y:S02]  /*6db0*/  SHFL.BFLY P1, R78, R82, R79, R84 ;  /* 0x0c00004f524e7389 */ /* 0x0000640000020054 */
[----:B01----:R-:W-:Y:S01]  /*6dc0*/  ENDCOLLECTIVE ;  /* 0x000000000000791b */ /* 0x003fe20003800000 */
.L_x_4316:
[----:B------:R-:W-:Y:S01]  /*6dd0*/  HFMA2.MMA R79, -RZ, RZ, 0, 9.5367431640625e-07 ;  /* 0x00000010ff4f7435 */ /* 0x000fe200000001ff */
[----:B------:R-:W-:-:S05]  /*6de0*/  MOV R52, R78 ;  /* 0x0000004e00347202 */ /* 0x000fca0000000f00 */
[----:B------:R-:W-:-:S04]  /*6df0*/  FADD.FTZ R74, R71, R52 ;  /* 0x00000034474a7221 */ /* 0x000fc80000010000 */
[----:B------:R-:W-:-:S07]  /*6e00*/  IMAD.MOV.U32 R82, RZ, RZ, R74 ;  /* 0x000000ffff527224 */ /* 0x000fce00078e004a */
[----:B------:R-:W-:Y:S05]  /*6e10*/  WARPSYNC.COLLECTIVE R77, `(.L_x_4317) ;  /* 0x000000004d087348 */ /* 0x000fea0003c00000 */
[----:B------:R0:W1:Y:S02]  /*6e20*/  SHFL.BFLY P1, R78, R82, R79, R84 ;  /* 0x0c00004f524e7389 */ /* 0x0000640000020054 */
[----:B01----:R-:W-:Y:S01]  /*6e30*/  ENDCOLLECTIVE ;  /* 0x000000000000791b */ /* 0x003fe20003800000 */
.L_x_4317:
        /* <DEDUP_REMOVED lines=24> */
.L_x_4318:
[----:B------:R-:W-:Y:S01]  /*6fc0*/  HFMA2.MMA R79, -RZ, RZ, 0, 1.1920928955078125e-07 ;  /* 0x00000002ff4f7435 */ /* 0x000fe200000001ff */
[----:B------:R-:W-:-:S05]  /*6fd0*/  MOV R53, R78 ;  /* 0x0000004e00357202 */ /* 0x000fca0000000f00 */
[----:B------:R-:W-:-:S04]  /*6fe0*/  FADD.FTZ R53, R52, R53 ;  /* 0x0000003534357221 */ /* 0x000fc80000010000 */
[----:B------:R-:W-:-:S07]  /*6ff0*/  IMAD.MOV.U32 R82, RZ, RZ, R53 ;  /* 0x000000ffff527224 */ /* 0x000fce00078e0035 */
[----:B------:R-:W-:Y:S05]  /*7000*/  WARPSYNC.COLLECTIVE R77, `(.L_x_4319) ;  /* 0x000000004d087348 */ /* 0x000fea0003c00000 */
[----:B------:R0:W1:Y:S02]  /*7010*/  SHFL.BFLY P1, R78, R82, R79, R84 ;  /* 0x0c00004f524e7389 */ /* 0x0000640000020054 */
[----:B01----:R-:W-:Y:S01]  /*7020*/  ENDCOLLECTIVE ;  /* 0x000000000000791b */ /* 0x003fe20003800000 */
.L_x_4319:
[----:B------:R-:W-:Y:S02]  /*7030*/  IMAD.MOV.U32 R79, RZ, RZ, 0x4 ;  /* 0x00000004ff4f7424 */ /* 0x000fe400078e00ff */
[----:B------:R-:W-:-:S04]  /*7040*/  IMAD.MOV.U32 R74, RZ, RZ, R78 ;  /* 0x000000ffff4a7224 */ /* 0x000fc800078e004e */
[----:B------:R-:W-:-:S05]  /*7050*/  FADD.FTZ R74, R53, R74 ;  /* 0x0000004a354a7221 */ /* 0x000fca0000010000 */
[----:B------:R-:W-:-:S07]  /*7060*/  MOV R82, R74 ;  /* 0x0000004a00527202 */ /* 0x000fce0000000f00 */
[----:B------:R-:W-:Y:S05]  /*7070*/  WARPSYNC.COLLECTIVE R77, `(.L_x_4320) ;  /* 0x000000004d087348 */ /* 0x000fea0003c00000 */
[----:B------:R0:W1:Y:S02]  /*7080*/  SHFL.BFLY P1, R78, R82, R79, R84 ;  /* 0x0c00004f524e7389 */ /* 0x0000640000020054 */
[----:B01----:R-:W-:Y:S01]  /*7090*/  ENDCOLLECTIVE ;  /* 0x000000000000791b */ /* 0x003fe20003800000 */
.L_x_4320:
[----:B------:R-:W-:Y:S01]  /*70a0*/  HFMA2.MMA R79, -RZ, RZ, 0, 4.76837158203125e-07 ;  /* 0x00000008ff4f7435 */ /* 0x000fe200000001ff */
[----:B------:R-:W-:-:S05]  /*70b0*/  MOV R55, R78 ;  /* 0x0000004e00377202 */ /* 0x000fca0000000f00 */
[----:B------:R-:W-:-:S04]  /*70c0*/  FADD.FTZ R55, R74, R55 ;  /* 0x000000374a377221 */ /* 0x000fc80000010000 */
[----:B------:R-:W-:-:S07]  /*70d0*/  IMAD.MOV.U32 R82, RZ, RZ, R55 ;  /* 0x000000ffff527224 */ /* 0x000fce00078e0037 */
[----:B------:R-:W-:Y:S05]  /*70e0*/  WARPSYNC.COLLECTIVE R77, `(.L_x_4321) ;  /* 0x000000004d087348 */ /* 0x000fea0003c00000 */
[----:B------:R0:W1:Y:S02]  /*70f0*/  SHFL.BFLY P1, R78, R82, R79, R84 ;  /* 0x0c00004f524e7389 */ /* 0x0000640000020054 */
[----:B01----:R-:W-:Y:S01]  /*7100*/  ENDCOLLECTIVE ;  /* 0x000000000000791b */ /* 0x003fe20003800000 */
.L_x_4321:
[----:B------:R-:W-:Y:S02]  /*7110*/  IMAD.MOV.U32 R79, RZ, RZ, 0x10 ;  /* 0x00000010ff4f7424 */ /* 0x000fe400078e00ff */
[----:B------:R-:W-:-:S04]  /*7120*/  IMAD.MOV.U32 R76, RZ, RZ, R78 ;  /* 0x000000ffff4c7224 */ /* 0x000fc800078e004e */
[----:B------:R-:W-:-:S05]  /*7130*/  FADD.FTZ R76, R55, R76 ;  /* 0x0000004c374c7221 */ /* 0x000fca0000010000 */
[----:B------:R-:W-:-:S07]  /*7140*/  MOV R82, R76 ;  /* 0x0000004c00527202 */ /* 0x000fce0000000f00 */
[----:B------:R-:W-:Y:S05]  /*7150*/  WARPSYNC.COLLECTIVE R77, `(.L_x_4322) ;  /* 0x000000004d087348 */ /* 0x000fea0003c00000 */
[----:B------:R0:W1:Y:S02]  /*7160*/  SHFL.BFLY P1, R78, R82, R79, R84 ;  /* 0x0c00004f524e7389 */ /* 0x0000640000020054 */
[----:B01----:R-:W-:Y:S01]  /*7170*/  ENDCOLLECTIVE ;  /* 0x000000000000791b */ /* 0x003fe20003800000 */
.L_x_4322:
[----:B------:R-:W-:Y:S01]  /*7180*/  MOV R71, R78 ;  /* 0x0000004e00477202 */ /* 0x000fe20000000f00 */
[----:B------:R-:W-:Y:S06]  /*7190*/  BRA `(.L_x_4323) ;  /* 0xfffffff400807947 */ /* 0x000fec000383ffff */
.L_x_4324:
        /* <DEDUP_REMOVED lines=14> */
.L_x_7758:


//--------------------- .text._ZN10layer_norm31ln_parallel_residual_fwd_kernelINS_13Kernel_traitsIf6__halfS2_S2_fjLj256ELj1ELj4ELj1ELj16ENS_18Kernel_traits_baseILj256EfS2_S2_S2_fjLj128EEEEELb1ELb1ELb0EEEvNS_9FwdParamsE --------------------------
	.section	.text._ZN10layer_norm31ln_parallel_residual_fwd_kernelINS_13Kernel_traitsIf6__halfS2_S2_fjLj256ELj1ELj4ELj1ELj16ENS_18Kernel_traits_baseILj256EfS2_S2_S2_fjLj128EEEEELb1ELb1ELb0EEEvNS_9FwdParamsE,"ax",@progbits
	.align	128
        .global         _ZN10layer_norm31ln_parallel_residual_fwd_kernelINS_13Kernel_traitsIf6__halfS2_S2_fjLj256ELj1ELj4ELj1ELj16ENS_18Kernel_traits_baseILj256EfS2_S2_S2_fjLj128EEEEELb1ELb1ELb0EEEvNS_9FwdParamsE
        .type           _ZN10layer_norm31ln_parallel_residual_fwd_kernelINS_13Kernel_traitsIf6__halfS2_S2_fjLj256ELj1ELj4ELj1ELj16ENS_18Kernel_traits_baseILj256EfS2_S2_S2_fjLj128EEEEELb1ELb1ELb0EEEvNS_9FwdParamsE,@function
        .size           _ZN10layer_norm31ln_parallel_residual_fwd_kernelINS_13Kernel_traitsIf6__halfS2_S2_fjLj256ELj1ELj4ELj1ELj16ENS_18Kernel_traits_baseILj256EfS2_S2_S2_fjLj128EEEEELb1ELb1ELb0EEEvNS_9FwdParamsE,(.L_x_7759 - _ZN10layer_norm31ln_parallel_residual_fwd_kernelINS_13Kernel_traitsIf6__halfS2_S2_fjLj256ELj1ELj4ELj1ELj16ENS_18Kernel_traits_baseILj256EfS2_S2_S2_fjLj128EEEEELb1ELb1ELb0EEEvNS_9FwdParamsE)
        .other          _ZN10layer_norm31ln_parallel_residual_fwd_kernelINS_13Kernel_traitsIf6__halfS2_S2_fjLj256ELj1ELj4ELj1ELj16ENS_18Kernel_traits_baseILj256EfS2_S2_S2_fjLj128EEEEELb1ELb1ELb0EEEvNS_9FwdParamsE,@"STO_CUDA_ENTRY STV_DEFAULT"
_ZN10layer_norm31ln_parallel_residual_fwd_kernelINS_13Kernel_traitsIf6__halfS2_S2_fjLj256ELj1ELj4ELj1ELj16ENS_18Kernel_traits_baseILj256EfS2_S2_S2_fjLj128EEEEELb1ELb1ELb0EEEvNS_9FwdParamsE:
.text._ZN10layer_norm31ln_parallel_residual_fwd_kernelINS_13Kernel_traitsIf6__halfS2_S2_fjLj256ELj1ELj4ELj1ELj16ENS_18Kernel_traits_baseILj256EfS2_S2_S2_fjLj128EEEEELb1ELb1ELb0EEEvNS_9FwdParamsE:
        /* <DEDUP_REMOVED lines=66> */
.L_x_4326:
[----:B------:R-:W-:Y:S05]  /*0420*/  BSYNC B0 ;  /* 0x0000000000007941 */ /* 0x000fea0003800000 */
.L_x_4325:
        /* <DEDUP_REMOVED lines=72> */
.L_x_4461:
        /* <DEDUP_REMOVED lines=32> */
.L_x_4331:
[----:B------:R-:W-:-:S07]  /*0ab0*/  IMAD.MOV.U32 R8, RZ, RZ, R46 ;  /* 0x000000ffff087224 */ /* 0x000fce00078e002e */
.L_x_4332:
[----:B------:R-:W-:Y:S05]  /*0ac0*/  BSYNC B2 ;  /* 0x0000000000027941 */ /* 0x000fea0003800000 */
.L_x_4330:
        /* <DEDUP_REMOVED lines=16> */
.L_x_4336:
[----:B------:R-:W-:Y:S05]  /*0bd0*/  BSYNC B3 ;  /* 0x0000000000037941 */ /* 0x000fea0003800000 */
.L_x_4335:
        /* <DEDUP_REMOVED lines=42> */
.L_x_4334:
[----:B------:R-:W-:Y:S05]  /*0e80*/  BSYNC B2 ;  /* 0x0000000000027941 */ /* 0x000fea0003800000 */
.L_x_4333:
[----:B------:R-:W0:Y:S01]  /*0e90*/  LDC R59, c[0x0][0x298] ;  /* 0x0000a600ff3b7b82 */ /* 0x000e220000000800 */
[----:B------:R-:W-:Y:S01]  /*0ea0*/  HFMA2.MMA R58, -RZ, RZ, 0.1171875, 0 ;  /* 0x2f800000ff3a7435 */ /* 0x000fe200000001ff */
[----:B------:R-:W-:Y:S02]  /*0eb0*/  ISETP.NE.U32.AND P3, PT, R50, RZ, PT ;  /* 0x000000ff3200720c */ /* 0x000fe40003f65070 */
[----:B------:R-:W-:Y:S01]  /*0ec0*/  I2FP.F32.U32 R47, R8 ;  /* 0x00000008002f7245 */ /* 0x000fe20000201000 */
[----:B-----5:R-:W-:Y:S01]  /*0ed0*/  HADD2.F32 R8, -RZ, R36.H0_H0 ;  /* 0x20000024ff087230 */ /* 0x020fe20000004100 */
        /* <DEDUP_REMOVED lines=14> */
.L_x_4337:
        /* <DEDUP_REMOVED lines=12> */
.L_x_4340:
[----:B------:R-:W-:-:S07]  /*1080*/  IMAD.MOV.U32 R9, RZ, RZ, R46 ;  /* 0x000000ffff097224 */ /* 0x000fce00078e002e */
.L_x_4341:
[----:B------:R-:W-:Y:S05]  /*1090*/  BSYNC B2 ;  /* 0x0000000000027941 */ /* 0x000fea0003800000 */
.L_x_4339:
        /* <DEDUP_REMOVED lines=16> */
.L_x_4345:
[----:B------:R-:W-:Y:S05]  /*11a0*/  BSYNC B3 ;  /* 0x0000000000037941 */ /* 0x000fea0003800000 */
.L_x_4344:
        /* <DEDUP_REMOVED lines=42> */
.L_x_4343:
[----:B------:R-:W-:Y:S05]  /*1450*/  BSYNC B2 ;  /* 0x0000000000027941 */ /* 0x000fea0003800000 */
.L_x_4342:
        /* <DEDUP_REMOVED lines=10> */
.L_x_4338:
        /* <DEDUP_REMOVED lines=12> */
.L_x_4347:
[----:B------:R-:W-:-:S07]  /*15c0*/  MOV R45, R46 ;  /* 0x0000002e002d7202 */ /* 0x000fce0000000f00 */
.L_x_4348:
[----:B------:R-:W-:Y:S05]  /*15d0*/  BSYNC B2 ;  /* 0x0000000000027941 */ /* 0x000fea0003800000 */
.L_x_4346:
        /* <DEDUP_REMOVED lines=16> */
.L_x_4352:
[----:B------:R-:W-:Y:S05]  /*16e0*/  BSYNC B3 ;  /* 0x0000000000037941 */ /* 0x000fea0003800000 */
.L_x_4351:
        /* <DEDUP_REMOVED lines=42> */
.L_x_4350:
[----:B------:R-:W-:Y:S05]  /*1990*/  BSYNC B2 ;  /* 0x0000000000027941 */ /* 0x000fea0003800000 */
.L_x_4349:
        /* <DEDUP_REMOVED lines=14> */
.L_x_4353:
        /* <DEDUP_REMOVED lines=12> */
.L_x_4356:
[----:B------:R-:W-:-:S07]  /*1b40*/  IMAD.MOV.U32 R10, RZ, RZ, R46 ;  /* 0x000000ffff0a7224 */ /* 0x000fce00078e002e */
.L_x_4357:
[----:B------:R-:W-:Y:S05]  /*1b50*/  BSYNC B2 ;  /* 0x0000000000027941 */ /* 0x000fea0003800000 */
.L_x_4355:
        /* <DEDUP_REMOVED lines=16> */
.L_x_4361:
[----:B------:R-:W-:Y:S05]  /*1c60*/  BSYNC B3 ;  /* 0x0000000000037941 */ /* 0x000fea0003800000 */
.L_x_4360:
        /* <DEDUP_REMOVED lines=42> */
.L_x_4359:
[----:B------:R-:W-:Y:S05]  /*1f10*/  BSYNC B2 ;  /* 0x0000000000027941 */ /* 0x000fea0003800000 */
.L_x_4358:
        /* <DEDUP_REMOVED lines=10> */
.L_x_4354:
        /* <DEDUP_REMOVED lines=12> */
.L_x_4363:
[----:B------:R-:W-:-:S07]  /*2080*/  MOV R36, R46 ;  /* 0x0000002e00247202 */ /* 0x000fce0000000f00 */
.L_x_4364:
[----:B------:R-:W-:Y:S05]  /*2090*/  BSYNC B2 ;  /* 0x0000000000027941 */ /* 0x000fea0003800000 */
.L_x_4362:
        /* <DEDUP_REMOVED lines=16> */
.L_x_4368:
[----:B------:R-:W-:Y:S05]  /*21a0*/  BSYNC B3 ;  /* 0x0000000000037941 */ /* 0x000fea0003800000 */
.L_x_4367:
        /* <DEDUP_REMOVED lines=42> */
.L_x_4366:
[----:B------:R-:W-:Y:S05]  /*2450*/  BSYNC B2 ;  /* 0x0000000000027941 */ /* 0x000fea0003800000 */
.L_x_4365:
        /* <DEDUP_REMOVED lines=14> */
.L_x_4369:
        /* <DEDUP_REMOVED lines=12> */
.L_x_4372:
[----:B------:R-:W-:-:S07]  /*2600*/  IMAD.MOV.U32 R11, RZ, RZ, R46 ;  /* 0x000000ffff0b7224 */ /* 0x000fce00078e002e */
.L_x_4373:
[----:B------:R-:W-:Y:S05]  /*2610*/  BSYNC B2 ;  /* 0x0000000000027941 */ /* 0x000fea0003800000 */
.L_x_4371:
        /* <DEDUP_REMOVED lines=16> */
.L_x_4377:
[----:B------:R-:W-:Y:S05]  /*2720*/  BSYNC B3 ;  /* 0x0000000000037941 */ /* 0x000fea0003800000 */
.L_x_4376:
        /* <DEDUP_REMOVED lines=43> */
.L_x_4375:
[----:B------:R-:W-:Y:S05]  /*29e0*/  BSYNC B2 ;  /* 0x0000000000027941 */ /* 0x000fea0003800000 */
.L_x_4374:
        /* <DEDUP_REMOVED lines=10> */
.L_x_4370:
        /* <DEDUP_REMOVED lines=12> */
.L_x_4379:
[----:B------:R-:W-:-:S07]  /*2b50*/  IMAD.MOV.U32 R36, RZ, RZ, R46 ;  /* 0x000000ffff247224 */ /* 0x000fce00078e002e */
.L_x_4380:
[----:B------:R-:W-:Y:S05]  /*2b60*/  BSYNC B2 ;  /* 0x0000000000027941 */ /* 0x000fea0003800000 */
.L_x_4378:
        /* <DEDUP_REMOVED lines=16> */
.L_x_4384:
[----:B------:R-:W-:Y:S05]  /*2c70*/  BSYNC B3 ;  /* 0x0000000000037941 */ /* 0x000fea0003800000 */
.L_x_4383:
        /* <DEDUP_REMOVED lines=43> */
.L_x_4382:
[----:B------:R-:W-:Y:S05]  /*2f30*/  BSYNC B2 ;  /* 0x0000000000027941 */ /* 0x000fea0003800000 */
.L_x_4381:
        /* <DEDUP_REMOVED lines=14> */
.L_x_4385:
        /* <DEDUP_REMOVED lines=12> */
.L_x_4388:
[----:B------:R-:W-:-:S07]  /*30e0*/  IMAD.MOV.U32 R40, RZ, RZ, R46 ;  /* 0x000000ffff287224 */ /* 0x000fce00078e002e */
.L_x_4389:
[----:B------:R-:W-:Y:S05]  /*30f0*/  BSYNC B2 ;  /* 0x0000000000027941 */ /* 0x000fea0003800000 */
.L_x_4387:
        /* <DEDUP_REMOVED lines=16> */
.L_x_4393:
[----:B------:R-:W-:Y:S05]  /*3200*/  BSYNC B3 ;  /* 0x0000000000037941 */ /* 0x000fea0003800000 */
.L_x_4392:
        /* <DEDUP_REMOVED lines=43> */
.L_x_4391:
[----:B------:R-:W-:Y:S05]  /*34c0*/  BSYNC B2 ;  /* 0x0000000000027941 */ /* 0x000fea0003800000 */
.L_x_4390:
        /* <DEDUP_REMOVED lines=10> */
.L_x_4386:
        /* <DEDUP_REMOVED lines=12> */
.L_x_4395:
[----:B------:R-:W-:-:S07]  /*3630*/  IMAD.MOV.U32 R53, RZ, RZ, R46 ;  /* 0x000000ffff357224 */ /* 0x000fce00078e002e */
.L_x_4396:
[----:B------:R-:W-:Y:S05]  /*3640*/  BSYNC B2 ;  /* 0x0000000000027941 */ /* 0x000fea0003800000 */
.L_x_4394:
        /* <DEDUP_REMOVED lines=16> */
.L_x_4400:
[----:B------:R-:W-:Y:S05]  /*3750*/  BSYNC B3 ;  /* 0x0000000000037941 */ /* 0x000fea0003800000 */
.L_x_4399:
        /* <DEDUP_REMOVED lines=43> */
.L_x_4398:
[----:B------:R-:W-:Y:S05]  /*3a10*/  BSYNC B2 ;  /* 0x0000000000027941 */ /* 0x000fea0003800000 */
.L_x_4397:
        /* <DEDUP_REMOVED lines=14> */
.L_x_4401:
        /* <DEDUP_REMOVED lines=12> */
.L_x_4404:
[----:B------:R-:W-:-:S07]  /*3bc0*/  IMAD.MOV.U32 R41, RZ, RZ, R46 ;  /* 0x000000ffff297224 */ /* 0x000fce00078e002e */
.L_x_4405:
[----:B------:R-:W-:Y:S05]  /*3bd0*/  BSYNC B2 ;  /* 0x0000000000027941 */ /* 0x000fea0003800000 */
.L_x_4403:
        /* <DEDUP_REMOVED lines=16> */
.L_x_4409:
[----:B------:R-:W-:Y:S05]  /*3ce0*/  BSYNC B3 ;  /* 0x0000000000037941 */ /* 0x000fea0003800000 */
.L_x_4408:
        /* <DEDUP_REMOVED lines=43> */
.L_x_4407:
[----:B------:R-:W-:Y:S05]  /*3fa0*/  BSYNC B2 ;  /* 0x0000000000027941 */ /* 0x000fea0003800000 */
.L_x_4406:
        /* <DEDUP_REMOVED lines=10> */
.L_x_4402:
        /* <DEDUP_REMOVED lines=12> */
.L_x_4411:
[----:B------:R-:W-:-:S07]  /*4110*/  IMAD.MOV.U32 R57, RZ, RZ, R46 ;  /* 0x000000ffff397224 */ /* 0x000fce00078e002e */
.L_x_4412:
[----:B------:R-:W-:Y:S05]  /*4120*/  BSYNC B2 ;  /* 0x0000000000027941 */ /* 0x000fea0003800000 */
.L_x_4410:
        /* <DEDUP_REMOVED lines=16> */
.L_x_4416:
[----:B------:R-:W-:Y:S05]  /*4230*/  BSYNC B3 ;  /* 0x0000000000037941 */ /* 0x000fea0003800000 */
.L_x_4415:
        /* <DEDUP_REMOVED lines=43> */
.L_x_4414:
[----:B------:R-:W-:Y:S05]  /*44f0*/  BSYNC B2 ;  /* 0x0000000000027941 */ /* 0x000fea0003800000 */
.L_x_4413:
        /* <DEDUP_REMOVED lines=14> */
.L_x_4417:
        /* <DEDUP_REMOVED lines=12> */
.L_x_4420:
[----:B------:R-:W-:-:S07]  /*46a0*/  IMAD.MOV.U32 R42, RZ, RZ, R46 ;  /* 0x000000ffff2a7224 */ /* 0x000fce00078e002e */
.L_x_4421:
[----:B------:R-:W-:Y:S05]  /*46b0*/  BSYNC B2 ;  /* 0x0000000000027941 */ /* 0x000fea0003800000 */
.L_x_4419:
        /* <DEDUP_REMOVED lines=16> */
.L_x_4425:
[----:B------:R-:W-:Y:S05]  /*47c0*/  BSYNC B3 ;  /* 0x0000000000037941 */ /* 0x000fea0003800000 */
.L_x_4424:
        /* <DEDUP_REMOVED lines=43> */
.L_x_4423:
[----:B------:R-:W-:Y:S05]  /*4a80*/  BSYNC B2 ;  /* 0x0000000000027941 */ /* 0x000fea0003800000 */
.L_x_4422:
        /* <DEDUP_REMOVED lines=10> */
.L_x_4418:
        /* <DEDUP_REMOVED lines=12> */
.L_x_4427:
[----:B------:R-:W-:-:S07]  /*4bf0*/  IMAD.MOV.U32 R55, RZ, RZ, R46 ;  /* 0x000000ffff377224 */ /* 0x000fce00078e002e */
.L_x_4428:
[----:B------:R-:W-:Y:S05]  /*4c00*/  BSYNC B2 ;  /* 0x0000000000027941 */ /* 0x000fea0003800000 */
.L_x_4426:
        /* <DEDUP_REMOVED lines=16> */
.L_x_4432:
[----:B------:R-:W-:Y:S05]  /*4d10*/  BSYNC B3 ;  /* 0x0000000000037941 */ /* 0x000fea0003800000 */
.L_x_4431:
        /* <DEDUP_REMOVED lines=43> */
.L_x_4430:
[----:B------:R-:W-:Y:S05]  /*4fd0*/  BSYNC B2 ;  /* 0x0000000000027941 */ /* 0x000fea0003800000 */
.L_x_4429:
        /* <DEDUP_REMOVED lines=13> */
.L_x_4433:
        /* <DEDUP_REMOVED lines=12> */
.L_x_4436:
[----:B------:R-:W-:-:S07]  /*5170*/  IMAD.MOV.U32 R43, RZ, RZ, R46 ;  /* 0x000000ffff2b7224 */ /* 0x000fce00078e002e */
.L_x_4437:
[----:B------:R-:W-:Y:S05]  /*5180*/  BSYNC B2 ;  /* 0x0000000000027941 */ /* 0x000fea0003800000 */
.L_x_4435:
        /* <DEDUP_REMOVED lines=16> */
.L_x_4441:
[----:B------:R-:W-:Y:S05]  /*5290*/  BSYNC B3 ;  /* 0x0000000000037941 */ /* 0x000fea0003800000 */
.L_x_4440:
        /* <DEDUP_REMOVED lines=43> */
.L_x_4439:
[----:B------:R-:W-:Y:S05]  /*5550*/  BSYNC B2 ;  /* 0x0000000000027941 */ /* 0x000fea0003800000 */
.L_x_4438:
        /* <DEDUP_REMOVED lines=10> */
.L_x_4434:
        /* <DEDUP_REMOVED lines=12> */
.L_x_4443:
[----:B------:R-:W-:-:S07]  /*56c0*/  IMAD.MOV.U32 R57, RZ, RZ, R46 ;  /* 0x000000ffff397224 */ /* 0x000fce00078e002e */
.L_x_4444:
[----:B------:R-:W-:Y:S05]  /*56d0*/  BSYNC B2 ;  /* 0x0000000000027941 */ /* 0x000fea0003800000 */
.L_x_4442:
        /* <DEDUP_REMOVED lines=16> */
.L_x_4448:
[----:B------:R-:W-:Y:S05]  /*57e0*/  BSYNC B3 ;  /* 0x0000000000037941 */ /* 0x000fea0003800000 */
.L_x_4447:
        /* <DEDUP_REMOVED lines=43> */
.L_x_4446:
[----:B------:R-:W-:Y:S05]  /*5aa0*/  BSYNC B2 ;  /* 0x0000000000027941 */ /* 0x000fea0003800000 */
.L_x_4445:
        /* <DEDUP_REMOVED lines=13> */
.L_x_4449:
        /* <DEDUP_REMOVED lines=12> */
.L_x_4452:
[----:B------:R-:W-:-:S07]  /*5c40*/  IMAD.MOV.U32 R39, RZ, RZ, R46 ;  /* 0x000000ffff277224 */ /* 0x000fce00078e002e */
.L_x_4453:
[----:B------:R-:W-:Y:S05]  /*5c50*/  BSYNC B2 ;  /* 0x0000000000027941 */ /* 0x000fea0003800000 */
.L_x_4451:
        /* <DEDUP_REMOVED lines=16> */
.L_x_4457:
[----:B------:R-:W-:Y:S05]  /*5d60*/  BSYNC B3 ;  /* 0x0000000000037941 */ /* 0x000fea0003800000 */
.L_x_4456:
        /* <DEDUP_REMOVED lines=43> */
.L_x_4455:
[----:B------:R-:W-:Y:S05]  /*6020*/  BSYNC B2 ;  /* 0x0000000000027941 */ /* 0x000fea0003800000 */
.L_x_4454:
        /* <DEDUP_REMOVED lines=10> */
.L_x_4450:
        /* <DEDUP_REMOVED lines=35> */
[----:B------:R-:W-:Y:S01]  /*6300*/  IMAD.U32 R38, R43, 0x10000, RZ ;  /* 0x000100002b267824 */ /* 0x000fe200078e00ff */
[----:B------:R-:W1:Y:S01]  /*6310*/  LDC.64 R36, c[0x0][0x248] ;  /* 0x00009200ff247b82 */ /* 0x000e620000000a00 */
[----:B0-----:R-:W-:-:S03]  /*6320*/  IMAD.WIDE.U32 R60, R40, 0x1000000, RZ ;  /* 0x01000000283c7825 */ /* 0x001fc600078e00ff */
[----:B------:R-:W-:Y:S01]  /*6330*/  LOP3.LUT R39, R38, 0xff0000, RZ, 0xc0, !PT ;  /* 0x00ff000026277812 */ /* 0x000fe200078ec0ff */
[----:B------:R-:W-:Y:S01]  /*6340*/  IMAD.WIDE.U32 R58, R11, 0x10000, RZ ;  /* 0x000100000b3a7825 */ /* 0x000fe200078e00ff */
[----:B------:R-:W-:Y:S02]  /*6350*/  SHF.L.U32 R38, R42, 0x8, RZ ;  /* 0x000000082a267819 */ /* 0x000fe400000006ff */
[----:B------:R-:W-:-:S04]  /*6360*/  PRMT R39, R39, 0x4210, R44 ;  /* 0x0000421027277816 */ /* 0x000fc8000000002c */
        /* <DEDUP_REMOVED lines=9> */
.L_x_4329:
[----:B------:R-:W-:Y:S05]  /*6400*/  BSYNC B0 ;  /* 0x0000000000007941 */ /* 0x000fea0003800000 */
.L_x_4328:
        /* <DEDUP_REMOVED lines=50> */
.L_x_4473:
        /* <DEDUP_REMOVED lines=15> */
[----:B0-----:R-:W0:Y:S01]  /*6820*/  LDC.64 R36, c[0x0][0x2b8] ;  /* 0x0000ae00ff247b82 */ /* 0x001e220000000a00 */
[----:B------:R-:W-:-:S04]  /*6830*/  PLOP3.LUT P1, PT, PT, PT, UP0, 0x40, 0x0 ;  /* 0x000000000000781c */ /* 0x000fc80003f2e808 */
[----:B------:R-:W-:-:S05]  /*6840*/  FSEL R59, R59, RZ, P1 ;  /* 0x000000ff3b3b7208 */ /* 0x000fca0000800000 */
        /* <DEDUP_REMOVED lines=24> */
[----:B0-----:R-:W-:Y:S01]  /*69d0*/  IMAD.WIDE.U32 R58, R56, 0x10, R36 ;  /* 0x00000010383a7825 */ /* 0x001fe200078e0024 */
[----:B------:R-:W-:-:S02]  /*69e0*/  F2FP.F16.F32.PACK_AB R39, R68, R39 ;  /* 0x000000274427723e */ /* 0x000fc400000000ff */
[----:B------:R-:W-:Y:S02]  /*69f0*/  F2FP.F16.F32.PACK_AB R38, R64, R63 ;  /* 0x0000003f4026723e */ /* 0x000fe400000000ff */
[----:B------:R-:W-:Y:S02]  /*6a00*/  F2FP.F16.F32.PACK_AB R37, R62, R61 ;  /* 0x0000003d3e25723e */ /* 0x000fe400000000ff */
[----:B------:R-:W-:-:S05]  /*6a10*/  F2FP.F16.F32.PACK_AB R36, R60, R51 ;  /* 0x000000333c24723e */ /* 0x000fca00000000ff */
[----:B------:R1:W-:Y:S02]  /*6a20*/  STG.E.128 desc[UR6][R58.64], R36 ;  /* 0x000000243a007986 */ /* 0x0003e4000c101d06 */
.L_x_4460:
[----:B------:R-:W-:Y:S05]  /*6a30*/  BSYNC B0 ;  /* 0x0000000000007941 */ /* 0x000fea0003800000 */
.L_x_4459:
[----:B01----:R-:W0:Y:S02]  /*6a40*/  LDC.64 R36, c[0x0][0x210] ;  /* 0x00008400ff247b82 */ /* 0x003e240000000a00 */
[----:B0-----:R-:W-:-:S05]  /*6a50*/  IMAD R7, R36, 0x4, R7 ;  /* 0x0000000424077824 */ /* 0x001fca00078e0207 */
[----:B------:R-:W-:-:S13]  /*6a60*/  ISETP.GE.AND P1, PT, R7, R37, PT ;  /* 0x000000250700720c */ /* 0x000fda0003f26270 */
[----:B------:R-:W-:Y:S05]  /*6a70*/  @!P1 BRA `(.L_x_4461) ;  /* 0xffffff9c008c9947 */ /* 0x000fea000383ffff */
[----:B------:R-:W-:Y:S05]  /*6a80*/  BSYNC B1 ;  /* 0x0000000000017941 */ /* 0x000fea0003800000 */
.L_x_4327:
[----:B------:R-:W-:Y:S05]  /*6a90*/  EXIT ;  /* 0x000000000000794d */ /* 0x000fea0003800000 */
.L_x_4458:
[----:B------:R-:W-:Y:S01]  /*6aa0*/  HFMA2.MMA R65, -RZ, RZ, 0, 1.847743988037109375e-06 ;  /* 0x0000001fff417435 */ /* 0x000fe200000001ff */
[----:B------:R-:W-:Y:S01]  /*6ab0*/  BSSY B0, `(.L_x_4462) ;  /* 0x0000007000007945 */ /* 0x000fe20003800000 */
[----:B------:R-:W-:Y:S01]  /*6ac0*/  MOV R63, R37 ;  /* 0x00000025003f7202 */ /* 0x000fe20000000f00 */
[----:B------:R-:W-:Y:S02]  /*6ad0*/  IMAD.MOV.U32 R64, RZ, RZ, 0x1 ;  /* 0x00000001ff407424 */ /* 0x000fe400078e00ff */
[----:B------:R-:W-:-:S07]  /*6ae0*/  IMAD.MOV.U32 R62, RZ, RZ, -0x1 ;  /* 0xffffffffff3e7424 */ /* 0x000fce00078e00ff */
[----:B0----5:R-:W-:Y:S05]  /*6af0*/  WARPSYNC.COLLECTIVE R62, `(.L_x_4463) ;  /* 0x000000003e087348 */ /* 0x021fea0003c00000 */
[----:B0-----:R0:W1:Y:S02]  /*6b00*/  SHFL.BFLY P2, R61, R63, R64, R65 ;  /* 0x0c0000403f3d7389 */ /* 0x0010640000040041 */
[----:B01---5:R-:W-:Y:S01]  /*6b10*/  ENDCOLLECTIVE ;  /* 0x000000000000791b */ /* 0x023fe20003800000 */
.L_x_4463:
[----:B------:R-:W-:Y:S05]  /*6b20*/  BSYNC B0 ;  /* 0x0000000000007941 */ /* 0x000fea0003800000 */
.L_x_4462:
        /* <DEDUP_REMOVED lines=9> */
.L_x_4464:
[----:B------:R-:W-:Y:S02]  /*6bc0*/  IMAD.MOV.U32 R64, RZ, RZ, 0x4 ;  /* 0x00000004ff407424 */ /* 0x000fe400078e00ff */
[----:B------:R-:W-:-:S04]  /*6bd0*/  IMAD.MOV.U32 R39, RZ, RZ, R61 ;  /* 0x000000ffff277224 */ /* 0x000fc800078e003d */
[----:B------:R-:W-:-:S05]  /*6be0*/  FADD.FTZ R39, R38, R39 ;  /* 0x0000002726277221 */ /* 0x000fca0000010000 */
[----:B------:R-:W-:-:S07]  /*6bf0*/  MOV R63, R39 ;  /* 0x00000027003f7202 */ /* 0x000fce0000000f00 */
[----:B------:R-:W-:Y:S05]  /*6c00*/  WARPSYNC.COLLECTIVE R62, `(.L_x_4465) ;  /* 0x000000003e087348 */ /* 0x000fea0003c00000 */
[----:B------:R0:W1:Y:S02]  /*6c10*/  SHFL.BFLY P2, R61, R63, R64, R65 ;  /* 0x0c0000403f3d7389 */ /* 0x0000640000040041 */
[----:B01----:R-:W-:Y:S01]  /*6c20*/  ENDCOLLECTIVE ;  /* 0x000000000000791b */ /* 0x003fe20003800000 */
.L_x_4465:
[----:B------:R-:W-:Y:S01]  /*6c30*/  HFMA2.MMA R64, -RZ, RZ, 0, 4.76837158203125e-07 ;  /* 0x00000008ff407435 */ /* 0x000fe200000001ff */
[----:B------:R-:W-:-:S05]  /*6c40*/  MOV R36, R61 ;  /* 0x0000003d00247202 */ /* 0x000fca0000000f00 */
[----:B------:R-:W-:-:S04]  /*6c50*/  FADD.FTZ R58, R39, R36 ;  /* 0x00000024273a7221 */ /* 0x000fc80000010000 */
[----:B------:R-:W-:-:S07]  /*6c60*/  IMAD.MOV.U32 R63, RZ, RZ, R58 ;  /* 0x000000ffff3f7224 */ /* 0x000fce00078e003a */
[----:B------:R-:W-:Y:S05]  /*6c70*/  WARPSYNC.COLLECTIVE R62, `(.L_x_4466) ;  /* 0x000000003e087348 */ /* 0x000fea0003c00000 */
[----:B------:R0:W1:Y:S02]  /*6c80*/  SHFL.BFLY P2, R61, R63, R64, R65 ;  /* 0x0c0000403f3d7389 */ /* 0x0000640000040041 */
[----:B01----:R-:W-:Y:S01]  /*6c90*/  ENDCOLLECTIVE ;  /* 0x000000000000791b */ /* 0x003fe20003800000 */
.L_x_4466:
        /* <DEDUP_REMOVED lines=8> */
.L_x_4467:
        /* <DEDUP_REMOVED lines=25> */
.L_x_4468:
[----:B------:R-:W-:Y:S02]  /*6eb0*/  IMAD.MOV.U32 R64, RZ, RZ, 0x2 ;  /* 0x00000002ff407424 */ /* 0x000fe400078e00ff */
[----:B------:R-:W-:-:S04]  /*6ec0*/  IMAD.MOV.U32 R37, RZ, RZ, R61 ;  /* 0x000000ffff257224 */ /* 0x000fc800078e003d */
[----:B------:R-:W-:-:S05]  /*6ed0*/  FADD.FTZ R37, R36, R37 ;  /* 0x0000002524257221 */ /* 0x000fca0000010000 */
[----:B------:R-:W-:-:S07]  /*6ee0*/  MOV R63, R37 ;  /* 0x00000025003f7202 */ /* 0x000fce0000000f00 */
[----:B------:R-:W-:Y:S05]  /*6ef0*/  WARPSYNC.COLLECTIVE R62, `(.L_x_4469) ;  /* 0x000000003e087348 */ /* 0x000fea0003c00000 */
[----:B------:R0:W1:Y:S02]  /*6f00*/  SHFL.BFLY P2, R61, R63, R64, R65 ;  /* 0x0c0000403f3d7389 */ /* 0x0000640000040041 */
[----:B01----:R-:W-:Y:S01]  /*6f10*/  ENDCOLLECTIVE ;  /* 0x000000000000791b */ /* 0x003fe20003800000 */
.L_x_4469:
[----:B------:R-:W-:Y:S01]  /*6f20*/  HFMA2.MMA R64, -RZ, RZ, 0, 2.384185791015625e-07 ;  /* 0x00000004ff407435 */ /* 0x000fe200000001ff */
[----:B------:R-:W-:-:S05]  /*6f30*/  MOV R38, R61 ;  /* 0x0000003d00267202 */ /* 0x000fca0000000f00 */
[----:B------:R-:W-:-:S04]  /*6f40*/  FADD.FTZ R38, R37, R38 ;  /* 0x0000002625267221 */ /* 0x000fc80000010000 */
[----:B------:R-:W-:-:S07]  /*6f50*/  IMAD.MOV.U32 R63, RZ, RZ, R38 ;  /* 0x000000ffff3f7224 */ /* 0x000fce00078e0026 */
[----:B------:R-:W-:Y:S05]  /*6f60*/  WARPSYNC.COLLECTIVE R62, `(.L_x_4470) ;  /* 0x000000003e087348 */ /* 0x000fea0003c00000 */
[----:B------:R0:W1:Y:S02]  /*6f70*/  SHFL.BFLY P2, R61, R63, R64, R65 ;  /* 0x0c0000403f3d7389 */ /* 0x0000640000040041 */
[----:B01----:R-:W-:Y:S01]  /*6f80*/  ENDCOLLECTIVE ;  /* 0x000000000000791b */ /* 0x003fe20003800000 */
.L_x_4470:
[----:B------:R-:W-:Y:S02]  /*6f90*/  IMAD.MOV.U32 R64, RZ, RZ, 0x8 ;  /* 0x00000008ff407424 */ /* 0x000fe400078e00ff */
[----:B------:R-:W-:-:S04]  /*6fa0*/  IMAD.MOV.U32 R39, RZ, RZ, R61 ;  /* 0x000000ffff277224 */ /* 0x000fc800078e003d */
[----:B------:R-:W-:-:S05]  /*6fb0*/  FADD.FTZ R39, R38, R39 ;  /* 0x0000002726277221 */ /* 0x000fca0000010000 */
[----:B------:R-:W-:-:S07]  /*6fc0*/  MOV R63, R39 ;  /* 0x00000027003f7202 */ /* 0x000fce0000000f00 */
[----:B------:R-:W-:Y:S05]  /*6fd0*/  WARPSYNC.COLLECTIVE R62, `(.L_x_4471) ;  /* 0x000000003e087348 */ /* 0x000fea0003c00000 */
[----:B------:R0:W1:Y:S02]  /*6fe0*/  SHFL.BFLY P2, R61, R63, R64, R65 ;  /* 0x0c0000403f3d7389 */ /* 0x0000640000040041 */
[----:B01----:R-:W-:Y:S01]  /*6ff0*/  ENDCOLLECTIVE ;  /* 0x000000000000791b */ /* 0x003fe20003800000 */
.L_x_4471:
[----:B------:R-:W-:Y:S01]  /*7000*/  HFMA2.MMA R64, -RZ, RZ, 0, 9.5367431640625e-07 ;  /* 0x00000010ff407435 */ /* 0x000fe200000001ff */
[----:B------:R-:W-:-:S05]  /*7010*/  MOV R58, R61 ;  /* 0x0000003d003a7202 */ /* 0x000fca0000000f00 */
[----:B------:R-:W-:-:S04]  /*7020*/  FADD.FTZ R58, R39, R58 ;  /* 0x0000003a273a7221 */ /* 0x000fc80000010000 */
[----:B------:R-:W-:-:S07]  /*7030*/  IMAD.MOV.U32 R63, RZ, RZ, R58 ;  /* 0x000000ffff3f7224 */ /* 0x000fce00078e003a */
[----:B------:R-:W-:Y:S05]  /*7040*/  WARPSYNC.COLLECTIVE R62, `(.L_x_4472) ;  /* 0x000000003e087348 */ /* 0x000fea0003c00000 */
[----:B------:R0:W1:Y:S02]  /*7050*/  SHFL.BFLY P2, R61, R63, R64, R65 ;  /* 0x0c0000403f3d7389 */ /* 0x0000640000040041 */
[----:B01----:R-:W-:Y:S01]  /*7060*/  ENDCOLLECTIVE ;  /* 0x000000000000791b */ /* 0x003fe20003800000 */
.L_x_4472:
[----:B------:R-:W-:Y:S05]  /*7070*/  BRA `(.L_x_4473) ;  /* 0xfffffff400ac7947 */ /* 0x000fea000383ffff */
.L_x_4474:
        /* <DEDUP_REMOVED lines=16> */
.L_x_7759:


//--------------------- .text._ZN10layer_norm31ln_parallel_residual_fwd_kernelINS_13Kernel_traitsIf6__halfS2_S2_fjLj256ELj1ELj4ELj1ELj16ENS_18Kernel_traits_baseILj256EfS2_S2_S2_fjLj128EEEEELb1ELb1ELb1EEEvNS_9FwdParamsE --------------------------
	.section	.text._ZN10layer_norm31ln_parallel_residual_fwd_kernelINS_13Kernel_traitsIf6__halfS2_S2_fjLj256ELj1ELj4ELj1ELj16ENS_18Kernel_traits_baseILj256EfS2_S2_S2_fjLj128EEEEELb1ELb1ELb1EEEvNS_9FwdParamsE,"ax",@progbits
	.align	128
        .global         _ZN10layer_norm31ln_parallel_residual_fwd_kernelINS_13Kernel_traitsIf6__halfS2_S2_fjLj256ELj1ELj4ELj1ELj16ENS_18Kernel_traits_baseILj256EfS2_S2_S2_fjLj128EEEEELb1ELb1ELb1EEEvNS_9FwdParamsE
        .type           _ZN10layer_norm31ln_parallel_residual_fwd_kernelINS_13Kernel_traitsIf6__halfS2_S2_fjLj256ELj1ELj4ELj1ELj16ENS_18Kernel_traits_baseILj256EfS2_S2_S2_fjLj128EEEEELb1ELb1ELb1EEEvNS_9FwdParamsE,@function
        .size           _ZN10layer_norm31ln_parallel_residual_fwd_kernelINS_13Kernel_traitsIf6__halfS2_S2_fjLj256ELj1ELj4ELj1ELj16ENS_18Kernel_traits_baseILj256EfS2_S2_S2_fjLj128EEEEELb1ELb1ELb1EEEvNS_9FwdParamsE,(.L_x_7760 - _ZN10layer_norm31ln_parallel_residual_fwd_kernelINS_13Kernel_traitsIf6__halfS2_S2_fjLj256ELj1ELj4ELj1ELj16ENS_18Kernel_traits_baseILj256EfS2_S2_S2_fjLj128EEEEELb1ELb1ELb1EEEvNS_9FwdParamsE)
        .other          _ZN10layer_norm31ln_parallel_residual_fwd_kernelINS_13Kernel_traitsIf6__halfS2_S2_fjLj256ELj1ELj4ELj1ELj16ENS_18Kernel_traits_baseILj256EfS2_S2_S2_fjLj128EEEEELb1ELb1ELb1EEEvNS_9FwdParamsE,@"STO_CUDA_ENTRY STV_DEFAULT"
_ZN10layer_norm31ln_parallel_residual_fwd_kernelINS_13Kernel_traitsIf6__halfS2_S2_fjLj256ELj1ELj4ELj1ELj16ENS_18Kernel_traits_baseILj256EfS2_S2_S2_fjLj128EEEEELb1ELb1ELb1EEEvNS_9FwdParamsE:
.text._ZN10layer_norm31ln_parallel_residual_fwd_kernelINS_13Kernel_traitsIf6__halfS2_S2_fjLj256ELj1ELj4ELj1ELj16ENS_18Kernel_traits_baseILj256EfS2_S2_S2_fjLj128EEEEELb1ELb1ELb1EEEvNS_9FwdParamsE:
        /* <DEDUP_REMOVED lines=13> */
[----:B------:R-:W-:-:S02]  /*00d0*/  CS2R R12, SRZ ;  /* 0x00000000000c7805 */ /* 0x000fc4000001ff00 */
[----:B------:R-:W-:Y:S02]  /*00e0*/  CS2R R14, SRZ ;  /* 0x00000000000e7805 */ /* 0x000fe4000001ff00 */
[----:B------:R-:W-:Y:S02]  /*00f0*/  CS2R R16, SRZ ;  /* 0x0000000000107805 */ /* 0x000fe4000001ff00 */
[----:B------:R-:W-:Y:S01]  /*0100*/  CS2R R18, SRZ ;  /* 0x0000000000127805 */ /* 0x000fe2000001ff00 */
[----:B------:R-:W2:Y:S01]  /*0110*/  S2R R40, SR_CTAID.X ;  /* 0x0000000000287919 */ /* 0x000ea20000002500 */
[----:B------:R-:W-:Y:S01]  /*0120*/  ULDC.64 UR10, c[0x0][0x260] ;  /* 0x00009800000a7ab9 */ /* 0x000fe20000000a00 */
[----:B------:R-:W3:Y:S01]  /*0130*/  @P1 LDG.E.64 R2, desc[UR4][R2.64] ;  /* 0x0000000402021981 */ /* 0x000ee2000c1e1b00 */
[----:B0-----:R-:W-:-:S03]  /*0140*/  LOP3.LUT R42, R0, 0x1f, RZ, 0xc0, !PT ;  /* 0x0000001f002a7812 */ /* 0x001fc600078ec0ff */
[----:B-1----:R0:W5:Y:S01]  /*0150*/  @P1 LDG.E.64 R4, desc[UR4][R50.64] ;  /* 0x0000000432041981 */ /* 0x002162000c1e1b00 */
[----:B------:R-:W-:Y:S02]  /*0160*/  SHF.R.U32.HI R41, RZ, 0x5, R0 ;  /* 0x00000005ff297819 */ /* 0x000fe40000011600 */
[----:B------:R-:W-:Y:S01]  /*0170*/  @P0 LEA R8, P2, R42, UR8, 0x5 ;  /* 0x000000082a080c11 */ /* 0x000fe2000f8428ff */
[----:B------:R-:W-:-:S03]  /*0180*/  ULDC UR8, c[0x0][0x0] ;  /* 0x0000000000087ab9 */ /* 0x000fc60000000800 */
[----:B------:R-:W-:Y:S01]  /*0190*/  @P0 IADD3.X R9, RZ, UR9, RZ, P2, !PT ;  /* 0x00000009ff090c10 */ /* 0x000fe200097fe4ff */
[----:B------:R-:W-:-:S04]  /*01a0*/  ULDC UR9, c[0x0][0x214] ;  /* 0x0000850000097ab9 */ /* 0x000fc80000000800 */
[----:B------:R0:W5:Y:S01]  /*01b0*/  @P0 LDG.E.128 R12, desc[UR4][R8.64] ;  /* 0x00000004080c0981 */ /* 0x000162000c1e1d00 */
[----:B--2---:R-:W-:-:S03]  /*01c0*/  IMAD R41, R40, 0x4, R41 ;  /* 0x0000000428297824 */ /* 0x004fc600078e0229 */
[----:B------:R0:W5:Y:S01]  /*01d0*/  @P0 LDG.E.128 R16, desc[UR4][R8.64+0x10] ;  /* 0x0000100408100981 */ /* 0x000162000c1e1d00 */
[----:B------:R-:W-:Y:S02]  /*01e0*/  IMAD R40, R40, UR8, R0 ;  /* 0x0000000828287c24 */ /* 0x000fe4000f8e0200 */
[----:B------:R-:W-:Y:S01]  /*01f0*/  IMAD.SHL.U32 R0, R0, 0x20, RZ ;  /* 0x0000002000007824 */ /* 0x000fe200078e00ff */
[----:B------:R-:W-:-:S04]  /*0200*/  ISETP.GE.AND P2, PT, R41, UR9, PT ;  /* 0x0000000929007c0c */ /* 0x000fc8000bf46270 */
[----:B------:R-:W-:-:S04]  /*0210*/  LOP3.LUT R0, R0, 0x3e0, RZ, 0xc0, !PT ;  /* 0x000003e000007812 */ /* 0x000fc800078ec0ff */
[----:B------:R-:W-:-:S04]  /*0220*/  IADD3 R6, P3, R0, UR10, RZ ;  /* 0x0000000a00067c10 */ /* 0x000fc8000ff7e0ff */
[----:B------:R-:W-:Y:S02]  /*0230*/  IADD3.X R7, RZ, UR11, RZ, P3, !PT ;  /* 0x0000000bff077c10 */ /* 0x000fe40009ffe4ff */
[----:B---3--:R-:W-:Y:S02]  /*0240*/  @P1 R2UR UR6, R2 ;  /* 0x00000000020612ca */ /* 0x008fe400000e0000 */
[----:B------:R-:W-:Y:S01]  /*0250*/  @P1 R2UR UR7, R3 ;  /* 0x00000000030712ca */ /* 0x000fe200000e0000 */
[----:B0-----:R-:W-:-:S14]  /*0260*/  @P2 EXIT ;  /* 0x000000000000294d */ /* 0x001fdc0003800000 */
        /* <DEDUP_REMOVED lines=17> */
[----:B------:R-:W-:Y:S01]  /*0380*/  IMAD.HI.U32 R3, R40, -0x326172a9, RZ ;  /* 0xcd9e8d5728037827 */ /* 0x000fe200078e00ff */
[----:B------:R-:W-:-:S02]  /*0390*/  UIADD3 UR34, UR7, 0x646e171e, URZ ;  /* 0x646e171e07227890 */ /* 0x000fc4000fffe03f */
[----:B------:R-:W-:Y:S01]  /*03a0*/  UIADD3 UR35, UR6, 0x5384540f, URZ ;  /* 0x5384540f06237890 */ /* 0x000fe2000fffe03f */
[----:B------:R-:W-:Y:S01]  /*03b0*/  @P1 IMAD.X R51, RZ, RZ, R5, P0 ;  /* 0x000000ffff331224 */ /* 0x000fe200000e0605 */
[----:B------:R-:W-:Y:S01]  /*03c0*/  UIADD3 UR36, UR7, 0x1fd5c5a3, URZ ;  /* 0x1fd5c5a307247890 */ /* 0x000fe2000fffe03f */
[----:B------:R-:W-:Y:S01]  /*03d0*/  IMAD R5, R40, -0x326172a9, RZ ;  /* 0xcd9e8d5728057824 */ /* 0x000fe200078e02ff */
[----:B------:R-:W-:Y:S02]  /*03e0*/  UIADD3 UR37, UR6, -0xe443238, URZ ;  /* 0xf1bbcdc806257890 */ /* 0x000fe4000fffe03f */
[C-C-:B------:R-:W-:Y:S01]  /*03f0*/  SHF.R.U64 R11, R50.reuse, 0x2, R51.reuse ;  /* 0x00000002320b7819 */ /* 0x140fe20000001233 */
[----:B------:R-:W-:Y:S01]  /*0400*/  UIADD3 UR38, UR7, -0x24c28bd8, URZ ;  /* 0xdb3d742807267890 */ /* 0x000fe2000fffe03f */
[----:B------:R-:W-:Y:S01]  /*0410*/  SHF.R.U32.HI R10, RZ, 0x2, R51 ;  /* 0x00000002ff0a7819 */ /* 0x000fe20000011633 */
[----:B------:R-:W-:Y:S01]  /*0420*/  UIADD3 UR39, UR6, -0x700cb87f, URZ ;  /* 0x8ff3478106277890 */ /* 0x000fe2000fffe03f */
[----:B------:R-:W-:Y:S01]  /*0430*/  LOP3.LUT R50, R50, 0x3, RZ, 0xc0, !PT ;  /* 0x0000000332327812 */ /* 0x000fe200078ec0ff */
[----:B------:R-:W-:Y:S01]  /*0440*/  IMAD.HI.U32 R0, R11, -0x2daee0ad, RZ ;  /* 0xd2511f530b007827 */ /* 0x000fe200078e00ff */
[----:B------:R-:W-:Y:S01]  /*0450*/  LOP3.LUT R3, R3, UR6, R10, 0x96, !PT ;  /* 0x0000000603037c12 */ /* 0x000fe2000f8e960a */
[----:B------:R-:W-:-:S02]  /*0460*/  UIADD3 UR40, UR7, -0x695add53, URZ ;  /* 0x96a522ad07287890 */ /* 0x000fc4000fffe03f */
[----:B-1----:R-:W-:Y:S01]  /*0470*/  IMAD R7, R11, -0x2daee0ad, RZ ;  /* 0xd2511f530b077824 */ /* 0x002fe200078e02ff */
        /* <DEDUP_REMOVED lines=67> */
.L_x_4606:
        /* <DEDUP_REMOVED lines=32> */
.L_x_4477:
[----:B------:R-:W-:-:S07]  /*0ab0*/  IMAD.MOV.U32 R54, RZ, RZ, R44 ;  /* 0x000000ffff367224 */ /* 0x000fce00078e002c */
.L_x_4478:
[----:B------:R-:W-:Y:S05]  /*0ac0*/  BSYNC B1 ;  /* 0x0000000000017941 */ /* 0x000fea0003800000 */
.L_x_4476:
        /* <DEDUP_REMOVED lines=16> */
.L_x_4482:
[----:B------:R-:W-:Y:S05]  /*0bd0*/  BSYNC B2 ;  /* 0x0000000000027941 */ /* 0x000fea0003800000 */
.L_x_4481:
        /* <DEDUP_REMOVED lines=43> */
.L_x_4480:
[----:B------:R-:W-:Y:S05]  /*0e90*/  BSYNC B1 ;  /* 0x0000000000017941 */ /* 0x000fea0003800000 */
.L_x_4479:
        /* <DEDUP_REMOVED lines=19> */
.L_x_4483:
        /* <DEDUP_REMOVED lines=12> */
.L_x_4486:
[----:B------:R-:W-:-:S07]  /*1090*/  MOV R8, R44 ;  /* 0x0000002c00087202 */ /* 0x000fce0000000f00 */
.L_x_4487:
[----:B------:R-:W-:Y:S05]  /*10a0*/  BSYNC B1 ;  /* 0x0000000000017941 */ /* 0x000fea0003800000 */
.L_x_4485:
        /* <DEDUP_REMOVED lines=16> */
.L_x_4491:
[----:B------:R-:W-:Y:S05]  /*11b0*/  BSYNC B2 ;  /* 0x0000000000027941 */ /* 0x000fea0003800000 */
.L_x_4490:
        /* <DEDUP_REMOVED lines=43> */
.L_x_4489:
[----:B------:R-:W-:Y:S05]  /*1470*/  BSYNC B1 ;  /* 0x0000000000017941 */ /* 0x000fea0003800000 */
.L_x_4488:
        /* <DEDUP_REMOVED lines=10> */
.L_x_4484:
        /* <DEDUP_REMOVED lines=12> */
.L_x_4493:
[----:B------:R-:W-:-:S07]  /*15e0*/  IMAD.MOV.U32 R47, RZ, RZ, R44 ;  /* 0x000000ffff2f7224 */ /* 0x000fce00078e002c */
.L_x_4494:
[----:B------:R-:W-:Y:S05]  /*15f0*/  BSYNC B1 ;  /* 0x0000000000017941 */ /* 0x000fea0003800000 */
.L_x_4492:
        /* <DEDUP_REMOVED lines=16> */
.L_x_4498:
[----:B------:R-:W-:Y:S05]  /*1700*/  BSYNC B2 ;  /* 0x0000000000027941 */ /* 0x000fea0003800000 */
.L_x_4497:
        /* <DEDUP_REMOVED lines=43> */
.L_x_4496:
[----:B------:R-:W-:Y:S05]  /*19c0*/  BSYNC B1 ;  /* 0x0000000000017941 */ /* 0x000fea0003800000 */
.L_x_4495:
        /* <DEDUP_REMOVED lines=14> */
.L_x_4499:
        /* <DEDUP_REMOVED lines=12> */
.L_x_4502:
[----:B------:R-:W-:-:S07]  /*1b70*/  MOV R7, R44 ;  /* 0x0000002c00077202 */ /* 0x000fce0000000f00 */
.L_x_4503:
[----:B------:R-:W-:Y:S05]  /*1b80*/  BSYNC B1 ;  /* 0x0000000000017941 */ /* 0x000fea0003800000 */
.L_x_4501:
        /* <DEDUP_REMOVED lines=16> */
.L_x_4507:
[----:B------:R-:W-:Y:S05]  /*1c90*/  BSYNC B2 ;  /* 0x0000000000027941 */ /* 0x000fea0003800000 */
.L_x_4506:
        /* <DEDUP_REMOVED lines=43> */
.L_x_4505:
[----:B------:R-:W-:Y:S05]  /*1f50*/  BSYNC B1 ;  /* 0x0000000000017941 */ /* 0x000fea0003800000 */
.L_x_4504:
        /* <DEDUP_REMOVED lines=10> */
.L_x_4500:
        /* <DEDUP_REMOVED lines=12> */
.L_x_4509:
[----:B------:R-:W-:-:S07]  /*20c0*/  MOV R36, R44 ;  /* 0x0000002c00247202 */ /* 0x000fce0000000f00 */
.L_x_4510:
[----:B------:R-:W-:Y:S05]  /*20d0*/  BSYNC B1 ;  /* 0x0000000000017941 */ /* 0x000fea0003800000 */
.L_x_4508:
        /* <DEDUP_REMOVED lines=16> */
.L_x_4514:
[----:B------:R-:W-:Y:S05]  /*21e0*/  BSYNC B2 ;  /* 0x0000000000027941 */ /* 0x000fea0003800000 */
.L_x_4513:
        /* <DEDUP_REMOVED lines=43> */
.L_x_4512:
[----:B------:R-:W-:Y:S05]  /*24a0*/  BSYNC B1 ;  /* 0x0000000000017941 */ /* 0x000fea0003800000 */
.L_x_4511:
        /* <DEDUP_REMOVED lines=14> */
.L_x_4515:
        /* <DEDUP_REMOVED lines=12> */
.L_x_4518:
[----:B------:R-:W-:-:S07]  /*2650*/  MOV R6, R44 ;  /* 0x0000002c00067202 */ /* 0x000fce0000000f00 */
.L_x_4519:
[----:B------:R-:W-:Y:S05]  /*2660*/  BSYNC B1 ;  /* 0x0000000000017941 */ /* 0x000fea0003800000 */
.L_x_4517:
        /* <DEDUP_REMOVED lines=16> */
.L_x_4523:
[----:B------:R-:W-:Y:S05]  /*2770*/  BSYNC B2 ;  /* 0x0000000000027941 */ /* 0x000fea0003800000 */
.L_x_4522:
        /* <DEDUP_REMOVED lines=43> */
.L_x_4521:
[----:B------:R-:W-:Y:S05]  /*2a30*/  BSYNC B1 ;  /* 0x0000000000017941 */ /* 0x000fea0003800000 */
.L_x_4520:
        /* <DEDUP_REMOVED lines=10> */
.L_x_4516:
        /* <DEDUP_REMOVED lines=12> */
.L_x_4525:
[----:B------:R-:W-:-:S07]  /*2ba0*/  MOV R36, R44 ;  /* 0x0000002c00247202 */ /* 0x000fce0000000f00 */
.L_x_4526:
[----:B------:R-:W-:Y:S05]  /*2bb0*/  BSYNC B1 ;  /* 0x0000000000017941 */ /* 0x000fea0003800000 */
.L_x_4524:
        /* <DEDUP_REMOVED lines=16> */
.L_x_4530:
[----:B------:R-:W-:Y:S05]  /*2cc0*/  BSYNC B2 ;  /* 0x0000000000027941 */ /* 0x000fea0003800000 */
.L_x_4529:
        /* <DEDUP_REMOVED lines=43> */
.L_x_4528:
[----:B------:R-:W-:Y:S05]  /*2f80*/  BSYNC B1 ;  /* 0x0000000000017941 */ /* 0x000fea0003800000 */
.L_x_4527:
        /* <DEDUP_REMOVED lines=14> */
.L_x_4531:
        /* <DEDUP_REMOVED lines=12> */
.L_x_4534:
[----:B------:R-:W-:-:S07]  /*3130*/  MOV R5, R44 ;  /* 0x0000002c00057202 */ /* 0x000fce0000000f00 */
.L_x_4535:
[----:B------:R-:W-:Y:S05]  /*3140*/  BSYNC B1 ;  /* 0x0000000000017941 */ /* 0x000fea0003800000 */
.L_x_4533:
        /* <DEDUP_REMOVED lines=16> */
.L_x_4539:
[----:B------:R-:W-:Y:S05]  /*3250*/  BSYNC B2 ;  /* 0x0000000000027941 */ /* 0x000fea0003800000 */
.L_x_4538:
        /* <DEDUP_REMOVED lines=43> */
.L_x_4537:
[----:B------:R-:W-:Y:S05]  /*3510*/  BSYNC B1 ;  /* 0x0000000000017941 */ /* 0x000fea0003800000 */
.L_x_4536:
        /* <DEDUP_REMOVED lines=10> */
.L_x_4532:
        /* <DEDUP_REMOVED lines=12> */
.L_x_4541:
[----:B------:R-:W-:-:S07]  /*3680*/  MOV R55, R44 ;  /* 0x0000002c00377202 */ /* 0x000fce0000000f00 */
.L_x_4542:
[----:B------:R-:W-:Y:S05]  /*3690*/  BSYNC B1 ;  /* 0x0000000000017941 */ /* 0x000fea0003800000 */
.L_x_4540:
        /* <DEDUP_REMOVED lines=16> */
.L_x_4546:
[----:B------:R-:W-:Y:S05]  /*37a0*/  BSYNC B2 ;  /* 0x0000000000027941 */ /* 0x000fea0003800000 */
.L_x_4545:
        /* <DEDUP_REMOVED lines=43> */
.L_x_4544:
[----:B------:R-:W-:Y:S05]  /*3a60*/  BSYNC B1 ;  /* 0x0000000000017941 */ /* 0x000fea0003800000 */
.L_x_4543:
        /* <DEDUP_REMOVED lines=13> */
.L_x_4547:
        /* <DEDUP_REMOVED lines=12> */
.L_x_4550:
[----:B------:R-:W-:-:S07]  /*3c00*/  MOV R4, R44 ;  /* 0x0000002c00047202 */ /* 0x000fce0000000f00 */
.L_x_4551:
[----:B------:R-:W-:Y:S05]  /*3c10*/  BSYNC B1 ;  /* 0x0000000000017941 */ /* 0x000fea0003800000 */
.L_x_4549:
        /* <DEDUP_REMOVED lines=16> */
.L_x_4555:
[----:B------:R-:W-:Y:S05]  /*3d20*/  BSYNC B2 ;  /* 0x0000000000027941 */ /* 0x000fea0003800000 */
.L_x_4554:
        /* <DEDUP_REMOVED lines=43> */
.L_x_4553:
[----:B------:R-:W-:Y:S05]  /*3fe0*/  BSYNC B1 ;  /* 0x0000000000017941 */ /* 0x000fea0003800000 */
.L_x_4552:
        /* <DEDUP_REMOVED lines=10> */
.L_x_4548:
        /* <DEDUP_REMOVED lines=12> */
.L_x_4557:
[----:B------:R-:W-:-:S07]  /*4150*/  MOV R56, R44 ;  /* 0x0000002c00387202 */ /* 0x000fce0000000f00 */
.L_x_4558:
[----:B------:R-:W-:Y:S05]  /*4160*/  BSYNC B1 ;  /* 0x0000000000017941 */ /* 0x000fea0003800000 */
.L_x_4556:
        /* <DEDUP_REMOVED lines=16> */
.L_x_4562:
[----:B------:R-:W-:Y:S05]  /*4270*/  BSYNC B2 ;  /* 0x0000000000027941 */ /* 0x000fea0003800000 */
.L_x_4561:
        /* <DEDUP_REMOVED lines=43> */
.L_x_4560:
[----:B------:R-:W-:Y:S05]  /*4530*/  BSYNC B1 ;  /* 0x0000000000017941 */ /* 0x000fea0003800000 */
.L_x_4559:
        /* <DEDUP_REMOVED lines=13> */
.L_x_4563:
        /* <DEDUP_REMOVED lines=12> */
.L_x_4566:
[----:B------:R-:W-:-:S07]  /*46d0*/  MOV R3, R44 ;  /* 0x0000002c00037202 */ /* 0x000fce0000000f00 */
.L_x_4567:
[----:B------:R-:W-:Y:S05]  /*46e0*/  BSYNC B1 ;  /* 0x0000000000017941 */ /* 0x000fea0003800000 */
.L_x_4565:
        /* <DEDUP_REMOVED lines=16> */
.L_x_4571:
[----:B------:R-:W-:Y:S05]  /*47f0*/  BSYNC B2 ;  /* 0x0000000000027941 */ /* 0x000fea0003800000 */
.L_x_4570:
        /* <DEDUP_REMOVED lines=43> */
.L_x_4569:
[----:B------:R-:W-:Y:S05]  /*4ab0*/  BSYNC B1 ;  /* 0x0000000000017941 */ /* 0x000fea0003800000 */
.L_x_4568:
        /* <DEDUP_REMOVED lines=10> */
.L_x_4564:
        /* <DEDUP_REMOVED lines=12> */
.L_x_4573:
[----:B------:R-:W-:-:S07]  /*4c20*/  MOV R38, R44 ;  /* 0x0000002c00267202 */ /* 0x000fce0000000f00 */
.L_x_4574:
[----:B------:R-:W-:Y:S05]  /*4c30*/  BSYNC B1 ;  /* 0x0000000000017941 */ /* 0x000fea0003800000 */
.L_x_4572:
        /* <DEDUP_REMOVED lines=16> */
.L_x_4578:
[----:B------:R-:W-:Y:S05]  /*4d40*/  BSYNC B2 ;  /* 0x0000000000027941 */ /* 0x000fea0003800000 */
.L_x_4577:
        /* <DEDUP_REMOVED lines=43> */
.L_x_4576:
[----:B------:R-:W-:Y:S05]  /*5000*/  BSYNC B1 ;  /* 0x0000000000017941 */ /* 0x000fea0003800000 */
.L_x_4575:
        /* <DEDUP_REMOVED lines=13> */
.L_x_4579:
        /* <DEDUP_REMOVED lines=12> */
.L_x_4582:
[----:B------:R-:W-:-:S07]  /*51a0*/  MOV R2, R44 ;  /* 0x0000002c00027202 */ /* 0x000fce0000000f00 */
.L_x_4583:
[----:B------:R-:W-:Y:S05]  /*51b0*/  BSYNC B1 ;  /* 0x0000000000017941 */ /* 0x000fea0003800000 */
.L_x_4581:
        /* <DEDUP_REMOVED lines=16> */
.L_x_4587:
[----:B------:R-:W-:Y:S05]  /*52c0*/  BSYNC B2 ;  /* 0x0000000000027941 */ /* 0x000fea0003800000 */
.L_x_4586:
        /* <DEDUP_REMOVED lines=43> */
.L_x_4585:
[----:B------:R-:W-:Y:S05]  /*5580*/  BSYNC B1 ;  /* 0x0000000000017941 */ /* 0x000fea0003800000 */
.L_x_4584:
        /* <DEDUP_REMOVED lines=10> */
.L_x_4580:
        /* <DEDUP_REMOVED lines=12> */
.L_x_4589:
[----:B------:R-:W-:-:S07]  /*56f0*/  MOV R38, R44 ;  /* 0x0000002c00267202 */ /* 0x000fce0000000f00 */
.L_x_4590:
[----:B------:R-:W-:Y:S05]  /*5700*/  BSYNC B1 ;  /* 0x0000000000017941 */ /* 0x000fea0003800000 */
.L_x_4588:
        /* <DEDUP_REMOVED lines=16> */
.L_x_4594:
[----:B------:R-:W-:Y:S05]  /*5810*/  BSYNC B2 ;  /* 0x0000000000027941 */ /* 0x000fea0003800000 */
.L_x_4593:
        /* <DEDUP_REMOVED lines=43> */
.L_x_4592:
[----:B------:R-:W-:Y:S05]  /*5ad0*/  BSYNC B1 ;  /* 0x0000000000017941 */ /* 0x000fea0003800000 */
.L_x_4591:
        /* <DEDUP_REMOVED lines=13> */
.L_x_4595:
        /* <DEDUP_REMOVED lines=12> */
.L_x_4598:
[----:B------:R-:W-:-:S07]  /*5c70*/  MOV R0, R44 ;  /* 0x0000002c00007202 */ /* 0x000fce0000000f00 */
.L_x_4599:
[----:B------:R-:W-:Y:S05]  /*5c80*/  BSYNC B1 ;  /* 0x0000000000017941 */ /* 0x000fea0003800000 */
.L_x_4597:
        /* <DEDUP_REMOVED lines=16> */
.L_x_4603:
[----:B------:R-:W-:Y:S05]  /*5d90*/  BSYNC B2 ;  /* 0x0000000000027941 */ /* 0x000fea0003800000 */
.L_x_4602:
        /* <DEDUP_REMOVED lines=43> */
.L_x_4601:
[----:B------:R-:W-:Y:S05]  /*6050*/  BSYNC B1 ;  /* 0x0000000000017941 */ /* 0x000fea0003800000 */
.L_x_4600:
        /* <DEDUP_REMOVED lines=10> */
.L_x_4596:
[----:B------:R-:W-:Y:S02]  /*6100*/  SHF.L.U32 R62, R45, 0x4, RZ ;  /* 0x000000042d3e7819 */ /* 0x000fe400000006ff */
[----:B------:R-:W-:Y:S02]  /*6110*/  ISETP.NE.AND P1, PT, R59, RZ, PT ;  /* 0x000000ff3b00720c */ /* 0x000fe40003f25270 */
[----:B------:R-:W-:Y:S02]  /*6120*/  SHF.R.U32.HI R59, RZ, 0x1c, R45 ;  /* 0x0000001cff3b7819 */ /* 0x000fe4000001162d */
[----:B------:R-:W-:Y:S02]  /*6130*/  IADD3 R52, P0, R62, UR12, RZ ;  /* 0x0000000c3e347c10 */ /* 0x000fe4000ff1e0ff */
[----:B------:R-:W-:Y:S02]  /*6140*/  ISETP.NE.AND P6, PT, R64, RZ, PT ;  /* 0x000000ff4000720c */ /* 0x000fe40003fc5270 */
[----:B------:R-:W-:-:S02]  /*6150*/  IADD3.X R53, R59, UR13, RZ, P0, !PT ;  /* 0x0000000d3b357c10 */ /* 0x000fc400087fe4ff */
[----:B------:R-:W-:Y:S02]  /*6160*/  ISETP.NE.AND P0, PT, R65, RZ, PT ;  /* 0x000000ff4100720c */ /* 0x000fe40003f05270 */
[----:B------:R-:W-:Y:S02]  /*6170*/  SEL R60, RZ, 0x1000000, P5 ;  /* 0x01000000ff3c7807 */ /* 0x000fe40002800000 */
[----:B------:R-:W-:Y:S02]  /*6180*/  SEL R64, RZ, 0x1, P0 ;  /* 0x00000001ff407807 */ /* 0x000fe40000000000 */
[----:B------:R-:W-:Y:S02]  /*6190*/  SEL R61, RZ, 0x10000, P4 ;  /* 0x00010000ff3d7807 */ /* 0x000fe40002000000 */
[----:B------:R-:W-:Y:S01]  /*61a0*/  SEL R66, RZ, 0x100, P3 ;  /* 0x00000100ff427807 */ /* 0x000fe20001800000 */
[----:B------:R-:W-:Y:S01]  /*61b0*/  IMAD.WIDE.U32 R64, R64, 0x1000000, RZ ;  /* 0x0100000040407825 */ /* 0x000fe200078e00ff */
[----:B------:R-:W-:-:S02]  /*61c0*/  ISETP.NE.AND P5, PT, R63, RZ, PT ;  /* 0x000000ff3f00720c */ /* 0x000fc40003fa5270 */
[----:B------:R-:W-:Y:S02]  /*61d0*/  F2FP.F16.F32.PACK_AB R39, R51, R56 ;  /* 0x000000383327723e */ /* 0x000fe400000000ff */
        /* <DEDUP_REMOVED lines=12> */
[----:B------:R-:W-:Y:S02]  /*62a0*/  PLOP3.LUT P1, PT, PT, PT, UP0, 0x40, 0x0 ;  /* 0x000000000000781c */ /* 0x000fe40003f2e808 */
[----:B------:R-:W-:Y:S01]  /*62b0*/  LOP3.LUT R64, R36, R64, R60, 0xfe, !PT ;  /* 0x0000004024407212 */ /* 0x000fe200078efe3c */
[----:B------:R-:W-:Y:S01]  /*62c0*/  FADD.FTZ R36, RZ, R46 ;  /* 0x0000002eff247221 */ /* 0x000fe20000010000 */
[----:B------:R-:W-:Y:S01]  /*62d0*/  IMAD.SHL.U32 R60, R45, 0x8, RZ ;  /* 0x000000082d3c7824 */ /* 0x000fe200078e00ff */
[----:B------:R-:W-:Y:S02]  /*62e0*/  SHF.R.U32.HI R45, RZ, 0x1d, R45 ;  /* 0x0000001dff2d7819 */ /* 0x000fe4000001162d */
[----:B------:R-:W-:Y:S01]  /*62f0*/  FADD.FTZ R39, R36, R47 ;  /* 0x0000002f24277221 */ /* 0x000fe20000010000 */
[----:B------:R-:W-:-:S02]  /*6300*/  LOP3.LUT R37, R37, R65, R61, 0xfe, !PT ;  /* 0x0000004125257212 */ /* 0x000fc400078efe3d */
[----:B------:R-:W-:Y:S01]  /*6310*/  IADD3 R38, P0, R60, UR14, RZ ;  /* 0x0000000e3c267c10 */ /* 0x000fe2000ff1e0ff */
[----:B------:R-:W-:Y:S01]  /*6320*/  FADD.FTZ R52, R39, R54 ;  /* 0x0000003627347221 */ /* 0x000fe20000010000 */
[----:B------:R-:W-:Y:S02]  /*6330*/  LOP3.LUT R36, R64, R53, RZ, 0xfc, !PT ;  /* 0x0000003540247212 */ /* 0x000fe400078efcff */
[----:B------:R-:W-:Y:S01]  /*6340*/  IADD3.X R39, R45, UR15, RZ, P0, !PT ;  /* 0x0000000f2d277c10 */ /* 0x000fe200087fe4ff */
[----:B------:R-:W-:Y:S01]  /*6350*/  FADD.FTZ R52, R52, R57 ;  /* 0x0000003934347221 */ /* 0x000fe20000010000 */
[----:B------:R-:W-:-:S03]  /*6360*/  ISETP.NE.AND P0, PT, R42, RZ, PT ;  /* 0x000000ff2a00720c */ /* 0x000fc60003f05270 */
[----:B------:R0:W-:Y:S01]  /*6370*/  STG.E.64 desc[UR4][R38.64], R36 ;  /* 0x0000002426007986 */ /* 0x0001e2000c101b04 */
        /* <DEDUP_REMOVED lines=10> */
[----:B------:R-:W-:Y:S01]  /*6420*/  LOP3.LUT R61, R61, 0xff00, R36, 0xf8, !PT ;  /* 0x0000ff003d3d7812 */ /* 0x000fe200078ef824 */
[----:B------:R-:W-:-:S03]  /*6430*/  IMAD.WIDE.U32 R36, R7, 0x100, RZ ;  /* 0x0000010007247825 */ /* 0x000fc600078e00ff */
[----:B------:R-:W-:-:S04]  /*6440*/  LOP3.LUT R61, R61, 0xff, R4, 0xf8, !PT ;  /* 0x000000ff3d3d7812 */ /* 0x000fc800078ef804 */
[----:B------:R-:W-:Y:S02]  /*6450*/  LOP3.LUT R61, R39, R61, R53, 0xfe, !PT ;  /* 0x0000003d273d7212 */ /* 0x000fe400078efe35 */
[----:B------:R-:W-:Y:S02]  /*6460*/  LOP3.LUT R53, R36, R52, R38, 0xfe, !PT ;  /* 0x0000003424357212 */ /* 0x000fe400078efe26 */
[----:B------:R-:W-:Y:S02]  /*6470*/  IADD3 R38, P1, R60, UR16, RZ ;  /* 0x000000103c267c10 */ /* 0x000fe4000ff3e0ff */
[----:B------:R-:W-:Y:S02]  /*6480*/  LOP3.LUT R36, R53, 0xff, R8, 0xf8, !PT ;  /* 0x000000ff35247812 */ /* 0x000fe400078ef808 */
[----:B------:R-:W-:Y:S02]  /*6490*/  IADD3.X R39, R45, UR17, RZ, P1, !PT ;  /* 0x000000112d277c10 */ /* 0x000fe40008ffe4ff */
[----:B------:R-:W-:-:S05]  /*64a0*/  LOP3.LUT R37, R61, R37, RZ, 0xfc, !PT ;  /* 0x000000253d257212 */ /* 0x000fca00078efcff */
[----:B------:R1:W-:Y:S02]  /*64b0*/  STG.E.64 desc[UR4][R38.64], R36 ;  /* 0x0000002426007986 */ /* 0x0003e4000c101b04 */
.L_x_4604:
        /* <DEDUP_REMOVED lines=40> */
.L_x_4618:
        /* <DEDUP_REMOVED lines=9> */
[----:B------:R-:W1:Y:S01]  /*67d0*/  @!P0 LDC.64 R52, c[0x0][0x258] ;  /* 0x00009600ff348b82 */ /* 0x000e620000000a00 */
[----:B------:R-:W-:-:S03]  /*67e0*/  IADD3 R62, P1, R62, UR18, RZ ;  /* 0x000000123e3e7c10 */ /* 0x000fc6000ff3e0ff */
[----:B------:R-:W2:Y:S01]  /*67f0*/  MUFU.RSQ R45, R45 ;  /* 0x0000002d002d7308 */ /* 0x000ea20000001400 */
[C---:B------:R-:W-:Y:S01]  /*6800*/  FADD.FTZ R56, -R37.reuse, R56 ;  /* 0x0000003825387221 */ /* 0x040fe20000010100 */
[C---:B------:R-:W-:Y:S01]  /*6810*/  FADD.FTZ R36, -R37.reuse, R51 ;  /* 0x0000003325247221 */ /* 0x040fe20000010100 */
[C---:B------:R-:W-:Y:S01]  /*6820*/  FADD.FTZ R38, -R37.reuse, R46 ;  /* 0x0000002e25267221 */ /* 0x040fe20000010100 */
[C---:B------:R-:W-:Y:S01]  /*6830*/  FADD.FTZ R64, -R37.reuse, R55 ;  /* 0x0000003725407221 */ /* 0x040fe20000010100 */
[C---:B------:R-:W-:Y:S01]  /*6840*/  FADD.FTZ R54, -R37.reuse, R54 ;  /* 0x0000003625367221 */ /* 0x040fe20000010100 */
[----:B------:R-:W-:Y:S01]  /*6850*/  FADD.FTZ R58, -R37, R58 ;  /* 0x0000003a253a7221 */ /* 0x000fe20000010100 */
[----:B------:R-:W-:Y:S01]  /*6860*/  IADD3.X R63, R59, UR19, RZ, P1, !PT ;  /* 0x000000133b3f7c10 */ /* 0x000fe20008ffe4ff */
        /* <DEDUP_REMOVED lines=13> */
[----:B------:R-:W-:Y:S01]  /*6940*/  FFMA.FTZ R57, R24, R37, R16 ;  /* 0x0000002518397223 */ /* 0x000fe20000010010 */
[----:B------:R-:W2:Y:S01]  /*6950*/  LDC.64 R46, c[0x0][0x210] ;  /* 0x00008400ff2e7b82 */ /* 0x000ea20000000a00 */
[C---:B------:R-:W-:Y:S01]  /*6960*/  FMUL.FTZ R56, R45.reuse, R56 ;  /* 0x000000382d387220 */ /* 0x040fe20000410000 */
[----:B------:R-:W-:Y:S01]  /*6970*/  FMUL.FTZ R37, R45, R38 ;  /* 0x000000262d257220 */ /* 0x000fe20000410000 */
[----:B------:R-:W-:Y:S01]  /*6980*/  FFMA.FTZ R55, R22, R51, R14 ;  /* 0x0000003316377223 */ /* 0x000fe2000001000e */
[----:B------:R-:W-:Y:S01]  /*6990*/  FFMA.FTZ R58, R25, R58, R17 ;  /* 0x0000003a193a7223 */ /* 0x000fe20000010011 */
[----:B------:R-:W-:Y:S01]  /*69a0*/  FFMA.FTZ R56, R23, R56, R15 ;  /* 0x0000003817387223 */ /* 0x000fe2000001000f */
[----:B------:R-:W-:Y:S01]  /*69b0*/  FFMA.FTZ R36, R20, R37, R12 ;  /* 0x0000002514247223 */ /* 0x000fe2000001000c */
[----:B------:R-:W-:Y:S01]  /*69c0*/  FFMA.FTZ R51, R21, R54, R13 ;  /* 0x0000003615337223 */ /* 0x000fe2000001000d */
[----:B-1----:R-:W-:Y:S01]  /*69d0*/  @!P0 IMAD.WIDE R52, R41, 0x4, R52 ;  /* 0x0000000429348825 */ /* 0x002fe200078e0234 */
[----:B------:R-:W-:-:S02]  /*69e0*/  F2FP.F16.F32.PACK_AB R38, R58, R57 ;  /* 0x000000393a26723e */ /* 0x000fc400000000ff */
[----:B------:R-:W-:Y:S02]  /*69f0*/  F2FP.F16.F32.PACK_AB R37, R56, R55 ;  /* 0x000000373825723e */ /* 0x000fe400000000ff */
[----:B------:R-:W-:Y:S01]  /*6a00*/  F2FP.F16.F32.PACK_AB R36, R51, R36 ;  /* 0x000000243324723e */ /* 0x000fe200000000ff */
[----:B------:R0:W-:Y:S04]  /*6a10*/  @!P0 STG.E desc[UR4][R52.64], R45 ;  /* 0x0000002d34008986 */ /* 0x0001e8000c101904 */
[----:B------:R0:W-:Y:S01]  /*6a20*/  STG.E.128 desc[UR4][R62.64], R36 ;  /* 0x000000243e007986 */ /* 0x0001e2000c101d04 */
[----:B--2---:R-:W-:-:S04]  /*6a30*/  LEA R41, R46, R41, 0x2 ;  /* 0x000000292e297211 */ /* 0x004fc800078e10ff */
[----:B------:R-:W-:-:S13]  /*6a40*/  ISETP.GE.AND P0, PT, R41, R47, PT ;  /* 0x0000002f2900720c */ /* 0x000fda0003f06270 */
[----:B0-----:R-:W-:Y:S05]  /*6a50*/  @!P0 BRA `(.L_x_4606) ;  /* 0xffffff9c00948947 */ /* 0x001fea000383ffff */
[----:B------:R-:W-:Y:S05]  /*6a60*/  BSYNC B0 ;  /* 0x0000000000007941 */ /* 0x000fea0003800000 */
.L_x_4475:
[----:B------:R-:W-:Y:S05]  /*6a70*/  EXIT ;  /* 0x000000000000794d */ /* 0x000fea0003800000 */
.L_x_4605:
        /* <DEDUP_REMOVED lines=8> */
.L_x_4608:
[----:B------:R-:W-:Y:S05]  /*6b00*/  BSYNC B1 ;  /* 0x0000000000017941 */ /* 0x000fea0003800000 */
.L_x_4607:
        /* <DEDUP_REMOVED lines=9> */
.L_x_4609:
        /* <DEDUP_REMOVED lines=8> */
.L_x_4610:
[----:B------:R-:W-:Y:S02]  /*6c20*/  IMAD.MOV.U32 R63, RZ, RZ, 0x8 ;  /* 0x00000008ff3f7424 */ /* 0x000fe400078e00ff */
[----:B------:R-:W-:-:S04]  /*6c30*/  IMAD.MOV.U32 R36, RZ, RZ, R53 ;  /* 0x000000ffff247224 */ /* 0x000fc800078e0035 */
[----:B------:R-:W-:-:S05]  /*6c40*/  FADD.FTZ R45, R39, R36 ;  /* 0x00000024272d7221 */ /* 0x000fca0000010000 */
[----:B------:R-:W-:-:S07]  /*6c50*/  MOV R61, R45 ;  /* 0x0000002d003d7202 */ /* 0x000fce0000000f00 */
[----:B------:R-:W-:Y:S05]  /*6c60*/  WARPSYNC.COLLECTIVE R60, `(.L_x_4611) ;  /* 0x000000003c087348 */ /* 0x000fea0003c00000 */
[----:B------:R0:W1:Y:S02]  /*6c70*/  SHFL.BFLY P1, R53, R61, R63, R66 ;  /* 0x0c00003f3d357389 */ /* 0x0000640000020042 */
[----:B01----:R-:W-:Y:S01]  /*6c80*/  ENDCOLLECTIVE ;  /* 0x000000000000791b */ /* 0x003fe20003800000 */
.L_x_4611:
[----:B------:R-:W-:Y:S01]  /*6c90*/  HFMA2.MMA R63, -RZ, RZ, 0, 9.5367431640625e-07 ;  /* 0x00000010ff3f7435 */ /* 0x000fe200000001ff */
[----:B------:R-:W-:-:S05]  /*6ca0*/  MOV R36, R53 ;  /* 0x0000003500247202 */ /* 0x000fca0000000f00 */
[----:B------:R-:W-:-:S04]  /*6cb0*/  FADD.FTZ R52, R45, R36 ;  /* 0x000000242d347221 */ /* 0x000fc80000010000 */
[----:B------:R-:W-:-:S07]  /*6cc0*/  IMAD.MOV.U32 R61, RZ, RZ, R52 ;  /* 0x000000ffff3d7224 */ /* 0x000fce00078e0034 */
[----:B------:R-:W-:Y:S05]  /*6cd0*/  WARPSYNC.COLLECTIVE R60, `(.L_x_4612) ;  /* 0x000000003c087348 */ /* 0x000fea0003c00000 */
[----:B------:R0:W1:Y:S02]  /*6ce0*/  SHFL.BFLY P1, R53, R61, R63, R66 ;  /* 0x0c00003f3d357389 */ /* 0x0000640000020042 */
[----:B01----:R-:W-:Y:S01]  /*6cf0*/  ENDCOLLECTIVE ;  /* 0x000000000000791b */ /* 0x003fe20003800000 */
.L_x_4612:
        /* <DEDUP_REMOVED lines=23> */
.L_x_4613:
[----:B------:R-:W-:Y:S02]  /*6e70*/  IMAD.MOV.U32 R63, RZ, RZ, 0x2 ;  /* 0x00000002ff3f7424 */ /* 0x000fe400078e00ff */
[----:B------:R-:W-:-:S04]  /*6e80*/  IMAD.MOV.U32 R39, RZ, RZ, R53 ;  /* 0x000000ffff277224 */ /* 0x000fc800078e0035 */
[----:B------:R-:W-:-:S05]  /*6e90*/  FADD.FTZ R39, R36, R39 ;  /* 0x0000002724277221 */ /* 0x000fca0000010000 */
[----:B------:R-:W-:-:S07]  /*6ea0*/  MOV R61, R39 ;  /* 0x00000027003d7202 */ /* 0x000fce0000000f00 */
[----:B------:R-:W-:Y:S05]  /*6eb0*/  WARPSYNC.COLLECTIVE R60, `(.L_x_4614) ;  /* 0x000000003c087348 */ /* 0x000fea0003c00000 */
[----:B------:R0:W1:Y:S02]  /*6ec0*/  SHFL.BFLY P1, R53, R61, R63, R66 ;  /* 0x0c00003f3d357389 */ /* 0x0000640000020042 */
[----:B01----:R-:W-:Y:S01]  /*6ed0*/  ENDCOLLECTIVE ;  /* 0x000000000000791b */ /* 0x003fe20003800000 */
.L_x_4614:
[----:B------:R-:W-:Y:S01]  /*6ee0*/  HFMA2.MMA R63, -RZ, RZ, 0, 2.384185791015625e-07 ;  /* 0x00000004ff3f7435 */ /* 0x000fe200000001ff */
[----:B------:R-:W-:-:S05]  /*6ef0*/  MOV R38, R53 ;  /* 0x0000003500267202 */ /* 0x000fca0000000f00 */
[----:B------:R-:W-:-:S04]  /*6f00*/  FADD.FTZ R38, R39, R38 ;  /* 0x0000002627267221 */ /* 0x000fc80000010000 */
[----:B------:R-:W-:-:S07]  /*6f10*/  IMAD.MOV.U32 R61, RZ, RZ, R38 ;  /* 0x000000ffff3d7224 */ /* 0x000fce00078e0026 */
[----:B------:R-:W-:Y:S05]  /*6f20*/  WARPSYNC.COLLECTIVE R60, `(.L_x_4615) ;  /* 0x000000003c087348 */ /* 0x000fea0003c00000 */
[----:B------:R0:W1:Y:S02]  /*6f30*/  SHFL.BFLY P1, R53, R61, R63, R66 ;  /* 0x0c00003f3d357389 */ /* 0x0000640000020042 */
[----:B01----:R-:W-:Y:S01]  /*6f40*/  ENDCOLLECTIVE ;  /* 0x000000000000791b */ /* 0x003fe20003800000 */
.L_x_4615:
[----:B------:R-:W-:Y:S02]  /*6f50*/  IMAD.MOV.U32 R63, RZ, RZ, 0x8 ;  /* 0x00000008ff3f7424 */ /* 0x000fe400078e00ff */
[----:B------:R-:W-:-:S04]  /*6f60*/  IMAD.MOV.U32 R45, RZ, RZ, R53 ;  /* 0x000000ffff2d7224 */ /* 0x000fc800078e0035 */
[----:B------:R-:W-:-:S05]  /*6f70*/  FADD.FTZ R45, R38, R45 ;  /* 0x0000002d262d7221 */ /* 0x000fca0000010000 */
[----:B------:R-:W-:-:S07]  /*6f80*/  MOV R61, R45 ;  /* 0x0000002d003d7202 */ /* 0x000fce0000000f00 */
[----:B------:R-:W-:Y:S05]  /*6f90*/  WARPSYNC.COLLECTIVE R60, `(.L_x_4616) ;  /* 0x000000003c087348 */ /* 0x000fea0003c00000 */
[----:B------:R0:W1:Y:S02]  /*6fa0*/  SHFL.BFLY P1, R53, R61, R63, R66 ;  /* 0x0c00003f3d357389 */ /* 0x0000640000020042 */
[----:B01----:R-:W-:Y:S01]  /*6fb0*/  ENDCOLLECTIVE ;  /* 0x000000000000791b */ /* 0x003fe20003800000 */
.L_x_4616:
[----:B------:R-:W-:Y:S01]  /*6fc0*/  HFMA2.MMA R63, -RZ, RZ, 0, 9.5367431640625e-07 ;  /* 0x00000010ff3f7435 */ /* 0x000fe200000001ff */
[----:B------:R-:W-:-:S05]  /*6fd0*/  MOV R52, R53 ;  /* 0x0000003500347202 */ /* 0x000fca0000000f00 */
[----:B------:R-:W-:-:S04]  /*6fe0*/  FADD.FTZ R52, R45, R52 ;  /* 0x000000342d347221 */ /* 0x000fc80000010000 */
[----:B------:R-:W-:-:S07]  /*6ff0*/  IMAD.MOV.U32 R61, RZ, RZ, R52 ;  /* 0x000000ffff3d7224 */ /* 0x000fce00078e0034 */
[----:B------:R-:W-:Y:S05]  /*7000*/  WARPSYNC.COLLECTIVE R60, `(.L_x_4617) ;  /* 0x000000003c087348 */ /* 0x000fea0003c00000 */
[----:B------:R0:W1:Y:S02]  /*7010*/  SHFL.BFLY P1, R53, R61, R63, R66 ;  /* 0x0c00003f3d357389 */ /* 0x0000640000020042 */
[----:B01----:R-:W-:Y:S01]  /*7020*/  ENDCOLLECTIVE ;  /* 0x000000000000791b */ /* 0x003fe20003800000 */
.L_x_4617:
[----:B------:R-:W-:Y:S05]  /*7030*/  BRA `(.L_x_4618) ;  /* 0xfffffff400c07947 */ /* 0x000fea000383ffff */
.L_x_4619:
        /* <DEDUP_REMOVED lines=12> */
.L_x_7760:


//--------------------- .text._ZN10layer_norm31ln_parallel_residual_fwd_kernelINS_13Kernel_traitsI6__halfS2_fS2_fjLj256ELj1ELj4ELj1ELj16ENS_18Kernel_traits_baseILj256ES2_S2_fS2_fjLj128EEEEELb0ELb0ELb0EEEvNS_9FwdParamsE --------------------------
	.section	.text._ZN10layer_norm31ln_parallel_residual_fwd_kernelINS_13Kernel_traitsI6__halfS2_fS2_fjLj256ELj1ELj4ELj1ELj16ENS_18Kernel_traits_baseILj256ES2_S2_fS2_fjLj128EEEEELb0ELb0ELb0EEEvNS_9FwdParamsE,"ax",@progbits
	.align	128
        .global         _ZN10layer_norm31ln_parallel_residual_fwd_kernelINS_13Kernel_traitsI6__halfS2_fS2_fjLj256ELj1ELj4ELj1ELj16ENS_18Kernel_traits_baseILj256ES2_S2_fS2_fjLj128EEEEELb0ELb0ELb0EEEvNS_9FwdParamsE
        .type           _ZN10layer_norm31ln_parallel_residual_fwd_kernelINS_13Kernel_traitsI6__halfS2_fS2_fjLj256ELj1ELj4ELj1ELj16ENS_18Kernel_traits_baseILj256ES2_S2_fS2_fjLj128EEEEELb0ELb0ELb0EEEvNS_9FwdParamsE,@function
        .size           _ZN10layer_norm31ln_parallel_residual_fwd_kernelINS_13Kernel_traitsI6__halfS2_fS2_fjLj256ELj1ELj4ELj1ELj16ENS_18Kernel_traits_baseILj256ES2_S2_fS2_fjLj128EEEEELb0ELb0ELb0EEEvNS_9FwdParamsE,(.L_x_7761 - _ZN10layer_norm31ln_parallel_residual_fwd_kernelINS_13Kernel_traitsI6__halfS2_fS2_fjLj256ELj1ELj4ELj1ELj16ENS_18Kernel_traits_baseILj256ES2_S2_fS2_fjLj128EEEEELb0ELb0ELb0EEEvNS_9FwdParamsE)
        .other          _ZN10layer_norm31ln_parallel_residual_fwd_kernelINS_13Kernel_traitsI6__halfS2_fS2_fjLj256ELj1ELj4ELj1ELj16ENS_18Kernel_traits_baseILj256ES2_S2_fS2_fjLj128EEEEELb0ELb0ELb0EEEvNS_9FwdParamsE,@"STO_CUDA_ENTRY STV_DEFAULT"
_ZN10layer_norm31ln_parallel_residual_fwd_kernelINS_13Kernel_traitsI6__halfS2_fS2_fjLj256ELj1ELj4ELj1ELj16ENS_18Kernel_traits_baseILj256ES2_S2_fS2_fjLj128EEEEELb0ELb0ELb0EEEvNS_9FwdParamsE:
.text._ZN10layer_norm31ln_parallel_residual_fwd_kernelINS_13Kernel_traitsI6__halfS2_fS2_fjLj256ELj1ELj4ELj1ELj16ENS_18Kernel_traits_baseILj256ES2_S2_fS2_fjLj128EEEEELb0ELb0ELb0EEEvNS_9FwdParamsE:
        /* <DEDUP_REMOVED lines=40> */
.L_x_4621:
[----:B------:R-:W-:Y:S05]  /*0280*/  BSYNC B0 ;  /* 0x0000000000007941 */ /* 0x000fea0003800000 */
.L_x_4620:
        /* <DEDUP_REMOVED lines=24> */
[----:B------:R-:W-:Y:S02]  /*0410*/  HADD2.F32 R42, -RZ, R43.H0_H0 ;  /* 0x2000002bff2a7230 */ /* 0x000fe40000004100 */
[--C-:B------:R-:W-:Y:S02]  /*0420*/  HADD2.F32 R65, -RZ, R16.reuse.H0_H0 ;  /* 0x20000010ff417230 */ /* 0x100fe40000004100 */
[----:B------:R-:W-:Y:S02]  /*0430*/  HADD2.F32 R64, -RZ, R16.H1_H1 ;  /* 0x30000010ff407230 */ /* 0x000fe40000004100 */
[--C-:B------:R-:W-:Y:S02]  /*0440*/  HADD2.F32 R63, -RZ, R17.reuse.H0_H0 ;  /* 0x20000011ff3f7230 */ /* 0x100fe40000004100 */
[----:B------:R-:W-:Y:S02]  /*0450*/  HADD2.F32 R61, -RZ, R17.H1_H1 ;  /* 0x30000011ff3d7230 */ /* 0x000fe40000004100 */
[----:B------:R-:W-:-:S02]  /*0460*/  HADD2.F32 R60, -RZ, R18.H0_H0 ;  /* 0x20000012ff3c7230 */ /* 0x000fc40000004100 */
[----:B------:R-:W-:Y:S02]  /*0470*/  HADD2.F32 R59, -RZ, R18.H1_H1 ;  /* 0x30000012ff3b7230 */ /* 0x000fe40000004100 */
[--C-:B------:R-:W-:Y:S02]  /*0480*/  HADD2.F32 R58, -RZ, R19.reuse.H0_H0 ;  /* 0x20000013ff3a7230 */ /* 0x100fe40000004100 */
[----:B------:R-:W-:Y:S02]  /*0490*/  HADD2.F32 R57, -RZ, R19.H1_H1 ;  /* 0x30000013ff397230 */ /* 0x000fe40000004100 */
        /* <DEDUP_REMOVED lines=8> */
[----:B------:R-:W-:-:S07]  /*0520*/  HADD2.F32 R55, -RZ, R15.H1_H1 ;  /* 0x3000000fff377230 */ /* 0x000fce0000004100 */
.L_x_4643:
        /* <DEDUP_REMOVED lines=12> */
[C---:B------:R-:W-:Y:S02]  /*05f0*/  @P1 LEA R24, P4, R50.reuse, UR6, 0x4 ;  /* 0x0000000632181c11 */ /* 0x040fe4000f8820ff */
[C---:B------:R-:W-:Y:S01]  /*0600*/  @P0 LEA.HI.X R27, R50.reuse, UR9, RZ, 0x5, P5 ;  /* 0x00000009321b0c11 */ /* 0x040fe2000a8f2cff */
[C---:B0-----:R-:W-:Y:S01]  /*0610*/  IMAD.WIDE.U32 R28, R50.reuse, 0x10, R28 ;  /* 0x00000010321c7825 */ /* 0x041fe200078e001c */
[----:B------:R-:W-:-:S03]  /*0620*/  @P1 LEA.HI.X R25, R50, UR7, RZ, 0x4, P4 ;  /* 0x0000000732191c11 */ /* 0x000fc6000a0f24ff */
[----:B------:R-:W5:Y:S04]  /*0630*/  @P0 LDG.E.128 R16, desc[UR4][R26.64] ;  /* 0x000000041a100981 */ /* 0x000f68000c1e1d00 */
[----:B------:R-:W2:Y:S04]  /*0640*/  LDG.E.128 R28, desc[UR4][R28.64] ;  /* 0x000000041c1c7981 */ /* 0x000ea8000c1e1d00 */
[----:B------:R-:W5:Y:S04]  /*0650*/  @P0 LDG.E.128 R20, desc[UR4][R26.64+0x10] ;  /* 0x000010041a140981 */ /* 0x000f68000c1e1d00 */
[----:B------:R2:W5:Y:S01]  /*0660*/  @P1 LDG.E.128 R12, desc[UR4][R24.64] ;  /* 0x00000004180c1981 */ /* 0x000562000c1e1d00 */
[----:B------:R-:W-:-:S04]  /*0670*/  ISETP.NE.U32.AND P1, PT, RZ, UR6, PT ;  /* 0x00000006ff007c0c */ /* 0x000fc8000bf25070 */
[----:B------:R-:W-:Y:S01]  /*0680*/  ISETP.NE.AND.EX P1, PT, RZ, UR7, PT, P1 ;  /* 0x00000007ff007c0c */ /* 0x000fe2000bf25310 */
[----:B--2---:R-:W-:-:S12]  /*0690*/  HADD2.F32 R24, -RZ, R28.H0_H0 ;  /* 0x2000001cff187230 */ /* 0x004fd80000004100 */
[----:B------:R-:W-:Y:S05]  /*06a0*/  @P1 BRA `(.L_x_4624) ;  /* 0x00000000000c1947 */ /* 0x000fea0003800000 */
[----:B------:R-:W-:Y:S05]  /*06b0*/  @!P0 BRA `(.L_x_4625) ;  /* 0x0000000000148947 */ /* 0x000fea0003800000 */
[----:B-----5:R-:W-:Y:S01]  /*06c0*/  FADD.FTZ R24, R16, R24 ;  /* 0x0000001810187221 */ /* 0x020fe20000010000 */
[----:B------:R-:W-:Y:S06]  /*06d0*/  BRA `(.L_x_4625) ;  /* 0x00000000000c7947 */ /* 0x000fec0003800000 */
.L_x_4624:
[----:B-----5:R-:W-:-:S05]  /*06e0*/  HADD2.F32 R25, -RZ, R12.H0_H0 ;  /* 0x2000000cff197230 */ /* 0x020fca0000004100 */
[----:B------:R-:W-:-:S04]  /*06f0*/  FADD.FTZ R24, R25, R24 ;  /* 0x0000001819187221 */ /* 0x000fc80000010000 */
[----:B------:R-:W-:-:S07]  /*0700*/  @P0 FADD.FTZ R24, R16, R24 ;  /* 0x0000001810180221 */ /* 0x000fce0000010000 */
.L_x_4625:
[----:B------:R-:W-:Y:S01]  /*0710*/  HADD2.F32 R25, -RZ, R28.H1_H1 ;  /* 0x3000001cff197230 */ /* 0x000fe20000004100 */
[----:B------:R-:W-:Y:S06]  /*0720*/  @P1 BRA `(.L_x_4626) ;  /* 0x00000000000c1947 */ /* 0x000fec0003800000 */
[----:B------:R-:W-:Y:S05]  /*0730*/  @!P0 BRA `(.L_x_4627) ;  /* 0x0000000000148947 */ /* 0x000fea0003800000 */
[----:B-----5:R-:W-:Y:S01]  /*0740*/  FADD.FTZ R25, R17, R25 ;  /* 0x0000001911197221 */ /* 0x020fe20000010000 */
[----:B------:R-:W-:Y:S06]  /*0750*/  BRA `(.L_x_4627) ;  /* 0x00000000000c7947 */ /* 0x000fec0003800000 */
.L_x_4626:
[----:B-----5:R-:W-:-:S05]  /*0760*/  HADD2.F32 R26, -RZ, R12.H1_H1 ;  /* 0x3000000cff1a7230 */ /* 0x020fca0000004100 */
[----:B------:R-:W-:-:S04]  /*0770*/  FADD.FTZ R25, R26, R25 ;  /* 0x000000191a197221 */ /* 0x000fc80000010000 */
[----:B------:R-:W-:-:S07]  /*0780*/  @P0 FADD.FTZ R25, R17, R25 ;  /* 0x0000001911190221 */ /* 0x000fce0000010000 */
.L_x_4627:
[----:B------:R-:W-:Y:S01]  /*0790*/  HADD2.F32 R26, -RZ, R29.H0_H0 ;  /* 0x2000001dff1a7230 */ /* 0x000fe20000004100 */
[----:B------:R-:W-:Y:S06]  /*07a0*/  @P1 BRA `(.L_x_4628) ;  /* 0x00000000000c1947 */ /* 0x000fec0003800000 */
[----:B------:R-:W-:Y:S05]  /*07b0*/  @!P0 BRA `(.L_x_4629) ;  /* 0x0000000000148947 */ /* 0x000fea0003800000 */
[----:B-----5:R-:W-:Y:S01]  /*07c0*/  FADD.FTZ R26, R18, R26 ;  /* 0x0000001a121a7221 */ /* 0x020fe20000010000 */
[----:B------:R-:W-:Y:S06]  /*07d0*/  BRA `(.L_x_4629) ;  /* 0x00000000000c7947 */ /* 0x000fec0003800000 */
.L_x_4628:
[----:B-----5:R-:W-:-:S05]  /*07e0*/  HADD2.F32 R27, -RZ, R13.H0_H0 ;  /* 0x2000000dff1b7230 */ /* 0x020fca0000004100 */
[----:B------:R-:W-:-:S04]  /*07f0*/  FADD.FTZ R26, R27, R26 ;  /* 0x0000001a1b1a7221 */ /* 0x000fc80000010000 */
[----:B------:R-:W-:-:S07]  /*0800*/  @P0 FADD.FTZ R26, R18, R26 ;  /* 0x0000001a121a0221 */ /* 0x000fce0000010000 */
.L_x_4629:
[----:B------:R-:W-:Y:S01]  /*0810*/  HADD2.F32 R27, -RZ, R29.H1_H1 ;  /* 0x3000001dff1b7230 */ /* 0x000fe20000004100 */
[----:B------:R-:W-:Y:S06]  /*0820*/  @P1 BRA `(.L_x_4630) ;  /* 0x00000000000c1947 */ /* 0x000fec0003800000 */
[----:B------:R-:W-:Y:S05]  /*0830*/  @!P0 BRA `(.L_x_4631) ;  /* 0x0000000000148947 */ /* 0x000fea0003800000 */
[----:B-----5:R-:W-:Y:S01]  /*0840*/  FADD.FTZ R27, R19, R27 ;  /* 0x0000001b131b7221 */ /* 0x020fe20000010000 */
[----:B------:R-:W-:Y:S06]  /*0850*/  BRA `(.L_x_4631) ;  /* 0x00000000000c7947 */ /* 0x000fec0003800000 */
.L_x_4630:
[----:B-----5:R-:W-:-:S05]  /*0860*/  HADD2.F32 R28, -RZ, R13.H1_H1 ;  /* 0x3000000dff1c7230 */ /* 0x020fca0000004100 */
[----:B------:R-:W-:-:S04]  /*0870*/  FADD.FTZ R27, R28, R27 ;  /* 0x0000001b1c1b7221 */ /* 0x000fc80000010000 */
[----:B------:R-:W-:-:S07]  /*0880*/  @P0 FADD.FTZ R27, R19, R27 ;  /* 0x0000001b131b0221 */ /* 0x000fce0000010000 */
.L_x_4631:
[----:B------:R-:W-:Y:S01]  /*0890*/  HADD2.F32 R28, -RZ, R30.H0_H0 ;  /* 0x2000001eff1c7230 */ /* 0x000fe20000004100 */
[----:B------:R-:W-:Y:S06]  /*08a0*/  @P1 BRA `(.L_x_4632) ;  /* 0x00000000000c1947 */ /* 0x000fec0003800000 */
[----:B------:R-:W-:Y:S05]  /*08b0*/  @!P0 BRA `(.L_x_4633) ;  /* 0x0000000000148947 */ /* 0x000fea0003800000 */
[----:B-----5:R-:W-:Y:S01]  /*08c0*/  FADD.FTZ R28, R20, R28 ;  /* 0x0000001c141c7221 */ /* 0x020fe20000010000 */
[----:B------:R-:W-:Y:S06]  /*08d0*/  BRA `(.L_x_4633) ;  /* 0x00000000000c7947 */ /* 0x000fec0003800000 */
.L_x_4632:
[----:B-----5:R-:W-:-:S05]  /*08e0*/  HADD2.F32 R29, -RZ, R14.H0_H0 ;  /* 0x2000000eff1d7230 */ /* 0x020fca0000004100 */
[----:B------:R-:W-:-:S04]  /*08f0*/  FADD.FTZ R28, R29, R28 ;  /* 0x0000001c1d1c7221 */ /* 0x000fc80000010000 */
[----:B------:R-:W-:-:S07]  /*0900*/  @P0 FADD.FTZ R28, R20, R28 ;  /* 0x0000001c141c0221 */ /* 0x000fce0000010000 */
.L_x_4633:
[----:B------:R-:W-:Y:S01]  /*0910*/  HADD2.F32 R29, -RZ, R30.H1_H1 ;  /* 0x3000001eff1d7230 */ /* 0x000fe20000004100 */
[----:B------:R-:W-:Y:S06]  /*0920*/  @P1 BRA `(.L_x_4634) ;  /* 0x00000000000c1947 */ /* 0x000fec0003800000 */
[----:B------:R-:W-:Y:S05]  /*0930*/  @!P0 BRA `(.L_x_4635) ;  /* 0x0000000000148947 */ /* 0x000fea0003800000 */
[----:B-----5:R-:W-:Y:S01]  /*0940*/  FADD.FTZ R29, R21, R29 ;  /* 0x0000001d151d7221 */ /* 0x020fe20000010000 */
[----:B------:R-:W-:Y:S06]  /*0950*/  BRA `(.L_x_4635) ;  /* 0x00000000000c7947 */ /* 0x000fec0003800000 */
.L_x_4634:
[----:B-----5:R-:W-:-:S05]  /*0960*/  HADD2.F32 R30, -RZ, R14.H1_H1 ;  /* 0x3000000eff1e7230 */ /* 0x020fca0000004100 */
[----:B------:R-:W-:-:S04]  /*0970*/  FADD.FTZ R29, R30, R29 ;  /* 0x0000001d1e1d7221 */ /* 0x000fc80000010000 */
[----:B------:R-:W-:-:S07]  /*0980*/  @P0 FADD.FTZ R29, R21, R29 ;  /* 0x0000001d151d0221 */ /* 0x000fce0000010000 */
.L_x_4635:
[----:B------:R-:W-:Y:S01]  /*0990*/  HADD2.F32 R30, -RZ, R31.H0_H0 ;  /* 0x2000001fff1e7230 */ /* 0x000fe20000004100 */
[----:B------:R-:W-:Y:S06]  /*09a0*/  @P1 BRA `(.L_x_4636) ;  /* 0x00000000000c1947 */ /* 0x000fec0003800000 */
[----:B------:R-:W-:Y:S05]  /*09b0*/  @!P0 BRA `(.L_x_4637) ;  /* 0x0000000000148947 */ /* 0x000fea0003800000 */
[----:B-----5:R-:W-:Y:S01]  /*09c0*/  FADD.FTZ R30, R22, R30 ;  /* 0x0000001e161e7221 */ /* 0x020fe20000010000 */
[----:B------:R-:W-:Y:S06]  /*09d0*/  BRA `(.L_x_4637) ;  /* 0x00000000000c7947 */ /* 0x000fec0003800000 */
.L_x_4636:
[----:B-----5:R-:W-:-:S05]  /*09e0*/  HADD2.F32 R33, -RZ, R15.H0_H0 ;  /* 0x2000000fff217230 */ /* 0x020fca0000004100 */
[----:B------:R-:W-:-:S04]  /*09f0*/  FADD.FTZ R30, R33, R30 ;  /* 0x0000001e211e7221 */ /* 0x000fc80000010000 */
[----:B------:R-:W-:-:S07]  /*0a00*/  @P0 FADD.FTZ R30, R22, R30 ;  /* 0x0000001e161e0221 */ /* 0x000fce0000010000 */
.L_x_4637:
[----:B------:R-:W-:Y:S01]  /*0a10*/  HADD2.F32 R31, -RZ, R31.H1_H1 ;  /* 0x3000001fff1f7230 */ /* 0x000fe20000004100 */
[----:B------:R-:W-:Y:S06]  /*0a20*/  @P1 BRA `(.L_x_4638) ;  /* 0x00000000000c1947 */ /* 0x000fec0003800000 */
[----:B------:R-:W-:Y:S05]  /*0a30*/  @!P0 BRA `(.L_x_4639) ;  /* 0x0000000000148947 */ /* 0x000fea0003800000 */
[----:B-----5:R-:W-:Y:S01]  /*0a40*/  FADD.FTZ R31, R23, R31 ;  /* 0x0000001f171f7221 */ /* 0x020fe20000010000 */
[----:B------:R-:W-:Y:S06]  /*0a50*/  BRA `(.L_x_4639) ;  /* 0x00000000000c7947 */ /* 0x000fec0003800000 */
.L_x_4638:
[----:B-----5:R-:W-:-:S05]  /*0a60*/  HADD2.F32 R32, -RZ, R15.H1_H1 ;  /* 0x3000000fff207230 */ /* 0x020fca0000004100 */
[----:B------:R-:W-:-:S04]  /*0a70*/  FADD.FTZ R31, R32, R31 ;  /* 0x0000001f201f7221 */ /* 0x000fc80000010000 */
[----:B------:R-:W-:-:S07]  /*0a80*/  @P0 FADD.FTZ R31, R23, R31 ;  /* 0x0000001f171f0221 */ /* 0x000fce0000010000 */
.L_x_4639:
[----:B------:R-:W-:-:S04]  /*0a90*/  LEA R32, P0, R50, UR10, 0x5 ;  /* 0x0000000a32207c11 */ /* 0x000fc8000f8028ff */
[----:B------:R-:W-:-:S05]  /*0aa0*/  LEA.HI.X R33, R50, UR11, RZ, 0x5, P0 ;  /* 0x0000000b32217c11 */ /* 0x000fca00080f2cff */
[----:B------:R0:W-:Y:S04]  /*0ab0*/  STG.E.128 desc[UR4][R32.64], R24 ;  /* 0x0000001820007986 */ /* 0x0001e8000c101d04 */
[----:B------:R0:W-:Y:S02]  /*0ac0*/  STG.E.128 desc[UR4][R32.64+0x10], R28 ;  /* 0x0000101c20007986 */ /* 0x0001e4000c101d04 */
.L_x_4623:
[----:B------:R-:W-:Y:S05]  /*0ad0*/  BSYNC B0 ;  /* 0x0000000000007941 */ /* 0x000fea0003800000 */
.L_x_4622:
        /* <DEDUP_REMOVED lines=49> */
.L_x_4655:
        /* <DEDUP_REMOVED lines=64> */
.L_x_4642:
[----:B------:R-:W-:Y:S05]  /*11f0*/  BSYNC B0 ;  /* 0x0000000000007941 */ /* 0x000fea0003800000 */
.L_x_4641:
[----:B-12---:R-:W1:Y:S02]  /*1200*/  LDC.64 R32, c[0x0][0x210] ;  /* 0x00008400ff207b82 */ /* 0x006e640000000a00 */
[----:B-1----:R-:W-:-:S04]  /*1210*/  LEA R0, R32, R0, 0x2 ;  /* 0x0000000020007211 */ /* 0x002fc800078e10ff */
[----:B------:R-:W-:-:S13]  /*1220*/  ISETP.GE.AND P0, PT, R0, R33, PT ;  /* 0x000000210000720c */ /* 0x000fda0003f06270 */
[----:B------:R-:W-:Y:S05]  /*1230*/  @!P0 BRA `(.L_x_4643) ;  /* 0xfffffff000bc8947 */ /* 0x000fea000383ffff */
[----:B------:R-:W-:Y:S05]  /*1240*/  EXIT ;  /* 0x000000000000794d */ /* 0x000fea0003800000 */
.L_x_4640:
        /* <DEDUP_REMOVED lines=8> */
.L_x_4645:
[----:B------:R-:W-:Y:S05]  /*12d0*/  BSYNC B0 ;  /* 0x0000000000007941 */ /* 0x000fea0003800000 */
.L_x_4644:
        /* <DEDUP_REMOVED lines=9> */
.L_x_4646:
[----:B------:R-:W-:Y:S01]  /*1370*/  HFMA2.MMA R35, -RZ, RZ, 0, 2.384185791015625e-07 ;  /* 0x00000004ff237435 */ /* 0x000fe200000001ff */
[----:B------:R-:W-:-:S05]  /*1380*/  MOV R37, R51 ;  /* 0x0000003300257202 */ /* 0x000fca0000000f00 */
[----:B------:R-:W-:-:S05]  /*1390*/  FADD.FTZ R39, R38, R37 ;  /* 0x0000002526277221 */ /* 0x000fca0000010000 */
[----:B------:R-:W-:-:S07]  /*13a0*/  MOV R67, R39 ;  /* 0x0000002700437202 */ /* 0x000fce0000000f00 */
[----:B------:R-:W-:Y:S05]  /*13b0*/  WARPSYNC.COLLECTIVE R33, `(.L_x_4647) ;  /* 0x0000000021087348 */ /* 0x000fea0003c00000 */
[----:B------:R0:W1:Y:S02]  /*13c0*/  SHFL.BFLY P0, R51, R67, R35, R34 ;  /* 0x0c00002343337389 */ /* 0x0000640000000022 */
[----:B01----:R-:W-:Y:S01]  /*13d0*/  ENDCOLLECTIVE ;  /* 0x000000000000791b */ /* 0x003fe20003800000 */
.L_x_4647:
        /* <DEDUP_REMOVED lines=8> */
.L_x_4648:
[----:B------:R-:W-:Y:S01]  /*1460*/  HFMA2.MMA R35, -RZ, RZ, 0, 9.5367431640625e-07 ;  /* 0x00000010ff237435 */ /* 0x000fe200000001ff */
[----:B------:R-:W-:-:S05]  /*1470*/  MOV R37, R51 ;  /* 0x0000003300257202 */ /* 0x000fca0000000f00 */
[----:B------:R-:W-:-:S05]  /*1480*/  FADD.FTZ R49, R48, R37 ;  /* 0x0000002530317221 */ /* 0x000fca0000010000 */
[----:B------:R-:W-:-:S07]  /*1490*/  MOV R67, R49 ;  /* 0x0000003100437202 */ /* 0x000fce0000000f00 */
[----:B------:R-:W-:Y:S05]  /*14a0*/  WARPSYNC.COLLECTIVE R33, `(.L_x_4649) ;  /* 0x0000000021087348 */ /* 0x000fea0003c00000 */
[----:B------:R0:W1:Y:S02]  /*14b0*/  SHFL.BFLY P0, R51, R67, R35, R34 ;  /* 0x0c00002343337389 */ /* 0x0000640000000022 */
[----:B01----:R-:W-:Y:S01]  /*14c0*/  ENDCOLLECTIVE ;  /* 0x000000000000791b */ /* 0x003fe20003800000 */
.L_x_4649:
        /* <DEDUP_REMOVED lines=26> */
.L_x_4650:
[----:B------:R-:W-:Y:S01]  /*1670*/  HFMA2.MMA R35, -RZ, RZ, 0, 1.1920928955078125e-07 ;  /* 0x00000002ff237435 */ /* 0x000fe200000001ff */
[----:B------:R-:W-:-:S05]  /*1680*/  MOV R39, R51 ;  /* 0x0000003300277202 */ /* 0x000fca0000000f00 */
[----:B------:R-:W-:-:S05]  /*1690*/  FADD.FTZ R39, R32, R39 ;  /* 0x0000002720277221 */ /* 0x000fca0000010000 */
[----:B------:R-:W-:-:S07]  /*16a0*/  MOV R67, R39 ;  /* 0x0000002700437202 */ /* 0x000fce0000000f00 */
[----:B------:R-:W-:Y:S05]  /*16b0*/  WARPSYNC.COLLECTIVE R33, `(.L_x_4651) ;  /* 0x0000000021087348 */ /* 0x000fea0003c00000 */
[----:B------:R0:W1:Y:S02]  /*16c0*/  SHFL.BFLY P0, R51, R67, R35, R34 ;  /* 0x0c00002343337389 */ /* 0x0000640000000022 */
[----:B01----:R-:W-:Y:S01]  /*16d0*/  ENDCOLLECTIVE ;  /* 0x000000000000791b */ /* 0x003fe20003800000 */
.L_x_4651:
[----:B------:R-:W-:Y:S01]  /*16e0*/  HFMA2.MMA R35, -RZ, RZ, 0, 2.384185791015625e-07 ;  /* 0x00000004ff237435 */ /* 0x000fe200000001ff */
[----:B------:R-:W-:-:S05]  /*16f0*/  MOV R38, R51 ;  /* 0x0000003300267202 */ /* 0x000fca0000000f00 */
[----:B------:R-:W-:-:S05]  /*1700*/  FADD.FTZ R38, R39, R38 ;  /* 0x0000002627267221 */ /* 0x000fca0000010000 */
[----:B------:R-:W-:-:S07]  /*1710*/  MOV R67, R38 ;  /* 0x0000002600437202 */ /* 0x000fce0000000f00 */
[----:B------:R-:W-:Y:S05]  /*1720*/  WARPSYNC.COLLECTIVE R33, `(.L_x_4652) ;  /* 0x0000000021087348 */ /* 0x000fea0003c00000 */
[----:B------:R0:W1:Y:S02]  /*1730*/  SHFL.BFLY P0, R51, R67, R35, R34 ;  /* 0x0c00002343337389 */ /* 0x0000640000000022 */
[----:B01----:R-:W-:Y:S01]  /*1740*/  ENDCOLLECTIVE ;  /* 0x000000000000791b */ /* 0x003fe20003800000 */
.L_x_4652:
[----:B------:R-:W-:Y:S01]  /*1750*/  HFMA2.MMA R35, -RZ, RZ, 0, 4.76837158203125e-07 ;  /* 0x00000008ff237435 */ /* 0x000fe200000001ff */
[----:B------:R-:W-:-:S05]  /*1760*/  MOV R49, R51 ;  /* 0x0000003300317202 */ /* 0x000fca0000000f00 */
[----:B------:R-:W-:-:S05]  /*1770*/  FADD.FTZ R49, R38, R49 ;  /* 0x0000003126317221 */ /* 0x000fca0000010000 */
[----:B------:R-:W-:-:S07]  /*1780*/  MOV R67, R49 ;  /* 0x0000003100437202 */ /* 0x000fce0000000f00 */
[----:B------:R-:W-:Y:S05]  /*1790*/  WARPSYNC.COLLECTIVE R33, `(.L_x_4653) ;  /* 0x0000000021087348 */ /* 0x000fea0003c00000 */
[----:B------:R0:W1:Y:S02]  /*17a0*/  SHFL.BFLY P0, R51, R67, R35, R34 ;  /* 0x0c00002343337389 */ /* 0x0000640000000022 */
[----:B01----:R-:W-:Y:S01]  /*17b0*/  ENDCOLLECTIVE ;  /* 0x000000000000791b */ /* 0x003fe20003800000 */
.L_x_4653:
[----:B------:R-:W-:Y:S01]  /*17c0*/  HFMA2.MMA R35, -RZ, RZ, 0, 9.5367431640625e-07 ;  /* 0x00000010ff237435 */ /* 0x000fe200000001ff */
[----:B------:R-:W-:-:S05]  /*17d0*/  MOV R48, R51 ;  /* 0x0000003300307202 */ /* 0x000fca0000000f00 */
[----:B------:R-:W-:-:S05]  /*17e0*/  FADD.FTZ R48, R49, R48 ;  /* 0x0000003031307221 */ /* 0x000fca0000010000 */
[----:B------:R-:W-:-:S07]  /*17f0*/  MOV R67, R48 ;  /* 0x0000003000437202 */ /* 0x000fce0000000f00 */
[----:B------:R-:W-:Y:S05]  /*1800*/  WARPSYNC.COLLECTIVE R33, `(.L_x_4654) ;  /* 0x0000000021087348 */ /* 0x000fea0003c00000 */
[----:B------:R0:W1:Y:S02]  /*1810*/  SHFL.BFLY P0, R51, R67, R35, R34 ;  /* 0x0c00002343337389 */ /* 0x0000640000000022 */
[----:B01----:R-:W-:Y:S01]  /*1820*/  ENDCOLLECTIVE ;  /* 0x000000000000791b */ /* 0x003fe20003800000 */
.L_x_4654:
[----:B------:R-:W-:Y:S05]  /*1830*/  BRA `(.L_x_4655) ;  /* 0xfffffff4006c7947 */ /* 0x000fea000383ffff */
.L_x_4656:
        /* <DEDUP_REMOVED lines=12> */
.L_x_7761:


//--------------------- .text._ZN10layer_norm31ln_parallel_residual_fwd_kernelINS_13Kernel_traitsI6__halfS2_fS2_fjLj256ELj1ELj4ELj1ELj16ENS_18Kernel_traits_baseILj256ES2_S2_fS2_fjLj128EEEEELb0ELb0ELb1EEEvNS_9FwdParamsE --------------------------
	.section	.text._ZN10layer_norm31ln_parallel_residual_fwd_kernelINS_13Kernel_traitsI6__halfS2_fS2_fjLj256ELj1ELj4ELj1ELj16ENS_18Kernel_traits_baseILj256ES2_S2_fS2_fjLj128EEEEELb0ELb0ELb1EEEvNS_9FwdParamsE,"ax",@progbits
	.align	128
        .global         _ZN10layer_norm31ln_parallel_residual_fwd_kernelINS_13Kernel_traitsI6__halfS2_fS2_fjLj256ELj1ELj4ELj1ELj16ENS_18Kernel_traits_baseILj256ES2_S2_fS2_fjLj128EEEEELb0ELb0ELb1EEEvNS_9FwdParamsE
        .type           _ZN10layer_norm31ln_parallel_residual_fwd_kernelINS_13Kernel_traitsI6__halfS2_fS2_fjLj256ELj1ELj4ELj1ELj16ENS_18Kernel_traits_baseILj256ES2_S2_fS2_fjLj128EEEEELb0ELb0ELb1EEEvNS_9FwdParamsE,@function
        .size           _ZN10layer_norm31ln_parallel_residual_fwd_kernelINS_13Kernel_traitsI6__halfS2_fS2_fjLj256ELj1ELj4ELj1ELj16ENS_18Kernel_traits_baseILj256ES2_S2_fS2_fjLj128EEEEELb0ELb0ELb1EEEvNS_9FwdParamsE,(.L_x_7762 - _ZN10layer_norm31ln_parallel_residual_fwd_kernelINS_13Kernel_traitsI6__halfS2_fS2_fjLj256ELj1ELj4ELj1ELj16ENS_18Kernel_traits_baseILj256ES2_S2_fS2_fjLj128EEEEELb0ELb0ELb1EEEvNS_9FwdParamsE)
        .other          _ZN10layer_norm31ln_parallel_residual_fwd_kernelINS_13Kernel_traitsI6__halfS2_fS2_fjLj256ELj1ELj4ELj1ELj16ENS_18Kernel_traits_baseILj256ES2_S2_fS2_fjLj128EEEEELb0ELb0ELb1EEEvNS_9FwdParamsE,@"STO_CUDA_ENTRY STV_DEFAULT"
_ZN10layer_norm31ln_parallel_residual_fwd_kernelINS_13Kernel_traitsI6__halfS2_fS2_fjLj256ELj1ELj4ELj1ELj16ENS_18Kernel_traits_baseILj256ES2_S2_fS2_fjLj128EEEEELb0ELb0ELb1EEEvNS_9FwdParamsE:
.text._ZN10layer_norm31ln_parallel_residual_fwd_kernelINS_13Kernel_traitsI6__halfS2_fS2_fjLj256ELj1ELj4ELj1ELj16ENS_18Kernel_traits_baseILj256ES2_S2_fS2_fjLj128EEEEELb0ELb0ELb1EEEvNS_9FwdParamsE:
[----:B------:R-:W-:Y:S01]  /*0000*/  LDC R1, c[0x0][0x28] ;  /* 0x00000a00ff017b82 */ /* 0x000fe20000000800 */
[----:B------:R-:W0:Y:S01]  /*0010*/  S2R R11, SR_TID.X ;  /* 0x00000000000b7919 */ /* 0x000e220000002100 */
[----:B------:R-:W-:Y:S01]  /*0020*/  ULDC.64 UR4, c[0x0][0x2c8] ;  /* 0x0000b20000047ab9 */ /* 0x000fe20000000a00 */
[----:B------:R-:W-:Y:S01]  /*0030*/  ULDC.64 UR6, c[0x0][0x2d0] ;  /* 0x0000b40000067ab9 */ /* 0x000fe20000000a00 */
[----:B------:R-:W-:Y:S01]  /*0040*/  ISETP.NE.U32.AND P0, PT, RZ, UR4, PT ;  /* 0x00000004ff007c0c */ /* 0x000fe2000bf05070 */
[----:B------:R-:W1:Y:S01]  /*0050*/  S2R R2, SR_CTAID.X ;  /* 0x0000000000027919 */ /* 0x000e620000002500 */
[----:B------:R-:W-:Y:S01]  /*0060*/  ISETP.NE.U32.AND P1, PT, RZ, UR6, PT ;  /* 0x00000006ff007c0c */ /* 0x000fe2000bf25070 */
[----:B------:R-:W-:Y:S01]  /*0070*/  ULDC UR8, c[0x0][0x214] ;  /* 0x0000850000087ab9 */ /* 0x000fe20000000800 */
[----:B------:R-:W-:Y:S02]  /*0080*/  ISETP.NE.AND.EX P0, PT, RZ, UR5, PT, P0 ;  /* 0x00000005ff007c0c */ /* 0x000fe4000bf05300 */
[----:B------:R-:W-:-:S02]  /*0090*/  ISETP.NE.AND.EX P1, PT, RZ, UR7, PT, P1 ;  /* 0x00000007ff007c0c */ /* 0x000fc4000bf25310 */
[----:B0-----:R-:W-:-:S04]  /*00a0*/  LOP3.LUT R0, R11, 0x1f, RZ, 0xc0, !PT ;  /* 0x0000001f0b007812 */ /* 0x001fc800078ec0ff */
[----:B------:R-:W-:-:S05]  /*00b0*/  SHF.L.U32 R12, R0, 0x4, RZ ;  /* 0x00000004000c7819 */ /* 0x000fca00000006ff */
[----:B------:R-:W-:Y:S02]  /*00c0*/  @P0 LEA R20, P2, R0, UR4, 0x4 ;  /* 0x0000000400140c11 */ /* 0x000fe4000f8420ff */
[----:B------:R-:W-:Y:S02]  /*00d0*/  @P1 IADD3 R4, P3, R12, UR6, RZ ;  /* 0x000000060c041c10 */ /* 0x000fe4000ff7e0ff */
[----:B------:R-:W-:Y:S01]  /*00e0*/  @P0 IADD3.X R21, RZ, UR5, RZ, P2, !PT ;  /* 0x00000005ff150c10 */ /* 0x000fe200097fe4ff */
[----:B------:R-:W-:Y:S01]  /*00f0*/  ULDC.64 UR4, c[0x0][0x208] ;  /* 0x0000820000047ab9 */ /* 0x000fe20000000a00 */
[----:B------:R-:W-:Y:S01]  /*0100*/  @P1 IADD3.X R5, RZ, UR7, RZ, P3, !PT ;  /* 0x00000007ff051c10 */ /* 0x000fe20009ffe4ff */
[----:B------:R-:W-:Y:S01]  /*0110*/  ULDC.64 UR6, c[0x0][0x260] ;  /* 0x0000980000067ab9 */ /* 0x000fe20000000a00 */
[----:B------:R-:W-:Y:S02]  /*0120*/  SHF.L.U32 R0, R11, 0x4, RZ ;  /* 0x000000040b007819 */ /* 0x000fe400000006ff */
[----:B------:R-:W5:Y:S01]  /*0130*/  @P0 LDG.E.128 R20, desc[UR4][R20.64] ;  /* 0x0000000414140981 */ /* 0x000f62000c1e1d00 */
[----:B------:R-:W-:-:S02]  /*0140*/  SHF.R.U32.HI R11, RZ, 0x5, R11 ;  /* 0x00000005ff0b7819 */ /* 0x000fc4000001160b */
[----:B------:R-:W-:Y:S01]  /*0150*/  LOP3.LUT R0, R0, 0x1f0, RZ, 0xc0, !PT ;  /* 0x000001f000007812 */ /* 0x000fe200078ec0ff */
[----:B------:R-:W5:Y:S01]  /*0160*/  @P1 LDG.E.128 R4, desc[UR4][R4.64] ;  /* 0x0000000404041981 */ /* 0x000f62000c1e1d00 */
[----:B-1----:R-:W-:Y:S02]  /*0170*/  LEA R11, R2, R11, 0x2 ;  /* 0x0000000b020b7211 */ /* 0x002fe400078e10ff */
[----:B------:R-:W-:Y:S02]  /*0180*/  IADD3 R16, P3, R0, UR6, RZ ;  /* 0x0000000600107c10 */ /* 0x000fe4000ff7e0ff */
[----:B------:R-:W-:Y:S01]  /*0190*/  ISETP.GE.AND P2, PT, R11, UR8, PT ;  /* 0x000000080b007c0c */ /* 0x000fe2000bf46270 */
[----:B------:R-:W-:Y:S01]  /*01a0*/  ULDC.64 UR8, c[0x0][0x268] ;  /* 0x00009a0000087ab9 */ /* 0x000fe20000000a00 */
[----:B------:R-:W-:Y:S02]  /*01b0*/  IADD3.X R17, RZ, UR7, RZ, P3, !PT ;  /* 0x00000007ff117c10 */ /* 0x000fe40009ffe4ff */
[----:B------:R-:W-:-:S04]  /*01c0*/  IADD3 R12, P3, R12, UR8, RZ ;  /* 0x000000080c0c7c10 */ /* 0x000fc8000ff7e0ff */
[----:B------:R-:W-:-:S05]  /*01d0*/  IADD3.X R13, RZ, UR9, RZ, P3, !PT ;  /* 0x00000009ff0d7c10 */ /* 0x000fca0009ffe4ff */
        /* <DEDUP_REMOVED lines=9> */
[--C-:B------:R-:W-:Y:S01]  /*0270*/  HADD2.F32 R60, -RZ, R4.reuse.H0_H0 ;  /* 0x20000004ff3c7230 */ /* 0x100fe20000004100 */
[----:B------:R-:W-:Y:S01]  /*0280*/  ISETP.NE.U32.AND P0, PT, RZ, UR6, PT ;  /* 0x00000006ff007c0c */ /* 0x000fe2000bf05070 */
[----:B------:R-:W-:Y:S01]  /*0290*/  HADD2.F32 R53, -RZ, R4.H1_H1 ;  /* 0x30000004ff357230 */ /* 0x000fe20000004100 */
[----:B------:R-:W-:Y:S01]  /*02a0*/  ULDC.U8 UR6, c[0x0][0x2a0] ;  /* 0x0000a80000067ab9 */ /* 0x000fe20000000000 */
[--C-:B------:R-:W-:Y:S01]  /*02b0*/  HADD2.F32 R52, -RZ, R5.reuse.H0_H0 ;  /* 0x20000005ff347230 */ /* 0x100fe20000004100 */
[----:B------:R-:W-:Y:S01]  /*02c0*/  ISETP.NE.AND.EX P0, PT, RZ, UR7, PT, P0 ;  /* 0x00000007ff007c0c */ /* 0x000fe2000bf05300 */
        /* <DEDUP_REMOVED lines=21> */
[--C-:B--2---:R-:W-:Y:S02]  /*0420*/  HADD2.F32 R54, -RZ, R16.reuse.H0_H0 ;  /* 0x20000010ff367230 */ /* 0x104fe40000004100 */
[----:B------:R-:W-:-:S02]  /*0430*/  HADD2.F32 R46, -RZ, R16.H1_H1 ;  /* 0x30000010ff2e7230 */ /* 0x000fc40000004100 */
[--C-:B------:R-:W-:Y:S02]  /*0440*/  HADD2.F32 R45, -RZ, R17.reuse.H0_H0 ;  /* 0x20000011ff2d7230 */ /* 0x100fe40000004100 */
[----:B------:R-:W-:Y:S02]  /*0450*/  HADD2.F32 R6, -RZ, R17.H1_H1 ;  /* 0x30000011ff067230 */ /* 0x000fe40000004100 */
[--C-:B------:R-:W-:Y:S02]  /*0460*/  HADD2.F32 R7, -RZ, R18.reuse.H0_H0 ;  /* 0x20000012ff077230 */ /* 0x100fe40000004100 */
[----:B------:R-:W-:Y:S02]  /*0470*/  HADD2.F32 R8, -RZ, R18.H1_H1 ;  /* 0x30000012ff087230 */ /* 0x000fe40000004100 */
[--C-:B------:R-:W-:Y:S02]  /*0480*/  HADD2.F32 R9, -RZ, R19.reuse.H0_H0 ;  /* 0x20000013ff097230 */ /* 0x100fe40000004100 */
[----:B------:R-:W-:-:S02]  /*0490*/  HADD2.F32 R10, -RZ, R19.H1_H1 ;  /* 0x30000013ff0a7230 */ /* 0x000fc40000004100 */
[--C-:B---3--:R-:W-:Y:S02]  /*04a0*/  HADD2.F32 R47, -RZ, R12.reuse.H0_H0 ;  /* 0x2000000cff2f7230 */ /* 0x108fe40000004100 */
[----:B------:R-:W-:Y:S02]  /*04b0*/  HADD2.F32 R32, -RZ, R12.H1_H1 ;  /* 0x3000000cff207230 */ /* 0x000fe40000004100 */
[--C-:B------:R-:W-:Y:S02]  /*04c0*/  HADD2.F32 R33, -RZ, R13.reuse.H0_H0 ;  /* 0x2000000dff217230 */ /* 0x100fe40000004100 */
[----:B------:R-:W-:Y:S02]  /*04d0*/  HADD2.F32 R34, -RZ, R13.H1_H1 ;  /* 0x3000000dff227230 */ /* 0x000fe40000004100 */
[--C-:B------:R-:W-:Y:S02]  /*04e0*/  HADD2.F32 R35, -RZ, R14.reuse.H0_H0 ;  /* 0x2000000eff237230 */ /* 0x100fe40000004100 */
[----:B------:R-:W-:-:S02]  /*04f0*/  HADD2.F32 R36, -RZ, R14.H1_H1 ;  /* 0x3000000eff247230 */ /* 0x000fc40000004100 */
[--C-:B------:R-:W-:Y:S02]  /*0500*/  HADD2.F32 R37, -RZ, R15.reuse.H0_H0 ;  /* 0x2000000fff257230 */ /* 0x100fe40000004100 */
[----:B------:R-:W-:-:S07]  /*0510*/  HADD2.F32 R44, -RZ, R15.H1_H1 ;  /* 0x3000000fff2c7230 */ /* 0x000fce0000004100 */
.L_x_4675:
        /* <DEDUP_REMOVED lines=19> */
[----:B------:R-:W-:Y:S01]  /*0650*/  ISETP.NE.AND.EX P2, PT, RZ, UR17, PT, P2 ;  /* 0x00000011ff007c0c */ /* 0x000fe2000bf45320 */
[----:B--2---:R-:W-:-:S12]  /*0660*/  HADD2.F32 R12, -RZ, R28.H0_H0 ;  /* 0x2000001cff0c7230 */ /* 0x004fd80000004100 */
[----:B------:R-:W-:Y:S05]  /*0670*/  @P2 BRA `(.L_x_4658) ;  /* 0x00000000000c2947 */ /* 0x000fea0003800000 */
[----:B------:R-:W-:Y:S05]  /*0680*/  @!P1 BRA `(.L_x_4659) ;  /* 0x0000000000149947 */ /* 0x000fea0003800000 */
[----:B-----5:R-:W-:Y:S01]  /*0690*/  FADD.FTZ R12, R20, R12 ;  /* 0x0000000c140c7221 */ /* 0x020fe20000010000 */
[----:B------:R-:W-:Y:S06]  /*06a0*/  BRA `(.L_x_4659) ;  /* 0x00000000000c7947 */ /* 0x000fec0003800000 */
.L_x_4658:
[----:B-----5:R-:W-:-:S05]  /*06b0*/  HADD2.F32 R13, -RZ, R24.H0_H0 ;  /* 0x20000018ff0d7230 */ /* 0x020fca0000004100 */
[----:B------:R-:W-:-:S04]  /*06c0*/  FADD.FTZ R12, R12, R13 ;  /* 0x0000000d0c0c7221 */ /* 0x000fc80000010000 */
[----:B------:R-:W-:-:S07]  /*06d0*/  @P1 FADD.FTZ R12, R20, R12 ;  /* 0x0000000c140c1221 */ /* 0x000fce0000010000 */
.L_x_4659:
[----:B------:R-:W-:Y:S01]  /*06e0*/  HADD2.F32 R13, -RZ, R28.H1_H1 ;  /* 0x3000001cff0d7230 */ /* 0x000fe20000004100 */
[----:B------:R-:W-:Y:S06]  /*06f0*/  @P2 BRA `(.L_x_4660) ;  /* 0x00000000000c2947 */ /* 0x000fec0003800000 */
[----:B------:R-:W-:Y:S05]  /*0700*/  @!P1 BRA `(.L_x_4661) ;  /* 0x0000000000149947 */ /* 0x000fea0003800000 */
[----:B-----5:R-:W-:Y:S01]  /*0710*/  FADD.FTZ R13, R21, R13 ;  /* 0x0000000d150d7221 */ /* 0x020fe20000010000 */
[----:B------:R-:W-:Y:S06]  /*0720*/  BRA `(.L_x_4661) ;  /* 0x00000000000c7947 */ /* 0x000fec0003800000 */
.L_x_4660:
[----:B-----5:R-:W-:-:S05]  /*0730*/  HADD2.F32 R14, -RZ, R24.H1_H1 ;  /* 0x30000018ff0e7230 */ /* 0x020fca0000004100 */
[----:B------:R-:W-:-:S04]  /*0740*/  FADD.FTZ R13, R13, R14 ;  /* 0x0000000e0d0d7221 */ /* 0x000fc80000010000 */
[----:B------:R-:W-:-:S07]  /*0750*/  @P1 FADD.FTZ R13, R21, R13 ;  /* 0x0000000d150d1221 */ /* 0x000fce0000010000 */
.L_x_4661:
[----:B------:R-:W-:Y:S01]  /*0760*/  HADD2.F32 R14, -RZ, R29.H0_H0 ;  /* 0x2000001dff0e7230 */ /* 0x000fe20000004100 */
[----:B------:R-:W-:Y:S06]  /*0770*/  @P2 BRA `(.L_x_4662) ;  /* 0x00000000000c2947 */ /* 0x000fec0003800000 */
[----:B------:R-:W-:Y:S05]  /*0780*/  @!P1 BRA `(.L_x_4663) ;  /* 0x0000000000149947 */ /* 0x000fea0003800000 */
[----:B-----5:R-:W-:Y:S01]  /*0790*/  FADD.FTZ R14, R22, R14 ;  /* 0x0000000e160e7221 */ /* 0x020fe20000010000 */
[----:B------:R-:W-:Y:S06]  /*07a0*/  BRA `(.L_x_4663) ;  /* 0x00000000000c7947 */ /* 0x000fec0003800000 */
.L_x_4662:
[----:B-----5:R-:W-:-:S05]  /*07b0*/  HADD2.F32 R15, -RZ, R25.H0_H0 ;  /* 0x20000019ff0f7230 */ /* 0x020fca0000004100 */
[----:B------:R-:W-:-:S04]  /*07c0*/  FADD.FTZ R14, R14, R15 ;  /* 0x0000000f0e0e7221 */ /* 0x000fc80000010000 */
[----:B------:R-:W-:-:S07]  /*07d0*/  @P1 FADD.FTZ R14, R22, R14 ;  /* 0x0000000e160e1221 */ /* 0x000fce0000010000 */
.L_x_4663:
[----:B------:R-:W-:Y:S01]  /*07e0*/  HADD2.F32 R15, -RZ, R29.H1_H1 ;  /* 0x3000001dff0f7230 */ /* 0x000fe20000004100 */
[----:B------:R-:W-:Y:S06]  /*07f0*/  @P2 BRA `(.L_x_4664) ;  /* 0x00000000000c2947 */ /* 0x000fec0003800000 */
[----:B------:R-:W-:Y:S05]  /*0800*/  @!P1 BRA `(.L_x_4665) ;  /* 0x0000000000149947 */ /* 0x000fea0003800000 */
[----:B-----5:R-:W-:Y:S01]  /*0810*/  FADD.FTZ R15, R23, R15 ;  /* 0x0000000f170f7221 */ /* 0x020fe20000010000 */
[----:B------:R-:W-:Y:S06]  /*0820*/  BRA `(.L_x_4665) ;  /* 0x00000000000c7947 */ /* 0x000fec0003800000 */
.L_x_4664:
[----:B-----5:R-:W-:-:S05]  /*0830*/  HADD2.F32 R28, -RZ, R25.H1_H1 ;  /* 0x30000019ff1c7230 */ /* 0x020fca0000004100 */
[----:B------:R-:W-:-:S04]  /*0840*/  FADD.FTZ R15, R15, R28 ;  /* 0x0000001c0f0f7221 */ /* 0x000fc80000010000 */
[----:B------:R-:W-:-:S07]  /*0850*/  @P1 FADD.FTZ R15, R23, R15 ;  /* 0x0000000f170f1221 */ /* 0x000fce0000010000 */
.L_x_4665:
[----:B------:R-:W-:Y:S01]  /*0860*/  HADD2.F32 R28, -RZ, R30.H0_H0 ;  /* 0x2000001eff1c7230 */ /* 0x000fe20000004100 */
[----:B------:R-:W-:Y:S06]  /*0870*/  @P2 BRA `(.L_x_4666) ;  /* 0x00000000000c2947 */ /* 0x000fec0003800000 */
[----:B------:R-:W-:Y:S05]  /*0880*/  @!P1 BRA `(.L_x_4667) ;  /* 0x0000000000149947 */ /* 0x000fea0003800000 */
[----:B-----5:R-:W-:Y:S01]  /*0890*/  FADD.FTZ R28, R16, R28 ;  /* 0x0000001c101c7221 */ /* 0x020fe20000010000 */
[----:B------:R-:W-:Y:S06]  /*08a0*/  BRA `(.L_x_4667) ;  /* 0x00000000000c7947 */ /* 0x000fec0003800000 */
.L_x_4666:
[----:B-----5:R-:W-:-:S05]  /*08b0*/  HADD2.F32 R29, -RZ, R26.H0_H0 ;  /* 0x2000001aff1d7230 */ /* 0x020fca0000004100 */
[----:B------:R-:W-:-:S04]  /*08c0*/  FADD.FTZ R28, R28, R29 ;  /* 0x0000001d1c1c7221 */ /* 0x000fc80000010000 */
[----:B------:R-:W-:-:S07]  /*08d0*/  @P1 FADD.FTZ R28, R16, R28 ;  /* 0x0000001c101c1221 */ /* 0x000fce0000010000 */
.L_x_4667:
[----:B------:R-:W-:Y:S01]  /*08e0*/  HADD2.F32 R29, -RZ, R30.H1_H1 ;  /* 0x3000001eff1d7230 */ /* 0x000fe20000004100 */
[----:B------:R-:W-:Y:S06]  /*08f0*/  @P2 BRA `(.L_x_4668) ;  /* 0x00000000000c2947 */ /* 0x000fec0003800000 */
[----:B------:R-:W-:Y:S05]  /*0900*/  @!P1 BRA `(.L_x_4669) ;  /* 0x0000000000149947 */ /* 0x000fea0003800000 */
[----:B-----5:R-:W-:Y:S01]  /*0910*/  FADD.FTZ R29, R17, R29 ;  /* 0x0000001d111d7221 */ /* 0x020fe20000010000 */
[----:B------:R-:W-:Y:S06]  /*0920*/  BRA `(.L_x_4669) ;  /* 0x00000000000c7947 */ /* 0x000fec0003800000 */
.L_x_4668:
[----:B-----5:R-:W-:-:S05]  /*0930*/  HADD2.F32 R30, -RZ, R26.H1_H1 ;  /* 0x3000001aff1e7230 */ /* 0x020fca0000004100 */
[----:B------:R-:W-:-:S04]  /*0940*/  FADD.FTZ R29, R29, R30 ;  /* 0x0000001e1d1d7221 */ /* 0x000fc80000010000 */
[----:B------:R-:W-:-:S07]  /*0950*/  @P1 FADD.FTZ R29, R17, R29 ;  /* 0x0000001d111d1221 */ /* 0x000fce0000010000 */
.L_x_4669:
[----:B------:R-:W-:Y:S01]  /*0960*/  HADD2.F32 R30, -RZ, R31.H0_H0 ;  /* 0x2000001fff1e7230 */ /* 0x000fe20000004100 */
[----:B------:R-:W-:Y:S06]  /*0970*/  @P2 BRA `(.L_x_4670) ;  /* 0x00000000000c2947 */ /* 0x000fec0003800000 */
[----:B------:R-:W-:Y:S05]  /*0980*/  @!P1 BRA `(.L_x_4671) ;  /* 0x0000000000149947 */ /* 0x000fea0003800000 */
[----:B-----5:R-:W-:Y:S01]  /*0990*/  FADD.FTZ R30, R18, R30 ;  /* 0x0000001e121e7221 */ /* 0x020fe20000010000 */
[----:B------:R-:W-:Y:S06]  /*09a0*/  BRA `(.L_x_4671) ;  /* 0x00000000000c7947 */ /* 0x000fec0003800000 */
.L_x_4670:
[----:B-----5:R-:W-:-:S05]  /*09b0*/  HADD2.F32 R39, -RZ, R27.H0_H0 ;  /* 0x2000001bff277230 */ /* 0x020fca0000004100 */
[----:B------:R-:W-:-:S04]  /*09c0*/  FADD.FTZ R30, R30, R39 ;  /* 0x000000271e1e7221 */ /* 0x000fc80000010000 */
[----:B------:R-:W-:-:S07]  /*09d0*/  @P1 FADD.FTZ R30, R18, R30 ;  /* 0x0000001e121e1221 */ /* 0x000fce0000010000 */
.L_x_4671:
[----:B------:R-:W-:Y:S01]  /*09e0*/  HADD2.F32 R31, -RZ, R31.H1_H1 ;  /* 0x3000001fff1f7230 */ /* 0x000fe20000004100 */
[----:B------:R-:W-:Y:S06]  /*09f0*/  @P2 BRA `(.L_x_4672) ;  /* 0x00000000000c2947 */ /* 0x000fec0003800000 */
[----:B------:R-:W-:Y:S05]  /*0a00*/  @!P1 BRA `(.L_x_4673) ;  /* 0x0000000000149947 */ /* 0x000fea0003800000 */
[----:B-----5:R-:W-:Y:S01]  /*0a10*/  FADD.FTZ R31, R19, R31 ;  /* 0x0000001f131f7221 */ /* 0x020fe20000010000 */
[----:B------:R-:W-:Y:S06]  /*0a20*/  BRA `(.L_x_4673) ;  /* 0x00000000000c7947 */ /* 0x000fec0003800000 */
.L_x_4672:
[----:B-----5:R-:W-:-:S05]  /*0a30*/  HADD2.F32 R38, -RZ, R27.H1_H1 ;  /* 0x3000001bff267230 */ /* 0x020fca0000004100 */
[----:B------:R-:W-:-:S04]  /*0a40*/  FADD.FTZ R31, R31, R38 ;  /* 0x000000261f1f7221 */ /* 0x000fc80000010000 */
[----:B------:R-:W-:-:S07]  /*0a50*/  @P1 FADD.FTZ R31, R19, R31 ;  /* 0x0000001f131f1221 */ /* 0x000fce0000010000 */
.L_x_4673:
        /* <DEDUP_REMOVED lines=52> */
.L_x_4687:
        /* <DEDUP_REMOVED lines=37> */
[----:B------:R-:W-:Y:S01]  /*0ff0*/  F2FP.F16.F32.PACK_AB R14, R29, R14 ;  /* 0x0000000e1d0e723e */ /* 0x000fe200000000ff */
[----:B------:R-:W-:Y:S01]  /*1000*/  FFMA.FTZ R29, R33, R12, R52 ;  /* 0x0000000c211d7223 */ /* 0x000fe20000010034 */
[----:B------:R-:W-:Y:S01]  /*1010*/  F2FP.F16.F32.PACK_AB R30, R39, R30 ;  /* 0x0000001e271e723e */ /* 0x000fe200000000ff */
[----:B------:R-:W-:Y:S01]  /*1020*/  FFMA.FTZ R31, R37, R58, R4 ;  /* 0x0000003a251f7223 */ /* 0x000fe20000010004 */
[----:B------:R-:W-:Y:S01]  /*1030*/  FFMA.FTZ R12, R54, R28, R61 ;  /* 0x0000001c360c7223 */ /* 0x000fe2000001003d */
[----:B------:R-:W-:Y:S01]  /*1040*/  FFMA.FTZ R58, R46, R41, R57 ;  /* 0x000000292e3a7223 */ /* 0x000fe20000010039 */
[----:B------:R-:W-:Y:S01]  /*1050*/  F2FP.F16.F32.PACK_AB R29, R38, R29 ;  /* 0x0000001d261d723e */ /* 0x000fe200000000ff */
[-C--:B------:R-:W-:Y:S01]  /*1060*/  FFMA.FTZ R43, R10, R40.reuse, R2 ;  /* 0x000000280a2b7223 */ /* 0x080fe20000010002 */
[----:B------:R-:W0:Y:S01]  /*1070*/  LDC.64 R38, c[0x0][0x210] ;  /* 0x00008400ff267b82 */ /* 0x000e220000000a00 */
[----:B------:R-:W-:Y:S01]  /*1080*/  FFMA.FTZ R40, R44, R40, R5 ;  /* 0x000000282c287223 */ /* 0x000fe20000010005 */
[----:B------:R-:W-:Y:S01]  /*1090*/  F2FP.F16.F32.PACK_AB R12, R58, R12 ;  /* 0x0000000c3a0c723e */ /* 0x000fe200000000ff */
[----:B------:R-:W-:Y:S01]  /*10a0*/  FFMA.FTZ R28, R47, R28, R60 ;  /* 0x0000001c2f1c7223 */ /* 0x000fe2000001003c */
[----:B------:R-:W-:Y:S01]  /*10b0*/  SHF.L.U32 R58, R42, 0x4, RZ ;  /* 0x000000042a3a7819 */ /* 0x000fe200000006ff */
[----:B------:R-:W-:Y:S01]  /*10c0*/  FFMA.FTZ R41, R32, R41, R53 ;  /* 0x0000002920297223 */ /* 0x000fe20000010035 */
[----:B------:R-:W-:-:S02]  /*10d0*/  F2FP.F16.F32.PACK_AB R15, R43, R15 ;  /* 0x0000000f2b0f723e */ /* 0x000fc400000000ff */
[----:B------:R-:W-:Y:S02]  /*10e0*/  F2FP.F16.F32.PACK_AB R31, R40, R31 ;  /* 0x0000001f281f723e */ /* 0x000fe400000000ff */
[----:B------:R-:W-:Y:S02]  /*10f0*/  SHF.R.U32.HI R43, RZ, 0x1c, R42 ;  /* 0x0000001cff2b7819 */ /* 0x000fe4000001162a */
[C---:B------:R-:W-:Y:S02]  /*1100*/  IADD3 R40, P1, R58.reuse, UR12, RZ ;  /* 0x0000000c3a287c10 */ /* 0x040fe4000ff3e0ff */
[----:B------:R-:W-:Y:S02]  /*1110*/  IADD3 R42, P2, R58, UR14, RZ ;  /* 0x0000000e3a2a7c10 */ /* 0x000fe4000ff5e0ff */
[----:B------:R-:W-:Y:S02]  /*1120*/  F2FP.F16.F32.PACK_AB R28, R41, R28 ;  /* 0x0000001c291c723e */ /* 0x000fe400000000ff */
[----:B------:R-:W-:-:S02]  /*1130*/  F2FP.F16.F32.PACK_AB R13, R59, R13 ;  /* 0x0000000d3b0d723e */ /* 0x000fc400000000ff */
[C---:B------:R-:W-:Y:S02]  /*1140*/  IADD3.X R41, R43.reuse, UR13, RZ, P1, !PT ;  /* 0x0000000d2b297c10 */ /* 0x040fe40008ffe4ff */
[----:B------:R-:W-:Y:S02]  /*1150*/  IADD3.X R43, R43, UR15, RZ, P2, !PT ;  /* 0x0000000f2b2b7c10 */ /* 0x000fe400097fe4ff */
[----:B0-----:R-:W-:Y:S01]  /*1160*/  LEA R11, R38, R11, 0x2 ;  /* 0x0000000b260b7211 */ /* 0x001fe200078e10ff */
[----:B------:R0:W-:Y:S03]  /*1170*/  STG.E.128 desc[UR4][R40.64], R12 ;  /* 0x0000000c28007986 */ /* 0x0001e6000c101d04 */
[----:B------:R-:W-:Y:S01]  /*1180*/  ISETP.GE.AND P1, PT, R11, R39, PT ;  /* 0x000000270b00720c */ /* 0x000fe20003f26270 */
[----:B------:R0:W-:-:S12]  /*1190*/  STG.E.128 desc[UR4][R42.64], R28 ;  /* 0x0000001c2a007986 */ /* 0x0001d8000c101d04 */
[----:B------:R-:W-:Y:S05]  /*11a0*/  @!P1 BRA `(.L_x_4675) ;  /* 0xfffffff000dc9947 */ /* 0x000fea000383ffff */
[----:B------:R-:W-:Y:S05]  /*11b0*/  BSYNC B0 ;  /* 0x0000000000007941 */ /* 0x000fea0003800000 */
.L_x_4657:
[----:B------:R-:W-:Y:S05]  /*11c0*/  EXIT ;  /* 0x000000000000794d */ /* 0x000fea0003800000 */
.L_x_4674:
        /* <DEDUP_REMOVED lines=8> */
.L_x_4677:
[----:B------:R-:W-:Y:S05]  /*1250*/  BSYNC B1 ;  /* 0x0000000000017941 */ /* 0x000fea0003800000 */
.L_x_4676:
        /* <DEDUP_REMOVED lines=8> */
.L_x_4678:
[----:B------:R-:W-:Y:S01]  /*12e0*/  HFMA2.MMA R43, -RZ, RZ, 0, 2.384185791015625e-07 ;  /* 0x00000004ff2b7435 */ /* 0x000fe200000001ff */
[----:B------:R-:W-:Y:S02]  /*12f0*/  MOV R39, R40 ;  /* 0x0000002800277202 */ /* 0x000fe40000000f00 */
[----:B------:R-:W-:-:S03]  /*1300*/  MOV R40, 0xffffffff ;  /* 0xffffffff00287802 */ /* 0x000fc60000000f00 */
[----:B------:R-:W-:-:S07]  /*1310*/  FADD.FTZ R39, R38, R39 ;  /* 0x0000002726277221 */ /* 0x000fce0000010000 */
[----:B------:R-:W-:Y:S05]  /*1320*/  WARPSYNC.COLLECTIVE R40, `(.L_x_4679) ;  /* 0x0000000028087348 */ /* 0x000fea0003c00000 */
[----:B------:R0:W1:Y:S02]  /*1330*/  SHFL.BFLY P2, R40, R39, R43, R41 ;  /* 0x0c00002b27287389 */ /* 0x0000640000040029 */
[----:B01----:R-:W-:Y:S01]  /*1340*/  ENDCOLLECTIVE ;  /* 0x000000000000791b */ /* 0x003fe20003800000 */
.L_x_4679:
        /* <DEDUP_REMOVED lines=8> */
.L_x_4680:
        /* <DEDUP_REMOVED lines=9> */
.L_x_4681:
        /* <DEDUP_REMOVED lines=24> */
.L_x_4682:
[----:B------:R-:W-:Y:S01]  /*15e0*/  HFMA2.MMA R43, -RZ, RZ, 0, 1.1920928955078125e-07 ;  /* 0x00000002ff2b7435 */ /* 0x000fe200000001ff */
[----:B------:R-:W-:Y:S01]  /*15f0*/  FADD.FTZ R39, R39, R40 ;  /* 0x0000002827277221 */ /* 0x000fe20000010000 */
[----:B------:R-:W-:-:S09]  /*1600*/  MOV R40, 0xffffffff ;  /* 0xffffffff00287802 */ /* 0x000fd20000000f00 */
[----:B------:R-:W-:Y:S05]  /*1610*/  WARPSYNC.COLLECTIVE R40, `(.L_x_4683) ;  /* 0x0000000028087348 */ /* 0x000fea0003c00000 */
[----:B------:R0:W1:Y:S02]  /*1620*/  SHFL.BFLY P2, R40, R39, R43, R41 ;  /* 0x0c00002b27287389 */ /* 0x0000640000040029 */
[----:B01----:R-:W-:Y:S01]  /*1630*/  ENDCOLLECTIVE ;  /* 0x000000000000791b */ /* 0x003fe20003800000 */
.L_x_4683:
[----:B------:R-:W-:Y:S01]  /*1640*/  HFMA2.MMA R43, -RZ, RZ, 0, 2.384185791015625e-07 ;  /* 0x00000004ff2b7435 */ /* 0x000fe200000001ff */
[----:B------:R-:W-:Y:S02]  /*1650*/  MOV R59, R40 ;  /* 0x00000028003b7202 */ /* 0x000fe40000000f00 */
[----:B------:R-:W-:-:S03]  /*1660*/  MOV R40, 0xffffffff ;  /* 0xffffffff00287802 */ /* 0x000fc60000000f00 */
[----:B------:R-:W-:-:S07]  /*1670*/  FADD.FTZ R39, R39, R59 ;  /* 0x0000003b27277221 */ /* 0x000fce0000010000 */
[----:B------:R-:W-:Y:S05]  /*1680*/  WARPSYNC.COLLECTIVE R40, `(.L_x_4684) ;  /* 0x0000000028087348 */ /* 0x000fea0003c00000 */
[----:B------:R0:W1:Y:S02]  /*1690*/  SHFL.BFLY P2, R40, R39, R43, R41 ;  /* 0x0c00002b27287389 */ /* 0x0000640000040029 */
[----:B01----:R-:W-:Y:S01]  /*16a0*/  ENDCOLLECTIVE ;  /* 0x000000000000791b */ /* 0x003fe20003800000 */
.L_x_4684:
[----:B------:R-:W-:Y:S01]  /*16b0*/  HFMA2.MMA R43, -RZ, RZ, 0, 4.76837158203125e-07 ;  /* 0x00000008ff2b7435 */ /* 0x000fe200000001ff */
[----:B------:R-:W-:Y:S02]  /*16c0*/  MOV R59, R40 ;  /* 0x00000028003b7202 */ /* 0x000fe40000000f00 */
[----:B------:R-:W-:-:S03]  /*16d0*/  MOV R40, 0xffffffff ;  /* 0xffffffff00287802 */ /* 0x000fc60000000f00 */
[----:B------:R-:W-:-:S07]  /*16e0*/  FADD.FTZ R39, R39, R59 ;  /* 0x0000003b27277221 */ /* 0x000fce0000010000 */
[----:B------:R-:W-:Y:S05]  /*16f0*/  WARPSYNC.COLLECTIVE R40, `(.L_x_4685) ;  /* 0x0000000028087348 */ /* 0x000fea0003c00000 */
[----:B------:R0:W1:Y:S02]  /*1700*/  SHFL.BFLY P2, R40, R39, R43, R41 ;  /* 0x0c00002b27287389 */ /* 0x0000640000040029 */
[----:B01----:R-:W-:Y:S01]  /*1710*/  ENDCOLLECTIVE ;  /* 0x000000000000791b */ /* 0x003fe20003800000 */
.L_x_4685:
[----:B------:R-:W-:Y:S01]  /*1720*/  HFMA2.MMA R43, -RZ, RZ, 0, 9.5367431640625e-07 ;  /* 0x00000010ff2b7435 */ /* 0x000fe200000001ff */
[----:B------:R-:W-:Y:S02]  /*1730*/  MOV R59, R40 ;  /* 0x00000028003b7202 */ /* 0x000fe40000000f00 */
[----:B------:R-:W-:-:S03]  /*1740*/  MOV R40, 0xffffffff ;  /* 0xffffffff00287802 */ /* 0x000fc60000000f00 */
[----:B------:R-:W-:-:S07]  /*1750*/  FADD.FTZ R39, R39, R59 ;  /* 0x0000003b27277221 */ /* 0x000fce0000010000 */
[----:B------:R-:W-:Y:S05]  /*1760*/  WARPSYNC.COLLECTIVE R40, `(.L_x_4686) ;  /* 0x0000000028087348 */ /* 0x000fea0003c00000 */
[----:B------:R0:W1:Y:S02]  /*1770*/  SHFL.BFLY P2, R40, R39, R43, R41 ;  /* 0x0c00002b27287389 */ /* 0x0000640000040029 */
[----:B01----:R-:W-:Y:S01]  /*1780*/  ENDCOLLECTIVE ;  /* 0x000000000000791b */ /* 0x003fe20003800000 */
.L_x_4686:
[----:B------:R-:W-:Y:S01]  /*1790*/  MOV R59, R40 ;  /* 0x00000028003b7202 */ /* 0x000fe20000000f00 */
[----:B------:R-:W-:Y:S06]  /*17a0*/  BRA `(.L_x_4687) ;  /* 0xfffffff4007c7947 */ /* 0x000fec000383ffff */
.L_x_4688:
        /* <DEDUP_REMOVED lines=13> */
.L_x_7762:


//--------------------- .text._ZN10layer_norm31ln_parallel_residual_fwd_kernelINS_13Kernel_traitsI6__halfS2_fS2_fjLj256ELj1ELj4ELj1ELj16ENS_18Kernel_traits_baseILj256ES2_S2_fS2_fjLj128EEEEELb0ELb1ELb0EEEvNS_9FwdParamsE --------------------------
	.section	.text._ZN10layer_norm31ln_parallel_residual_fwd_kernelINS_13Kernel_traitsI6__halfS2_fS2_fjLj256ELj1ELj4ELj1ELj16ENS_18Kernel_traits_baseILj256ES2_S2_fS2_fjLj128EEEEELb0ELb1ELb0EEEvNS_9FwdParamsE,"ax",@progbits
	.align	128
        .global         _ZN10layer_norm31ln_parallel_residual_fwd_kernelINS_13Kernel_traitsI6__halfS2_fS2_fjLj256ELj1ELj4ELj1ELj16ENS_18Kernel_traits_baseILj256ES2_S2_fS2_fjLj128EEEEELb0ELb1ELb0EEEvNS_9FwdParamsE
        .type           _ZN10layer_norm31ln_parallel_residual_fwd_kernelINS_13Kernel_traitsI6__halfS2_fS2_fjLj256ELj1ELj4ELj1ELj16ENS_18Kernel_traits_baseILj256ES2_S2_fS2_fjLj128EEEEELb0ELb1ELb0EEEvNS_9FwdParamsE,@function
        .size           _ZN10layer_norm31ln_parallel_residual_fwd_kernelINS_13Kernel_traitsI6__halfS2_fS2_fjLj256ELj1ELj4ELj1ELj16ENS_18Kernel_traits_baseILj256ES2_S2_fS2_fjLj128EEEEELb0ELb1ELb0EEEvNS_9FwdParamsE,(.L_x_7763 - _ZN10layer_norm31ln_parallel_residual_fwd_kernelINS_13Kernel_traitsI6__halfS2_fS2_fjLj256ELj1ELj4ELj1ELj16ENS_18Kernel_traits_baseILj256ES2_S2_fS2_fjLj128EEEEELb0ELb1ELb0EEEvNS_9FwdParamsE)
        .other          _ZN10layer_norm31ln_parallel_residual_fwd_kernelINS_13Kernel_traitsI6__halfS2_fS2_fjLj256ELj1ELj4ELj1ELj16ENS_18Kernel_traits_baseILj256ES2_S2_fS2_fjLj128EEEEELb0ELb1ELb0EEEvNS_9FwdParamsE,@"STO_CUDA_ENTRY STV_DEFAULT"
_ZN10layer_norm31ln_parallel_residual_fwd_kernelINS_13Kernel_traitsI6__halfS2_fS2_fjLj256ELj1ELj4ELj1ELj16ENS_18Kernel_traits_baseILj256ES2_S2_fS2_fjLj128EEEEELb0ELb1ELb0EEEvNS_9FwdParamsE:
.text._ZN10layer_norm31ln_parallel_residual_fwd_kernelINS_13Kernel_traitsI6__halfS2_fS2_fjLj256ELj1ELj4ELj1ELj16ENS_18Kernel_traits_baseILj256ES2_S2_fS2_fjLj128EEEEELb0ELb1ELb0EEEvNS_9FwdParamsE:
        /* <DEDUP_REMOVED lines=26> */
.L_x_4690:
[----:B------:R-:W-:Y:S05]  /*01a0*/  BSYNC B0 ;  /* 0x0000000000007941 */ /* 0x000fea0003800000 */
.L_x_4689:
        /* <DEDUP_REMOVED lines=26> */
.L_x_4712:
        /* <DEDUP_REMOVED lines=16> */
[----:B------:R0:W5:Y:S04]  /*0450*/  @P0 LDG.E.128 R12, desc[UR4][R28.64] ;  /* 0x000000041c0c0981 */ /* 0x000168000c1e1d00 */
[----:B------:R-:W2:Y:S04]  /*0460*/  LDG.E.128 R24, desc[UR4][R24.64] ;  /* 0x0000000418187981 */ /* 0x000ea8000c1e1d00 */
[----:B------:R0:W5:Y:S04]  /*0470*/  @P0 LDG.E.128 R16, desc[UR4][R28.64+0x10] ;  /* 0x000010041c100981 */ /* 0x000168000c1e1d00 */
[----:B------:R0:W5:Y:S01]  /*0480*/  @P1 LDG.E.128 R8, desc[UR4][R22.64] ;  /* 0x0000000416081981 */ /* 0x000162000c1e1d00 */
[----:B------:R-:W-:-:S04]  /*0490*/  ISETP.NE.U32.AND P1, PT, RZ, UR6, PT ;  /* 0x00000006ff007c0c */ /* 0x000fc8000bf25070 */
[----:B------:R-:W-:Y:S01]  /*04a0*/  ISETP.NE.AND.EX P1, PT, RZ, UR7, PT, P1 ;  /* 0x00000007ff007c0c */ /* 0x000fe2000bf25310 */
[----:B--2---:R-:W-:-:S12]  /*04b0*/  HADD2.F32 R20, -RZ, R24.H0_H0 ;  /* 0x20000018ff147230 */ /* 0x004fd80000004100 */
[----:B0-----:R-:W-:Y:S05]  /*04c0*/  @P1 BRA `(.L_x_4693) ;  /* 0x00000000000c1947 */ /* 0x001fea0003800000 */
[----:B------:R-:W-:Y:S05]  /*04d0*/  @!P0 BRA `(.L_x_4694) ;  /* 0x0000000000148947 */ /* 0x000fea0003800000 */
[----:B-----5:R-:W-:Y:S01]  /*04e0*/  FADD.FTZ R20, R12, R20 ;  /* 0x000000140c147221 */ /* 0x020fe20000010000 */
[----:B------:R-:W-:Y:S06]  /*04f0*/  BRA `(.L_x_4694) ;  /* 0x00000000000c7947 */ /* 0x000fec0003800000 */
.L_x_4693:
[----:B-----5:R-:W-:-:S05]  /*0500*/  HADD2.F32 R21, -RZ, R8.H0_H0 ;  /* 0x20000008ff157230 */ /* 0x020fca0000004100 */
[----:B------:R-:W-:-:S04]  /*0510*/  FADD.FTZ R20, R21, R20 ;  /* 0x0000001415147221 */ /* 0x000fc80000010000 */
[----:B------:R-:W-:-:S07]  /*0520*/  @P0 FADD.FTZ R20, R12, R20 ;  /* 0x000000140c140221 */ /* 0x000fce0000010000 */
.L_x_4694:
[----:B------:R-:W-:Y:S01]  /*0530*/  HADD2.F32 R21, -RZ, R24.H1_H1 ;  /* 0x30000018ff157230 */ /* 0x000fe20000004100 */
[----:B------:R-:W-:Y:S06]  /*0540*/  @P1 BRA `(.L_x_4695) ;  /* 0x00000000000c1947 */ /* 0x000fec0003800000 */
[----:B------:R-:W-:Y:S05]  /*0550*/  @!P0 BRA `(.L_x_4696) ;  /* 0x0000000000148947 */ /* 0x000fea0003800000 */
[----:B-----5:R-:W-:Y:S01]  /*0560*/  FADD.FTZ R21, R13, R21 ;  /* 0x000000150d157221 */ /* 0x020fe20000010000 */
[----:B------:R-:W-:Y:S06]  /*0570*/  BRA `(.L_x_4696) ;  /* 0x00000000000c7947 */ /* 0x000fec0003800000 */
.L_x_4695:
[----:B-----5:R-:W-:-:S05]  /*0580*/  HADD2.F32 R22, -RZ, R8.H1_H1 ;  /* 0x30000008ff167230 */ /* 0x020fca0000004100 */
[----:B------:R-:W-:-:S04]  /*0590*/  FADD.FTZ R21, R22, R21 ;  /* 0x0000001516157221 */ /* 0x000fc80000010000 */
[----:B------:R-:W-:-:S07]  /*05a0*/  @P0 FADD.FTZ R21, R13, R21 ;  /* 0x000000150d150221 */ /* 0x000fce0000010000 */
.L_x_4696:
[----:B------:R-:W-:Y:S01]  /*05b0*/  HADD2.F32 R22, -RZ, R25.H0_H0 ;  /* 0x20000019ff167230 */ /* 0x000fe20000004100 */
[----:B------:R-:W-:Y:S06]  /*05c0*/  @P1 BRA `(.L_x_4697) ;  /* 0x00000000000c1947 */ /* 0x000fec0003800000 */
[----:B------:R-:W-:Y:S05]  /*05d0*/  @!P0 BRA `(.L_x_4698) ;  /* 0x0000000000148947 */ /* 0x000fea0003800000 */
[----:B-----5:R-:W-:Y:S01]  /*05e0*/  FADD.FTZ R22, R14, R22 ;  /* 0x000000160e167221 */ /* 0x020fe20000010000 */
[----:B------:R-:W-:Y:S06]  /*05f0*/  BRA `(.L_x_4698) ;  /* 0x00000000000c7947 */ /* 0x000fec0003800000 */
.L_x_4697:
[----:B-----5:R-:W-:-:S05]  /*0600*/  HADD2.F32 R23, -RZ, R9.H0_H0 ;  /* 0x20000009ff177230 */ /* 0x020fca0000004100 */
[----:B------:R-:W-:-:S04]  /*0610*/  FADD.FTZ R22, R23, R22 ;  /* 0x0000001617167221 */ /* 0x000fc80000010000 */
[----:B------:R-:W-:-:S07]  /*0620*/  @P0 FADD.FTZ R22, R14, R22 ;  /* 0x000000160e160221 */ /* 0x000fce0000010000 */
.L_x_4698:
[----:B------:R-:W-:Y:S01]  /*0630*/  HADD2.F32 R23, -RZ, R25.H1_H1 ;  /* 0x30000019ff177230 */ /* 0x000fe20000004100 */
[----:B------:R-:W-:Y:S06]  /*0640*/  @P1 BRA `(.L_x_4699) ;  /* 0x00000000000c1947 */ /* 0x000fec0003800000 */
[----:B------:R-:W-:Y:S05]  /*0650*/  @!P0 BRA `(.L_x_4700) ;  /* 0x0000000000148947 */ /* 0x000fea0003800000 */
[----:B-----5:R-:W-:Y:S01]  /*0660*/  FADD.FTZ R23, R15, R23 ;  /* 0x000000170f177221 */ /* 0x020fe20000010000 */
[----:B------:R-:W-:Y:S06]  /*0670*/  BRA `(.L_x_4700) ;  /* 0x00000000000c7947 */ /* 0x000fec0003800000 */
.L_x_4699:
[----:B-----5:R-:W-:-:S05]  /*0680*/  HADD2.F32 R24, -RZ, R9.H1_H1 ;  /* 0x30000009ff187230 */ /* 0x020fca0000004100 */
[----:B------:R-:W-:-:S04]  /*0690*/  FADD.FTZ R23, R24, R23 ;  /* 0x0000001718177221 */ /* 0x000fc80000010000 */
[----:B------:R-:W-:-:S07]  /*06a0*/  @P0 FADD.FTZ R23, R15, R23 ;  /* 0x000000170f170221 */ /* 0x000fce0000010000 */
.L_x_4700:
[----:B------:R-:W-:Y:S01]  /*06b0*/  HADD2.F32 R24, -RZ, R26.H0_H0 ;  /* 0x2000001aff187230 */ /* 0x000fe20000004100 */
[----:B------:R-:W-:Y:S06]  /*06c0*/  @P1 BRA `(.L_x_4701) ;  /* 0x00000000000c1947 */ /* 0x000fec0003800000 */
[----:B------:R-:W-:Y:S05]  /*06d0*/  @!P0 BRA `(.L_x_4702) ;  /* 0x0000000000148947 */ /* 0x000fea0003800000 */
[----:B-----5:R-:W-:Y:S01]  /*06e0*/  FADD.FTZ R24, R16, R24 ;  /* 0x0000001810187221 */ /* 0x020fe20000010000 */
[----:B------:R-:W-:Y:S06]  /*06f0*/  BRA `(.L_x_4702) ;  /* 0x00000000000c7947 */ /* 0x000fec0003800000 */
.L_x_4701:
[----:B-----5:R-:W-:-:S05]  /*0700*/  HADD2.F32 R25, -RZ, R10.H0_H0 ;  /* 0x2000000aff197230 */ /* 0x020fca0000004100 */
[----:B------:R-:W-:-:S04]  /*0710*/  FADD.FTZ R24, R25, R24 ;  /* 0x0000001819187221 */ /* 0x000fc80000010000 */
[----:B------:R-:W-:-:S07]  /*0720*/  @P0 FADD.FTZ R24, R16, R24 ;  /* 0x0000001810180221 */ /* 0x000fce0000010000 */
.L_x_4702:
[----:B------:R-:W-:Y:S01]  /*0730*/  HADD2.F32 R25, -RZ, R26.H1_H1 ;  /* 0x3000001aff197230 */ /* 0x000fe20000004100 */
[----:B------:R-:W-:Y:S06]  /*0740*/  @P1 BRA `(.L_x_4703) ;  /* 0x00000000000c1947 */ /* 0x000fec0003800000 */
[----:B------:R-:W-:Y:S05]  /*0750*/  @!P0 BRA `(.L_x_4704) ;  /* 0x0000000000148947 */ /* 0x000fea0003800000 */
[----:B-----5:R-:W-:Y:S01]  /*0760*/  FADD.FTZ R25, R17, R25 ;  /* 0x0000001911197221 */ /* 0x020fe20000010000 */
[----:B------:R-:W-:Y:S06]  /*0770*/  BRA `(.L_x_4704) ;  /* 0x00000000000c7947 */ /* 0x000fec0003800000 */
.L_x_4703:
[----:B-----5:R-:W-:-:S05]  /*0780*/  HADD2.F32 R26, -RZ, R10.H1_H1 ;  /* 0x3000000aff1a7230 */ /* 0x020fca0000004100 */
[----:B------:R-:W-:-:S04]  /*0790*/  FADD.FTZ R25, R26, R25 ;  /* 0x000000191a197221 */ /* 0x000fc80000010000 */
[----:B------:R-:W-:-:S07]  /*07a0*/  @P0 FADD.FTZ R25, R17, R25 ;  /* 0x0000001911190221 */ /* 0x000fce0000010000 */
.L_x_4704:
[----:B------:R-:W-:Y:S01]  /*07b0*/  HADD2.F32 R26, -RZ, R27.H0_H0 ;  /* 0x2000001bff1a7230 */ /* 0x000fe20000004100 */
[----:B------:R-:W-:Y:S06]  /*07c0*/  @P1 BRA `(.L_x_4705) ;  /* 0x00000000000c1947 */ /* 0x000fec0003800000 */
[----:B------:R-:W-:Y:S05]  /*07d0*/  @!P0 BRA `(.L_x_4706) ;  /* 0x0000000000148947 */ /* 0x000fea0003800000 */
[----:B-----5:R-:W-:Y:S01]  /*07e0*/  FADD.FTZ R26, R18, R26 ;  /* 0x0000001a121a7221 */ /* 0x020fe20000010000 */
[----:B------:R-:W-:Y:S06]  /*07f0*/  BRA `(.L_x_4706) ;  /* 0x00000000000c7947 */ /* 0x000fec0003800000 */
.L_x_4705:
[----:B-----5:R-:W-:-:S05]  /*0800*/  HADD2.F32 R29, -RZ, R11.H0_H0 ;  /* 0x2000000bff1d7230 */ /* 0x020fca0000004100 */
[----:B------:R-:W-:-:S04]  /*0810*/  FADD.FTZ R26, R29, R26 ;  /* 0x0000001a1d1a7221 */ /* 0x000fc80000010000 */
[----:B------:R-:W-:-:S07]  /*0820*/  @P0 FADD.FTZ R26, R18, R26 ;  /* 0x0000001a121a0221 */ /* 0x000fce0000010000 */
.L_x_4706:
[----:B------:R-:W-:Y:S01]  /*0830*/  HADD2.F32 R27, -RZ, R27.H1_H1 ;  /* 0x3000001bff1b7230 */ /* 0x000fe20000004100 */
[----:B------:R-:W-:Y:S06]  /*0840*/  @P1 BRA `(.L_x_4707) ;  /* 0x00000000000c1947 */ /* 0x000fec0003800000 */
[----:B------:R-:W-:Y:S05]  /*0850*/  @!P0 BRA `(.L_x_4708) ;  /* 0x0000000000148947 */ /* 0x000fea0003800000 */
[----:B-----5:R-:W-:Y:S01]  /*0860*/  FADD.FTZ R27, R19, R27 ;  /* 0x0000001b131b7221 */ /* 0x020fe20000010000 */
[----:B------:R-:W-:Y:S06]  /*0870*/  BRA `(.L_x_4708) ;  /* 0x00000000000c7947 */ /* 0x000fec0003800000 */
.L_x_4707:
[----:B-----5:R-:W-:-:S05]  /*0880*/  HADD2.F32 R28, -RZ, R11.H1_H1 ;  /* 0x3000000bff1c7230 */ /* 0x020fca0000004100 */
[----:B------:R-:W-:-:S04]  /*0890*/  FADD.FTZ R27, R28, R27 ;  /* 0x0000001b1c1b7221 */ /* 0x000fc80000010000 */
[----:B------:R-:W-:-:S07]  /*08a0*/  @P0 FADD.FTZ R27, R19, R27 ;  /* 0x0000001b131b0221 */ /* 0x000fce0000010000 */
.L_x_4708:
[----:B------:R-:W-:-:S04]  /*08b0*/  LEA R28, P0, R47, UR10, 0x5 ;  /* 0x0000000a2f1c7c11 */ /* 0x000fc8000f8028ff */
[----:B------:R-:W-:-:S05]  /*08c0*/  LEA.HI.X R29, R47, UR11, RZ, 0x5, P0 ;  /* 0x0000000b2f1d7c11 */ /* 0x000fca00080f2cff */
[----:B------:R0:W-:Y:S04]  /*08d0*/  STG.E.128 desc[UR4][R28.64], R20 ;  /* 0x000000141c007986 */ /* 0x0001e8000c101d04 */
[----:B------:R0:W-:Y:S02]  /*08e0*/  STG.E.128 desc[UR4][R28.64+0x10], R24 ;  /* 0x000010181c007986 */ /* 0x0001e4000c101d04 */
.L_x_4692:
[----:B------:R-:W-:Y:S05]  /*08f0*/  BSYNC B0 ;  /* 0x0000000000007941 */ /* 0x000fea0003800000 */
.L_x_4691:
        /* <DEDUP_REMOVED lines=50> */
.L_x_4724:
        /* <DEDUP_REMOVED lines=26> */
[----:B------:R-:W-:Y:S01]  /*0dc0*/  FMUL.FTZ R29, R49, R29 ;  /* 0x0000001d311d7220 */ /* 0x000fe20000410000 */
[----:B------:R-:W-:Y:S01]  /*0dd0*/  FFMA.FTZ R51, R5, R50, R40 ;  /* 0x0000003205337223 */ /* 0x000fe20000010028 */
[C---:B------:R-:W-:Y:S01]  /*0de0*/  FMUL.FTZ R28, R49.reuse, R28 ;  /* 0x0000001c311c7220 */ /* 0x040fe20000410000 */
        /* <DEDUP_REMOVED lines=12> */
[----:B------:R-:W-:-:S03]  /*0eb0*/  F2FP.F16.F32.PACK_AB R31, R50, R31 ;  /* 0x0000001f321f723e */ /* 0x000fc600000000ff */
[----:B------:R-:W-:Y:S02]  /*0ec0*/  F2FP.F16.F32.PACK_AB R29, R51, R44 ;  /* 0x0000002c331d723e */ /* 0x000fe400000000ff */
[----:B------:R-:W-:Y:S01]  /*0ed0*/  F2FP.F16.F32.PACK_AB R28, R49, R28 ;  /* 0x0000001c311c723e */ /* 0x000fe200000000ff */
[----:B0-----:R-:W-:-:S05]  /*0ee0*/  IMAD.WIDE.U32 R38, R47, 0x10, R38 ;  /* 0x000000102f267825 */ /* 0x001fca00078e0026 */
[----:B------:R2:W-:Y:S02]  /*0ef0*/  STG.E.128 desc[UR4][R38.64], R28 ;  /* 0x0000001c26007986 */ /* 0x0005e4000c101d04 */
.L_x_4711:
[----:B------:R-:W-:Y:S05]  /*0f00*/  BSYNC B0 ;  /* 0x0000000000007941 */ /* 0x000fea0003800000 */
.L_x_4710:
[----:B-12---:R-:W1:Y:S02]  /*0f10*/  LDC.64 R28, c[0x0][0x210] ;  /* 0x00008400ff1c7b82 */ /* 0x006e640000000a00 */
[----:B-1----:R-:W-:-:S04]  /*0f20*/  LEA R35, R28, R35, 0x2 ;  /* 0x000000231c237211 */ /* 0x002fc800078e10ff */
[----:B------:R-:W-:-:S13]  /*0f30*/  ISETP.GE.AND P0, PT, R35, R29, PT ;  /* 0x0000001d2300720c */ /* 0x000fda0003f06270 */
[----:B------:R-:W-:Y:S05]  /*0f40*/  @!P0 BRA `(.L_x_4712) ;  /* 0xfffffff400008947 */ /* 0x000fea000383ffff */
[----:B------:R-:W-:Y:S05]  /*0f50*/  EXIT ;  /* 0x000000000000794d */ /* 0x000fea0003800000 */
.L_x_4709:
        /* <DEDUP_REMOVED lines=8> */
.L_x_4714:
[----:B------:R-:W-:Y:S05]  /*0fe0*/  BSYNC B0 ;  /* 0x0000000000007941 */ /* 0x000fea0003800000 */
.L_x_4713:
[----:B------:R-:W-:Y:S01]  /*0ff0*/  MOV R29, R50 ;  /* 0x00000032001d7202 */ /* 0x000fe20000000f00 */
[----:B------:R-:W-:Y:S01]  /*1000*/  HFMA2.MMA R31, -RZ, RZ, 0, 1.1920928955078125e-07 ;  /* 0x00000002ff1f7435 */ /* 0x000fe200000001ff */
[----:B------:R-:W-:Y:S01]  /*1010*/  MOV R30, 0x1f ;  /* 0x0000001f001e7802 */ /* 0x000fe20000000f00 */
[----:B------:R-:W0:Y:S02]  /*1020*/  LDC R38, c[0x0][0x290] ;  /* 0x0000a400ff267b82 */ /* 0x000e240000000800 */
[----:B------:R-:W-:Y:S01]  /*1030*/  FADD.FTZ R44, R28, R29 ;  /* 0x0000001d1c2c7221 */ /* 0x000fe20000010000 */
[----:B------:R-:W-:-:S04]  /*1040*/  MOV R29, 0xffffffff ;  /* 0xffffffff001d7802 */ /* 0x000fc80000000f00 */
[----:B------:R-:W-:-:S07]  /*1050*/  MOV R52, R44 ;  /* 0x0000002c00347202 */ /* 0x000fce0000000f00 */
[----:B0-----:R-:W-:Y:S05]  /*1060*/  WARPSYNC.COLLECTIVE R29, `(.L_x_4715) ;  /* 0x000000001d087348 */ /* 0x001fea0003c00000 */
[----:B------:R1:W2:Y:S02]  /*1070*/  SHFL.BFLY P1, R50, R52, R31, R30 ;  /* 0x0c00001f34327389 */ /* 0x0002a4000002001e */
[----:B012---:R-:W-:Y:S01]  /*1080*/  ENDCOLLECTIVE ;  /* 0x000000000000791b */ /* 0x007fe20003800000 */
.L_x_4715:
[----:B------:R-:W-:Y:S01]  /*1090*/  HFMA2.MMA R31, -RZ, RZ, 0, 2.384185791015625e-07 ;  /* 0x00000004ff1f7435 */ /* 0x000fe200000001ff */
[----:B------:R-:W-:-:S05]  /*10a0*/  MOV R39, R50 ;  /* 0x0000003200277202 */ /* 0x000fca0000000f00 */
[----:B------:R-:W-:-:S05]  /*10b0*/  FADD.FTZ R46, R44, R39 ;  /* 0x000000272c2e7221 */ /* 0x000fca0000010000 */
[----:B------:R-:W-:-:S07]  /*10c0*/  MOV R52, R46 ;  /* 0x0000002e00347202 */ /* 0x000fce0000000f00 */
[----:B------:R-:W-:Y:S05]  /*10d0*/  WARPSYNC.COLLECTIVE R29, `(.L_x_4716) ;  /* 0x000000001d087348 */ /* 0x000fea0003c00000 */
[----:B------:R0:W1:Y:S02]  /*10e0*/  SHFL.BFLY P1, R50, R52, R31, R30 ;  /* 0x0c00001f34327389 */ /* 0x000064000002001e */
[----:B01----:R-:W-:Y:S01]  /*10f0*/  ENDCOLLECTIVE ;  /* 0x000000000000791b */ /* 0x003fe20003800000 */
.L_x_4716:
[----:B------:R-:W-:Y:S01]  /*1100*/  HFMA2.MMA R31, -RZ, RZ, 0, 4.76837158203125e-07 ;  /* 0x00000008ff1f7435 */ /* 0x000fe200000001ff */
[----:B------:R-:W-:-:S05]  /*1110*/  MOV R39, R50 ;  /* 0x0000003200277202 */ /* 0x000fca0000000f00 */
[----:B------:R-:W-:-:S05]  /*1120*/  FADD.FTZ R48, R46, R39 ;  /* 0x000000272e307221 */ /* 0x000fca0000010000 */
[----:B------:R-:W-:-:S07]  /*1130*/  MOV R52, R48 ;  /* 0x0000003000347202 */ /* 0x000fce0000000f00 */
[----:B------:R-:W-:Y:S05]  /*1140*/  WARPSYNC.COLLECTIVE R29, `(.L_x_4717) ;  /* 0x000000001d087348 */ /* 0x000fea0003c00000 */
[----:B------:R0:W1:Y:S02]  /*1150*/  SHFL.BFLY P1, R50, R52, R31, R30 ;  /* 0x0c00001f34327389 */ /* 0x000064000002001e */
[----:B01----:R-:W-:Y:S01]  /*1160*/  ENDCOLLECTIVE ;  /* 0x000000000000791b */ /* 0x003fe20003800000 */
.L_x_4717:
[----:B------:R-:W-:Y:S01]  /*1170*/  HFMA2.MMA R31, -RZ, RZ, 0, 9.5367431640625e-07 ;  /* 0x00000010ff1f7435 */ /* 0x000fe200000001ff */
[----:B------:R-:W-:-:S05]  /*1180*/  MOV R39, R50 ;  /* 0x0000003200277202 */ /* 0x000fca0000000f00 */
[----:B------:R-:W-:-:S05]  /*1190*/  FADD.FTZ R49, R48, R39 ;  /* 0x0000002730317221 */ /* 0x000fca0000010000 */
[----:B------:R-:W-:-:S07]  /*11a0*/  MOV R52, R49 ;  /* 0x0000003100347202 */ /* 0x000fce0000000f00 */
[----:B------:R-:W-:Y:S05]  /*11b0*/  WARPSYNC.COLLECTIVE R29, `(.L_x_4718) ;  /* 0x000000001d087348 */ /* 0x000fea0003c00000 */
[----:B------:R0:W1:Y:S02]  /*11c0*/  SHFL.BFLY P1, R50, R52, R31, R30 ;  /* 0x0c00001f34327389 */ /* 0x000064000002001e */
[----:B01----:R-:W-:Y:S01]  /*11d0*/  ENDCOLLECTIVE ;  /* 0x000000000000791b */ /* 0x003fe20003800000 */
.L_x_4718:
        /* <DEDUP_REMOVED lines=25> */
.L_x_4719:
[----:B------:R-:W-:Y:S01]  /*1370*/  HFMA2.MMA R31, -RZ, RZ, 0, 1.1920928955078125e-07 ;  /* 0x00000002ff1f7435 */ /* 0x000fe200000001ff */
[----:B------:R-:W-:-:S05]  /*1380*/  MOV R49, R50 ;  /* 0x0000003200317202 */ /* 0x000fca0000000f00 */
[----:B------:R-:W-:-:S05]  /*1390*/  FADD.FTZ R49, R28, R49 ;  /* 0x000000311c317221 */ /* 0x000fca0000010000 */
[----:B------:R-:W-:-:S07]  /*13a0*/  MOV R52, R49 ;  /* 0x0000003100347202 */ /* 0x000fce0000000f00 */
[----:B------:R-:W-:Y:S05]  /*13b0*/  WARPSYNC.COLLECTIVE R29, `(.L_x_4720) ;  /* 0x000000001d087348 */ /* 0x000fea0003c00000 */
[----:B------:R0:W1:Y:S02]  /*13c0*/  SHFL.BFLY P1, R50, R52, R31, R30 ;  /* 0x0c00001f34327389 */ /* 0x000064000002001e */
[----:B01----:R-:W-:Y:S01]  /*13d0*/  ENDCOLLECTIVE ;  /* 0x000000000000791b */ /* 0x003fe20003800000 */
.L_x_4720:
[----:B------:R-:W-:Y:S01]  /*13e0*/  HFMA2.MMA R31, -RZ, RZ, 0, 2.384185791015625e-07 ;  /* 0x00000004ff1f7435 */ /* 0x000fe200000001ff */
[----:B------:R-:W-:-:S05]  /*13f0*/  MOV R44, R50 ;  /* 0x00000032002c7202 */ /* 0x000fca0000000f00 */
[----:B------:R-:W-:-:S05]  /*1400*/  FADD.FTZ R44, R49, R44 ;  /* 0x0000002c312c7221 */ /* 0x000fca0000010000 */
[----:B------:R-:W-:-:S07]  /*1410*/  MOV R52, R44 ;  /* 0x0000002c00347202 */ /* 0x000fce0000000f00 */
[----:B------:R-:W-:Y:S05]  /*1420*/  WARPSYNC.COLLECTIVE R29, `(.L_x_4721) ;  /* 0x000000001d087348 */ /* 0x000fea0003c00000 */
[----:B------:R0:W1:Y:S02]  /*1430*/  SHFL.BFLY P1, R50, R52, R31, R30 ;  /* 0x0c00001f34327389 */ /* 0x000064000002001e */
[----:B01----:R-:W-:Y:S01]  /*1440*/  ENDCOLLECTIVE ;  /* 0x000000000000791b */ /* 0x003fe20003800000 */
.L_x_4721:
[----:B------:R-:W-:Y:S01]  /*1450*/  HFMA2.MMA R31, -RZ, RZ, 0, 4.76837158203125e-07 ;  /* 0x00000008ff1f7435 */ /* 0x000fe200000001ff */
[----:B------:R-:W-:-:S05]  /*1460*/  MOV R51, R50 ;  /* 0x0000003200337202 */ /* 0x000fca0000000f00 */
[----:B------:R-:W-:-:S05]  /*1470*/  FADD.FTZ R51, R44, R51 ;  /* 0x000000332c337221 */ /* 0x000fca0000010000 */
[----:B------:R-:W-:-:S07]  /*1480*/  MOV R52, R51 ;  /* 0x0000003300347202 */ /* 0x000fce0000000f00 */
[----:B------:R-:W-:Y:S05]  /*1490*/  WARPSYNC.COLLECTIVE R29, `(.L_x_4722) ;  /* 0x000000001d087348 */ /* 0x000fea0003c00000 */
[----:B------:R0:W1:Y:S02]  /*14a0*/  SHFL.BFLY P1, R50, R52, R31, R30 ;  /* 0x0c00001f34327389 */ /* 0x000064000002001e */
[----:B01----:R-:W-:Y:S01]  /*14b0*/  ENDCOLLECTIVE ;  /* 0x000000000000791b */ /* 0x003fe20003800000 */
.L_x_4722:
[----:B------:R-:W-:Y:S01]  /*14c0*/  HFMA2.MMA R31, -RZ, RZ, 0, 9.5367431640625e-07 ;  /* 0x00000010ff1f7435 */ /* 0x000fe200000001ff */
[----:B------:R-:W-:-:S05]  /*14d0*/  MOV R46, R50 ;  /* 0x00000032002e7202 */ /* 0x000fca0000000f00 */
[----:B------:R-:W-:-:S05]  /*14e0*/  FADD.FTZ R46, R51, R46 ;  /* 0x0000002e332e7221 */ /* 0x000fca0000010000 */
[----:B------:R-:W-:-:S07]  /*14f0*/  MOV R52, R46 ;  /* 0x0000002e00347202 */ /* 0x000fce0000000f00 */
[----:B------:R-:W-:Y:S05]  /*1500*/  WARPSYNC.COLLECTIVE R29, `(.L_x_4723) ;  /* 0x000000001d087348 */ /* 0x000fea0003c00000 */
[----:B------:R0:W1:Y:S02]  /*1510*/  SHFL.BFLY P1, R50, R52, R31, R30 ;  /* 0x0c00001f34327389 */ /* 0x000064000002001e */
[----:B01----:R-:W-:Y:S01]  /*1520*/  ENDCOLLECTIVE ;  /* 0x000000000000791b */ /* 0x003fe20003800000 */
.L_x_4723:
[----:B------:R-:W-:Y:S01]  /*1530*/  MOV R53, R50 ;  /* 0x0000003200357202 */ /* 0x000fe20000000f00 */
[----:B------:R-:W-:Y:S06]  /*1540*/  BRA `(.L_x_4724) ;  /* 0xfffffff400b47947 */ /* 0x000fec000383ffff */
.L_x_4725:
        /* <DEDUP_REMOVED lines=11> */
.L_x_7763:


//--------------------- .text._ZN10layer_norm31ln_parallel_residual_fwd_kernelINS_13Kernel_traitsI6__halfS2_fS2_fjLj256ELj1ELj4ELj1ELj16ENS_18Kernel_traits_baseILj256ES2_S2_fS2_fjLj128EEEEELb0ELb1ELb1EEEvNS_9FwdParamsE --------------------------
	.section	.text._ZN10layer_norm31ln_parallel_residual_fwd_kernelINS_13Kernel_traitsI6__halfS2_fS2_fjLj256ELj1ELj4ELj1ELj16ENS_18Kernel_traits_baseILj256ES2_S2_fS2_fjLj128EEEEELb0ELb1ELb1EEEvNS_9FwdParamsE,"ax",@progbits
	.align	128
        .global         _ZN10layer_norm31ln_parallel_residual_fwd_kernelINS_13Kernel_traitsI6__halfS2_fS2_fjLj256ELj1ELj4ELj1ELj16ENS_18Kernel_traits_baseILj256ES2_S2_fS2_fjLj128EEEEELb0ELb1ELb1EEEvNS_9FwdParamsE
        .type           _ZN10layer_norm31ln_parallel_residual_fwd_kernelINS_13Kernel_traitsI6__halfS2_fS2_fjLj256ELj1ELj4ELj1ELj16ENS_18Kernel_traits_baseILj256ES2_S2_fS2_fjLj128EEEEELb0ELb1ELb1EEEvNS_9FwdParamsE,@function
        .size           _ZN10layer_norm31ln_parallel_residual_fwd_kernelINS_13Kernel_traitsI6__halfS2_fS2_fjLj256ELj1ELj4ELj1ELj16ENS_18Kernel_traits_baseILj256ES2_S2_fS2_fjLj128EEEEELb0ELb1ELb1EEEvNS_9FwdParamsE,(.L_x_7764 - _ZN10layer_norm31ln_parallel_residual_fwd_kernelINS_13Kernel_traitsI6__halfS2_fS2_fjLj256ELj1ELj4ELj1ELj16ENS_18Kernel_traits_baseILj256ES2_S2_fS2_fjLj128EEEEELb0ELb1ELb1EEEvNS_9FwdParamsE)
        .other          _ZN10layer_norm31ln_parallel_residual_fwd_kernelINS_13Kernel_traitsI6__halfS2_fS2_fjLj256ELj1ELj4ELj1ELj16ENS_18Kernel_traits_baseILj256ES2_S2_fS2_fjLj128EEEEELb0ELb1ELb1EEEvNS_9FwdParamsE,@"STO_CUDA_ENTRY STV_DEFAULT"
_ZN10layer_norm31ln_parallel_residual_fwd_kernelINS_13Kernel_traitsI6__halfS2_fS2_fjLj256ELj1ELj4ELj1ELj16ENS_18Kernel_traits_baseILj256ES2_S2_fS2_fjLj128EEEEELb0ELb1ELb1EEEvNS_9FwdParamsE:
.text._ZN10layer_norm31ln_parallel_residual_fwd_kernelINS_13Kernel_traitsI6__halfS2_fS2_fjLj256ELj1ELj4ELj1ELj16ENS_18Kernel_traits_baseILj256ES2_S2_fS2_fjLj128EEEEELb0ELb1ELb1EEEvNS_9FwdParamsE:
        /* <DEDUP_REMOVED lines=9> */
[----:B------:R-:W-:-:S09]  /*0090*/  SHF.R.U32.HI R30, RZ, 0x5, R0 ;  /* 0x00000005ff1e7819 */ /* 0x000fd20000011600 */
[----:B------:R-:W-:Y:S02]  /*00a0*/  @P0 LEA R12, P1, R31, UR4, 0x4 ;  /* 0x000000041f0c0c11 */ /* 0x000fe4000f8220ff */
[----:B-1----:R-:W-:Y:S02]  /*00b0*/  LEA R30, R3, R30, 0x2 ;  /* 0x0000001e031e7211 */ /* 0x002fe400078e10ff */
[----:B------:R-:W-:Y:S01]  /*00c0*/  @P0 IADD3.X R13, RZ, UR5, RZ, P1, !PT ;  /* 0x00000005ff0d0c10 */ /* 0x000fe20008ffe4ff */
[----:B------:R-:W-:Y:S01]  /*00d0*/  ULDC.64 UR4, c[0x0][0x208] ;  /* 0x0000820000047ab9 */ /* 0x000fe20000000a00 */
[----:B------:R-:W-:-:S04]  /*00e0*/  SHF.L.U32 R0, R0, 0x4, RZ ;  /* 0x0000000400007819 */ /* 0x000fc800000006ff */
[----:B------:R-:W5:Y:S01]  /*00f0*/  @P0 LDG.E.128 R12, desc[UR4][R12.64] ;  /* 0x000000040c0c0981 */ /* 0x000f62000c1e1d00 */
[----:B------:R-:W-:Y:S02]  /*0100*/  ISETP.GE.AND P1, PT, R30, UR8, PT ;  /* 0x000000081e007c0c */ /* 0x000fe4000bf26270 */
[----:B------:R-:W-:-:S04]  /*0110*/  LOP3.LUT R0, R0, 0x1f0, RZ, 0xc0, !PT ;  /* 0x000001f000007812 */ /* 0x000fc800078ec0ff */
[----:B------:R-:W-:-:S04]  /*0120*/  IADD3 R8, P2, R0, UR6, RZ ;  /* 0x0000000600087c10 */ /* 0x000fc8000ff5e0ff */
[----:B------:R-:W-:-:S03]  /*0130*/  IADD3.X R9, RZ, UR7, RZ, P2, !PT ;  /* 0x00000007ff097c10 */ /* 0x000fc600097fe4ff */
[----:B------:R-:W-:Y:S06]  /*0140*/  @P1 EXIT ;  /* 0x000000000000194d */ /* 0x000fec0003800000 */
[----:B------:R-:W2:Y:S01]  /*0150*/  LDG.E.128 R8, desc[UR4][R8.64] ;  /* 0x0000000408087981 */ /* 0x000ea2000c1e1d00 */
[----:B-----5:R-:W-:Y:S02]  /*0160*/  @!P0 CS2R R12, SRZ ;  /* 0x00000000000c8805 */ /* 0x020fe4000001ff00 */
[----:B------:R-:W-:Y:S01]  /*0170*/  @!P0 CS2R R14, SRZ ;  /* 0x00000000000e8805 */ /* 0x000fe2000001ff00 */
[----:B------:R-:W-:Y:S01]  /*0180*/  ULDC.64 UR6, c[0x0][0x228] ;  /* 0x00008a0000067ab9 */ /* 0x000fe20000000a00 */
[----:B------:R-:W-:Y:S01]  /*0190*/  BSSY B0, `(.L_x_4726) ;  /* 0x00000d1000007945 */ /* 0x000fe20003800000 */
[----:B------:R-:W-:Y:S01]  /*01a0*/  ISETP.NE.U32.AND P0, PT, RZ, UR6, PT ;  /* 0x00000006ff007c0c */ /* 0x000fe2000bf05070 */
[----:B------:R-:W-:Y:S01]  /*01b0*/  ULDC.U8 UR6, c[0x0][0x2a0] ;  /* 0x0000a80000067ab9 */ /* 0x000fe20000000000 */
[--C-:B------:R-:W-:Y:S01]  /*01c0*/  HADD2.F32 R29, -RZ, R12.reuse.H0_H0 ;  /* 0x2000000cff1d7230 */ /* 0x100fe20000004100 */
[----:B------:R-:W-:Y:S01]  /*01d0*/  ISETP.NE.AND P3, PT, RZ, UR6, PT ;  /* 0x00000006ff007c0c */ /* 0x000fe2000bf65270 */
[----:B------:R-:W-:Y:S01]  /*01e0*/  HADD2.F32 R28, -RZ, R12.H1_H1 ;  /* 0x3000000cff1c7230 */ /* 0x000fe20000004100 */
[----:B------:R-:W-:Y:S01]  /*01f0*/  ISETP.NE.AND.EX P0, PT, RZ, UR7, PT, P0 ;  /* 0x00000007ff007c0c */ /* 0x000fe2000bf05300 */
        /* <DEDUP_REMOVED lines=20> */
.L_x_4744:
        /* <DEDUP_REMOVED lines=23> */
.L_x_4727:
[----:B-----5:R-:W-:-:S05]  /*04b0*/  HADD2.F32 R9, -RZ, R20.H0_H0 ;  /* 0x20000014ff097230 */ /* 0x020fca0000004100 */
[----:B------:R-:W-:-:S04]  /*04c0*/  FADD.FTZ R8, R8, R9 ;  /* 0x0000000908087221 */ /* 0x000fc80000010000 */
[----:B------:R-:W-:-:S07]  /*04d0*/  @P1 FADD.FTZ R8, R16, R8 ;  /* 0x0000000810081221 */ /* 0x000fce0000010000 */
.L_x_4728:
[----:B------:R-:W-:Y:S01]  /*04e0*/  HADD2.F32 R9, -RZ, R24.H1_H1 ;  /* 0x30000018ff097230 */ /* 0x000fe20000004100 */
[----:B------:R-:W-:Y:S06]  /*04f0*/  @P2 BRA `(.L_x_4729) ;  /* 0x00000000000c2947 */ /* 0x000fec0003800000 */
[----:B------:R-:W-:Y:S05]  /*0500*/  @!P1 BRA `(.L_x_4730) ;  /* 0x0000000000149947 */ /* 0x000fea0003800000 */
[----:B-----5:R-:W-:Y:S01]  /*0510*/  FADD.FTZ R9, R17, R9 ;  /* 0x0000000911097221 */ /* 0x020fe20000010000 */
[----:B------:R-:W-:Y:S06]  /*0520*/  BRA `(.L_x_4730) ;  /* 0x00000000000c7947 */ /* 0x000fec0003800000 */
.L_x_4729:
[----:B-----5:R-:W-:-:S05]  /*0530*/  HADD2.F32 R10, -RZ, R20.H1_H1 ;  /* 0x30000014ff0a7230 */ /* 0x020fca0000004100 */
[----:B------:R-:W-:-:S04]  /*0540*/  FADD.FTZ R9, R9, R10 ;  /* 0x0000000a09097221 */ /* 0x000fc80000010000 */
[----:B------:R-:W-:-:S07]  /*0550*/  @P1 FADD.FTZ R9, R17, R9 ;  /* 0x0000000911091221 */ /* 0x000fce0000010000 */
.L_x_4730:
[----:B------:R-:W-:Y:S01]  /*0560*/  HADD2.F32 R10, -RZ, R25.H0_H0 ;  /* 0x20000019ff0a7230 */ /* 0x000fe20000004100 */
[----:B------:R-:W-:Y:S06]  /*0570*/  @P2 BRA `(.L_x_4731) ;  /* 0x00000000000c2947 */ /* 0x000fec0003800000 */
[----:B------:R-:W-:Y:S05]  /*0580*/  @!P1 BRA `(.L_x_4732) ;  /* 0x0000000000149947 */ /* 0x000fea0003800000 */
[----:B-----5:R-:W-:Y:S01]  /*0590*/  FADD.FTZ R10, R18, R10 ;  /* 0x0000000a120a7221 */ /* 0x020fe20000010000 */
[----:B------:R-:W-:Y:S06]  /*05a0*/  BRA `(.L_x_4732) ;  /* 0x00000000000c7947 */ /* 0x000fec0003800000 */
.L_x_4731:
[----:B-----5:R-:W-:-:S05]  /*05b0*/  HADD2.F32 R11, -RZ, R21.H0_H0 ;  /* 0x20000015ff0b7230 */ /* 0x020fca0000004100 */
[----:B------:R-:W-:-:S04]  /*05c0*/  FADD.FTZ R10, R10, R11 ;  /* 0x0000000b0a0a7221 */ /* 0x000fc80000010000 */
[----:B------:R-:W-:-:S07]  /*05d0*/  @P1 FADD.FTZ R10, R18, R10 ;  /* 0x0000000a120a1221 */ /* 0x000fce0000010000 */
.L_x_4732:
[----:B------:R-:W-:Y:S01]  /*05e0*/  HADD2.F32 R11, -RZ, R25.H1_H1 ;  /* 0x30000019ff0b7230 */ /* 0x000fe20000004100 */
[----:B------:R-:W-:Y:S06]  /*05f0*/  @P2 BRA `(.L_x_4733) ;  /* 0x00000000000c2947 */ /* 0x000fec0003800000 */
[----:B------:R-:W-:Y:S05]  /*0600*/  @!P1 BRA `(.L_x_4734) ;  /* 0x0000000000149947 */ /* 0x000fea0003800000 */
[----:B-----5:R-:W-:Y:S01]  /*0610*/  FADD.FTZ R11, R19, R11 ;  /* 0x0000000b130b7221 */ /* 0x020fe20000010000 */
[----:B------:R-:W-:Y:S06]  /*0620*/  BRA `(.L_x_4734) ;  /* 0x00000000000c7947 */ /* 0x000fec0003800000 */
.L_x_4733:
[----:B-----5:R-:W-:-:S05]  /*0630*/  HADD2.F32 R24, -RZ, R21.H1_H1 ;  /* 0x30000015ff187230 */ /* 0x020fca0000004100 */
[----:B------:R-:W-:-:S04]  /*0640*/  FADD.FTZ R11, R11, R24 ;  /* 0x000000180b0b7221 */ /* 0x000fc80000010000 */
[----:B------:R-:W-:-:S07]  /*0650*/  @P1 FADD.FTZ R11, R19, R11 ;  /* 0x0000000b130b1221 */ /* 0x000fce0000010000 */
.L_x_4734:
[----:B------:R-:W-:Y:S01]  /*0660*/  HADD2.F32 R24, -RZ, R26.H0_H0 ;  /* 0x2000001aff187230 */ /* 0x000fe20000004100 */
[----:B------:R-:W-:Y:S06]  /*0670*/  @P2 BRA `(.L_x_4735) ;  /* 0x00000000000c2947 */ /* 0x000fec0003800000 */
[----:B------:R-:W-:Y:S05]  /*0680*/  @!P1 BRA `(.L_x_4736) ;  /* 0x0000000000149947 */ /* 0x000fea0003800000 */
[----:B-----5:R-:W-:Y:S01]  /*0690*/  FADD.FTZ R24, R12, R24 ;  /* 0x000000180c187221 */ /* 0x020fe20000010000 */
[----:B------:R-:W-:Y:S06]  /*06a0*/  BRA `(.L_x_4736) ;  /* 0x00000000000c7947 */ /* 0x000fec0003800000 */
.L_x_4735:
[----:B-----5:R-:W-:-:S05]  /*06b0*/  HADD2.F32 R25, -RZ, R22.H0_H0 ;  /* 0x20000016ff197230 */ /* 0x020fca0000004100 */
[----:B------:R-:W-:-:S04]  /*06c0*/  FADD.FTZ R24, R24, R25 ;  /* 0x0000001918187221 */ /* 0x000fc80000010000 */
[----:B------:R-:W-:-:S07]  /*06d0*/  @P1 FADD.FTZ R24, R12, R24 ;  /* 0x000000180c181221 */ /* 0x000fce0000010000 */
.L_x_4736:
[----:B------:R-:W-:Y:S01]  /*06e0*/  HADD2.F32 R25, -RZ, R26.H1_H1 ;  /* 0x3000001aff197230 */ /* 0x000fe20000004100 */
[----:B------:R-:W-:Y:S06]  /*06f0*/  @P2 BRA `(.L_x_4737) ;  /* 0x00000000000c2947 */ /* 0x000fec0003800000 */
[----:B------:R-:W-:Y:S05]  /*0700*/  @!P1 BRA `(.L_x_4738) ;  /* 0x0000000000149947 */ /* 0x000fea0003800000 */
[----:B-----5:R-:W-:Y:S01]  /*0710*/  FADD.FTZ R25, R13, R25 ;  /* 0x000000190d197221 */ /* 0x020fe20000010000 */
[----:B------:R-:W-:Y:S06]  /*0720*/  BRA `(.L_x_4738) ;  /* 0x00000000000c7947 */ /* 0x000fec0003800000 */
.L_x_4737:
[----:B-----5:R-:W-:-:S05]  /*0730*/  HADD2.F32 R26, -RZ, R22.H1_H1 ;  /* 0x30000016ff1a7230 */ /* 0x020fca0000004100 */
[----:B------:R-:W-:-:S04]  /*0740*/  FADD.FTZ R25, R25, R26 ;  /* 0x0000001a19197221 */ /* 0x000fc80000010000 */
[----:B------:R-:W-:-:S07]  /*0750*/  @P1 FADD.FTZ R25, R13, R25 ;  /* 0x000000190d191221 */ /* 0x000fce0000010000 */
.L_x_4738:
[----:B------:R-:W-:Y:S01]  /*0760*/  HADD2.F32 R26, -RZ, R27.H0_H0 ;  /* 0x2000001bff1a7230 */ /* 0x000fe20000004100 */
[----:B------:R-:W-:Y:S06]  /*0770*/  @P2 BRA `(.L_x_4739) ;  /* 0x00000000000c2947 */ /* 0x000fec0003800000 */
[----:B------:R-:W-:Y:S05]  /*0780*/  @!P1 BRA `(.L_x_4740) ;  /* 0x0000000000149947 */ /* 0x000fea0003800000 */
[----:B-----5:R-:W-:Y:S01]  /*0790*/  FADD.FTZ R26, R14, R26 ;  /* 0x0000001a0e1a7221 */ /* 0x020fe20000010000 */
[----:B------:R-:W-:Y:S06]  /*07a0*/  BRA `(.L_x_4740) ;  /* 0x00000000000c7947 */ /* 0x000fec0003800000 */
.L_x_4739:
[----:B-----5:R-:W-:-:S05]  /*07b0*/  HADD2.F32 R35, -RZ, R23.H0_H0 ;  /* 0x20000017ff237230 */ /* 0x020fca0000004100 */
[----:B------:R-:W-:-:S04]  /*07c0*/  FADD.FTZ R26, R26, R35 ;  /* 0x000000231a1a7221 */ /* 0x000fc80000010000 */
[----:B------:R-:W-:-:S07]  /*07d0*/  @P1 FADD.FTZ R26, R14, R26 ;  /* 0x0000001a0e1a1221 */ /* 0x000fce0000010000 */
.L_x_4740:
[----:B------:R-:W-:Y:S01]  /*07e0*/  HADD2.F32 R27, -RZ, R27.H1_H1 ;  /* 0x3000001bff1b7230 */ /* 0x000fe20000004100 */
[----:B------:R-:W-:Y:S06]  /*07f0*/  @P2 BRA `(.L_x_4741) ;  /* 0x00000000000c2947 */ /* 0x000fec0003800000 */
[----:B------:R-:W-:Y:S05]  /*0800*/  @!P1 BRA `(.L_x_4742) ;  /* 0x0000000000149947 */ /* 0x000fea0003800000 */
[----:B-----5:R-:W-:Y:S01]  /*0810*/  FADD.FTZ R27, R15, R27 ;  /* 0x0000001b0f1b7221 */ /* 0x020fe20000010000 */
[----:B------:R-:W-:Y:S06]  /*0820*/  BRA `(.L_x_4742) ;  /* 0x00000000000c7947 */ /* 0x000fec0003800000 */
.L_x_4741:
[----:B-----5:R-:W-:-:S05]  /*0830*/  HADD2.F32 R34, -RZ, R23.H1_H1 ;  /* 0x30000017ff227230 */ /* 0x020fca0000004100 */
[----:B------:R-:W-:-:S04]  /*0840*/  FADD.FTZ R27, R27, R34 ;  /* 0x000000221b1b7221 */ /* 0x000fc80000010000 */
[----:B------:R-:W-:-:S07]  /*0850*/  @P1 FADD.FTZ R27, R15, R27 ;  /* 0x0000001b0f1b1221 */ /* 0x000fce0000010000 */
.L_x_4742:
        /* <DEDUP_REMOVED lines=52> */
.L_x_4756:
        /* <DEDUP_REMOVED lines=37> */
[----:B------:R-:W-:-:S02]  /*0df0*/  F2FP.F16.F32.PACK_AB R10, R53, R10 ;  /* 0x0000000a350a723e */ /* 0x000fc400000000ff */
[----:B------:R-:W-:Y:S01]  /*0e00*/  F2FP.F16.F32.PACK_AB R9, R49, R46 ;  /* 0x0000002e3109723e */ /* 0x000fe200000000ff */
[----:B--2---:R-:W-:Y:S01]  /*0e10*/  @!P1 IMAD.WIDE R34, R30, 0x4, R34 ;  /* 0x000000041e229825 */ /* 0x004fe200078e0222 */
[----:B------:R-:W-:Y:S01]  /*0e20*/  LEA.HI.X R43, R40, UR13, RZ, 0x4, P2 ;  /* 0x0000000d282b7c11 */ /* 0x000fe200090f24ff */
[----:B------:R0:W-:Y:S01]  /*0e30*/  @!P1 STG.E desc[UR4][R26.64], R45 ;  /* 0x0000002d1a009986 */ /* 0x0001e2000c101904 */
[----:B------:R-:W-:Y:S02]  /*0e40*/  F2FP.F16.F32.PACK_AB R8, R47, R8 ;  /* 0x000000082f08723e */ /* 0x000fe400000000ff */
[----:B---3--:R-:W-:Y:S01]  /*0e50*/  LEA R30, R24, R30, 0x2 ;  /* 0x0000001e181e7211 */ /* 0x008fe200078e10ff */
[----:B------:R0:W-:Y:S03]  /*0e60*/  @!P1 STG.E desc[UR4][R34.64], R44 ;  /* 0x0000002c22009986 */ /* 0x0001e6000c101904 */
[----:B------:R-:W-:Y:S01]  /*0e70*/  ISETP.GE.AND P1, PT, R30, R25, PT ;  /* 0x000000191e00720c */ /* 0x000fe20003f26270 */
[----:B------:R0:W-:-:S12]  /*0e80*/  STG.E.128 desc[UR4][R42.64], R8 ;  /* 0x000000082a007986 */ /* 0x0001d8000c101d04 */
[----:B------:R-:W-:Y:S05]  /*0e90*/  @!P1 BRA `(.L_x_4744) ;  /* 0xfffffff400289947 */ /* 0x000fea000383ffff */
[----:B------:R-:W-:Y:S05]  /*0ea0*/  BSYNC B0 ;  /* 0x0000000000007941 */ /* 0x000fea0003800000 */
.L_x_4726:
[----:B------:R-:W-:Y:S05]  /*0eb0*/  EXIT ;  /* 0x000000000000794d */ /* 0x000fea0003800000 */
.L_x_4743:
        /* <DEDUP_REMOVED lines=8> */
.L_x_4746:
[----:B------:R-:W-:Y:S05]  /*0f40*/  BSYNC B1 ;  /* 0x0000000000017941 */ /* 0x000fea0003800000 */
.L_x_4745:
        /* <DEDUP_REMOVED lines=9> */
.L_x_4747:
[----:B------:R-:W-:Y:S01]  /*0fe0*/  HFMA2.MMA R44, -RZ, RZ, 0, 2.384185791015625e-07 ;  /* 0x00000004ff2c7435 */ /* 0x000fe200000001ff */
[----:B------:R-:W-:-:S05]  /*0ff0*/  MOV R35, R51 ;  /* 0x0000003300237202 */ /* 0x000fca0000000f00 */
[----:B------:R-:W-:-:S05]  /*1000*/  FADD.FTZ R47, R46, R35 ;  /* 0x000000232e2f7221 */ /* 0x000fca0000010000 */
[----:B------:R-:W-:-:S07]  /*1010*/  MOV R53, R47 ;  /* 0x0000002f00357202 */ /* 0x000fce0000000f00 */
[----:B------:R-:W-:Y:S05]  /*1020*/  WARPSYNC.COLLECTIVE R42, `(.L_x_4748) ;  /* 0x000000002a087348 */ /* 0x000fea0003c00000 */
[----:B------:R0:W1:Y:S02]  /*1030*/  SHFL.BFLY P2, R51, R53, R44, R43 ;  /* 0x0c00002c35337389 */ /* 0x000064000004002b */
[----:B01----:R-:W-:Y:S01]  /*1040*/  ENDCOLLECTIVE ;  /* 0x000000000000791b */ /* 0x003fe20003800000 */
.L_x_4748:
[----:B------:R-:W-:Y:S01]  /*1050*/  HFMA2.MMA R44, -RZ, RZ, 0, 4.76837158203125e-07 ;  /* 0x00000008ff2c7435 */ /* 0x000fe200000001ff */
[----:B------:R-:W-:-:S05]  /*1060*/  MOV R34, R51 ;  /* 0x0000003300227202 */ /* 0x000fca0000000f00 */
[----:B------:R-:W-:-:S05]  /*1070*/  FADD.FTZ R48, R47, R34 ;  /* 0x000000222f307221 */ /* 0x000fca0000010000 */
[----:B------:R-:W-:-:S07]  /*1080*/  MOV R53, R48 ;  /* 0x0000003000357202 */ /* 0x000fce0000000f00 */
[----:B------:R-:W-:Y:S05]  /*1090*/  WARPSYNC.COLLECTIVE R42, `(.L_x_4749) ;  /* 0x000000002a087348 */ /* 0x000fea0003c00000 */
[----:B------:R0:W1:Y:S02]  /*10a0*/  SHFL.BFLY P2, R51, R53, R44, R43 ;  /* 0x0c00002c35337389 */ /* 0x000064000004002b */
[----:B01----:R-:W-:Y:S01]  /*10b0*/  ENDCOLLECTIVE ;  /* 0x000000000000791b */ /* 0x003fe20003800000 */
.L_x_4749:
[----:B------:R-:W-:Y:S01]  /*10c0*/  HFMA2.MMA R44, -RZ, RZ, 0, 9.5367431640625e-07 ;  /* 0x00000010ff2c7435 */ /* 0x000fe200000001ff */
[----:B------:R-:W-:-:S05]  /*10d0*/  MOV R35, R51 ;  /* 0x0000003300237202 */ /* 0x000fca0000000f00 */
[----:B------:R-:W-:Y:S02]  /*10e0*/  FADD.FTZ R49, R48, R35 ;  /* 0x0000002330317221 */ /* 0x000fe40000010000 */
[----:B------:R-:W0:Y:S03]  /*10f0*/  LDC R35, c[0x0][0x290] ;  /* 0x0000a400ff237b82 */ /* 0x000e260000000800 */
[----:B------:R-:W-:-:S07]  /*1100*/  MOV R53, R49 ;  /* 0x0000003100357202 */ /* 0x000fce0000000f00 */
[----:B0-----:R-:W-:Y:S05]  /*1110*/  WARPSYNC.COLLECTIVE R42, `(.L_x_4750) ;  /* 0x000000002a087348 */ /* 0x001fea0003c00000 */
[----:B------:R1:W2:Y:S02]  /*1120*/  SHFL.BFLY P2, R51, R53, R44, R43 ;  /* 0x0c00002c35337389 */ /* 0x0002a4000004002b */
[----:B012---:R-:W-:Y:S01]  /*1130*/  ENDCOLLECTIVE ;  /* 0x000000000000791b */ /* 0x007fe20003800000 */
.L_x_4750:
        /* <DEDUP_REMOVED lines=25> */
.L_x_4751:
[----:B------:R-:W-:Y:S01]  /*12d0*/  HFMA2.MMA R44, -RZ, RZ, 0, 1.1920928955078125e-07 ;  /* 0x00000002ff2c7435 */ /* 0x000fe200000001ff */
[----:B------:R-:W-:-:S05]  /*12e0*/  MOV R47, R51 ;  /* 0x00000033002f7202 */ /* 0x000fca0000000f00 */
[----:B------:R-:W-:-:S05]  /*12f0*/  FADD.FTZ R47, R34, R47 ;  /* 0x0000002f222f7221 */ /* 0x000fca0000010000 */
[----:B------:R-:W-:-:S07]  /*1300*/  MOV R53, R47 ;  /* 0x0000002f00357202 */ /* 0x000fce0000000f00 */
[----:B------:R-:W-:Y:S05]  /*1310*/  WARPSYNC.COLLECTIVE R42, `(.L_x_4752) ;  /* 0x000000002a087348 */ /* 0x000fea0003c00000 */
[----:B------:R0:W1:Y:S02]  /*1320*/  SHFL.BFLY P2, R51, R53, R44, R43 ;  /* 0x0c00002c35337389 */ /* 0x000064000004002b */
[----:B01----:R-:W-:Y:S01]  /*1330*/  ENDCOLLECTIVE ;  /* 0x000000000000791b */ /* 0x003fe20003800000 */
.L_x_4752:
[----:B------:R-:W-:Y:S01]  /*1340*/  HFMA2.MMA R44, -RZ, RZ, 0, 2.384185791015625e-07 ;  /* 0x00000004ff2c7435 */ /* 0x000fe200000001ff */
[----:B------:R-:W-:-:S05]  /*1350*/  MOV R46, R51 ;  /* 0x00000033002e7202 */ /* 0x000fca0000000f00 */
[----:B------:R-:W-:-:S05]  /*1360*/  FADD.FTZ R46, R47, R46 ;  /* 0x0000002e2f2e7221 */ /* 0x000fca0000010000 */
[----:B------:R-:W-:-:S07]  /*1370*/  MOV R53, R46 ;  /* 0x0000002e00357202 */ /* 0x000fce0000000f00 */
[----:B------:R-:W-:Y:S05]  /*1380*/  WARPSYNC.COLLECTIVE R42, `(.L_x_4753) ;  /* 0x000000002a087348 */ /* 0x000fea0003c00000 */
[----:B------:R0:W1:Y:S02]  /*1390*/  SHFL.BFLY P2, R51, R53, R44, R43 ;  /* 0x0c00002c35337389 */ /* 0x000064000004002b */
[----:B01----:R-:W-:Y:S01]  /*13a0*/  ENDCOLLECTIVE ;  /* 0x000000000000791b */ /* 0x003fe20003800000 */
.L_x_4753:
[----:B------:R-:W-:Y:S01]  /*13b0*/  HFMA2.MMA R44, -RZ, RZ, 0, 4.76837158203125e-07 ;  /* 0x00000008ff2c7435 */ /* 0x000fe200000001ff */
[----:B------:R-:W-:-:S05]  /*13c0*/  MOV R49, R51 ;  /* 0x0000003300317202 */ /* 0x000fca0000000f00 */
[----:B------:R-:W-:-:S05]  /*13d0*/  FADD.FTZ R49, R46, R49 ;  /* 0x000000312e317221 */ /* 0x000fca0000010000 */
[----:B------:R-:W-:-:S07]  /*13e0*/  MOV R53, R49 ;  /* 0x0000003100357202 */ /* 0x000fce0000000f00 */
[----:B------:R-:W-:Y:S05]  /*13f0*/  WARPSYNC.COLLECTIVE R42, `(.L_x_4754) ;  /* 0x000000002a087348 */ /* 0x000fea0003c00000 */
[----:B------:R0:W1:Y:S02]  /*1400*/  SHFL.BFLY P2, R51, R53, R44, R43 ;  /* 0x0c00002c35337389 */ /* 0x000064000004002b */
[----:B01----:R-:W-:Y:S01]  /*1410*/  ENDCOLLECTIVE ;  /* 0x000000000000791b */ /* 0x003fe20003800000 */
.L_x_4754:
[----:B------:R-:W-:Y:S01]  /*1420*/  HFMA2.MMA R44, -RZ, RZ, 0, 9.5367431640625e-07 ;  /* 0x00000010ff2c7435 */ /* 0x000fe200000001ff */
[----:B------:R-:W-:-:S05]  /*1430*/  MOV R48, R51 ;  /* 0x0000003300307202 */ /* 0x000fca0000000f00 */
[----:B------:R-:W-:-:S05]  /*1440*/  FADD.FTZ R48, R49, R48 ;  /* 0x0000003031307221 */ /* 0x000fca0000010000 */
[----:B------:R-:W-:-:S07]  /*1450*/  MOV R53, R48 ;  /* 0x0000003000357202 */ /* 0x000fce0000000f00 */
[----:B------:R-:W-:Y:S05]  /*1460*/  WARPSYNC.COLLECTIVE R42, `(.L_x_4755) ;  /* 0x000000002a087348 */ /* 0x000fea0003c00000 */
[----:B------:R0:W1:Y:S02]  /*1470*/  SHFL.BFLY P2, R51, R53, R44, R43 ;  /* 0x0c00002c35337389 */ /* 0x000064000004002b */
[----:B01----:R-:W-:Y:S01]  /*1480*/  ENDCOLLECTIVE ;  /* 0x000000000000791b */ /* 0x003fe20003800000 */
.L_x_4755:
[----:B------:R-:W-:Y:S05]  /*1490*/  BRA `(.L_x_4756) ;  /* 0xfffffff400c07947 */ /* 0x000fea000383ffff */
.L_x_4757:
        /* <DEDUP_REMOVED lines=14> */
.L_x_7764:


//--------------------- .text._ZN10layer_norm31ln_parallel_residual_fwd_kernelINS_13Kernel_traitsI6__halfS2_fS2_fjLj256ELj1ELj4ELj1ELj16ENS_18Kernel_traits_baseILj256ES2_S2_fS2_fjLj128EEEEELb1ELb0ELb0EEEvNS_9FwdParamsE --------------------------
	.section	.text._ZN10layer_norm31ln_parallel_residual_fwd_kernelINS_13Kernel_traitsI6__halfS2_fS2_fjLj256ELj1ELj4ELj1ELj16ENS_18Kernel_traits_baseILj256ES2_S2_fS2_fjLj128EEEEELb1ELb0ELb0EEEvNS_9FwdParamsE,"ax",@progbits
	.align	128
        .global         _ZN10layer_norm31ln_parallel_residual_fwd_kernelINS_13Kernel_traitsI6__halfS2_fS2_fjLj256ELj1ELj4ELj1ELj16ENS_18Kernel_traits_baseILj256ES2_S2_fS2_fjLj128EEEEELb1ELb0ELb0EEEvNS_9FwdParamsE
        .type           _ZN10layer_norm31ln_parallel_residual_fwd_kernelINS_13Kernel_traitsI6__halfS2_fS2_fjLj256ELj1ELj4ELj1ELj16ENS_18Kernel_traits_baseILj256ES2_S2_fS2_fjLj128EEEEELb1ELb0ELb0EEEvNS_9FwdParamsE,@function
        .size           _ZN10layer_norm31ln_parallel_residual_fwd_kernelINS_13Kernel_traitsI6__halfS2_fS2_fjLj256ELj1ELj4ELj1ELj16ENS_18Kernel_traits_baseILj256ES2_S2_fS2_fjLj128EEEEELb1ELb0ELb0EEEvNS_9FwdParamsE,(.L_x_7765 - _ZN10layer_norm31ln_parallel_residual_fwd_kernelINS_13Kernel_traitsI6__halfS2_fS2_fjLj256ELj1ELj4ELj1ELj16ENS_18Kernel_traits_baseILj256ES2_S2_fS2_fjLj128EEEEELb1ELb0ELb0EEEvNS_9FwdParamsE)
        .other          _ZN10layer_norm31ln_parallel_residual_fwd_kernelINS_13Kernel_traitsI6__halfS2_fS2_fjLj256ELj1ELj4ELj1ELj16ENS_18Kernel_traits_baseILj256ES2_S2_fS2_fjLj128EEEEELb1ELb0ELb0EEEvNS_9FwdParamsE,@"STO_CUDA_ENTRY STV_DEFAULT"
_ZN10layer_norm31ln_parallel_residual_fwd_kernelINS_13Kernel_traitsI6__halfS2_fS2_fjLj256ELj1ELj4ELj1ELj16ENS_18Kernel_traits_baseILj256ES2_S2_fS2_fjLj128EEEEELb1ELb0ELb0EEEvNS_9FwdParamsE:
.text._ZN10layer_norm31ln_parallel_residual_fwd_kernelINS_13Kernel_traitsI6__halfS2_fS2_fjLj256ELj1ELj4ELj1ELj16ENS_18Kernel_traits_baseILj256ES2_S2_fS2_fjLj128EEEEELb1ELb0ELb0EEEvNS_9FwdParamsE:
        /* <DEDUP_REMOVED lines=73> */
.L_x_4759:
[----:B------:R-:W-:Y:S05]  /*0490*/  BSYNC B0 ;  /* 0x0000000000007941 */ /* 0x000fea0003800000 */
.L_x_4758:
        /* <DEDUP_REMOVED lines=103> */
[----:B------:R-:W-:-:S07]  /*0b10*/  IMAD R82, R20, -0x2daee0ad, RZ ;  /* 0xd2511f5314527824 */ /* 0x000fce00078e02ff */
.L_x_4894:
        /* <DEDUP_REMOVED lines=33> */
.L_x_4764:
[----:B------:R-:W-:-:S07]  /*0d30*/  IMAD.MOV.U32 R46, RZ, RZ, R78 ;  /* 0x000000ffff2e7224 */ /* 0x000fce00078e004e */
.L_x_4765:
[----:B------:R-:W-:Y:S05]  /*0d40*/  BSYNC B2 ;  /* 0x0000000000027941 */ /* 0x000fea0003800000 */
.L_x_4763:
        /* <DEDUP_REMOVED lines=16> */
.L_x_4769:
[----:B------:R-:W-:Y:S05]  /*0e50*/  BSYNC B3 ;  /* 0x0000000000037941 */ /* 0x000fea0003800000 */
.L_x_4768:
        /* <DEDUP_REMOVED lines=42> */
.L_x_4767:
[----:B------:R-:W-:Y:S05]  /*1100*/  BSYNC B2 ;  /* 0x0000000000027941 */ /* 0x000fea0003800000 */
.L_x_4766:
        /* <DEDUP_REMOVED lines=18> */
.L_x_4770:
        /* <DEDUP_REMOVED lines=12> */
.L_x_4773:
[----:B------:R-:W-:-:S07]  /*12f0*/  IMAD.MOV.U32 R33, RZ, RZ, R78 ;  /* 0x000000ffff217224 */ /* 0x000fce00078e004e */
.L_x_4774:
[----:B------:R-:W-:Y:S05]  /*1300*/  BSYNC B2 ;  /* 0x0000000000027941 */ /* 0x000fea0003800000 */
.L_x_4772:
        /* <DEDUP_REMOVED lines=16> */
.L_x_4778:
[----:B------:R-:W-:Y:S05]  /*1410*/  BSYNC B3 ;  /* 0x0000000000037941 */ /* 0x000fea0003800000 */
.L_x_4777:
        /* <DEDUP_REMOVED lines=43> */
.L_x_4776:
[----:B------:R-:W-:Y:S05]  /*16d0*/  BSYNC B2 ;  /* 0x0000000000027941 */ /* 0x000fea0003800000 */
.L_x_4775:
[----:B------:R-:W-:Y:S01]  /*16e0*/  I2FP.F32.U32 R40, R33 ;  /* 0x0000002100287245 */ /* 0x000fe20000201000 */
[----:B------:R-:W-:-:S04]  /*16f0*/  HADD2.F32 R33, -RZ, R24.H0_H0 ;  /* 0x20000018ff217230 */ /* 0x000fc80000004100 */
[----:B------:R-:W-:Y:S01]  /*1700*/  FFMA.FTZ R40, R40, R79, 1.1641532182693481445e-10 ;  /* 0x2f00000028287423 */ /* 0x000fe2000001004f */
[----:B------:R-:W-:-:S04]  /*1710*/  FMUL.FTZ R33, R33, R80 ;  /* 0x0000005021217220 */ /* 0x000fc80000410000 */
[----:B------:R-:W-:-:S04]  /*1720*/  FSETP.GTU.FTZ.AND P4, PT, R40, R81, PT ;  /* 0x000000512800720b */ /* 0x000fc80003f9c000 */
[----:B------:R-:W-:Y:S02]  /*1730*/  FSEL R33, R33, RZ, !P4 ;  /* 0x000000ff21217208 */ /* 0x000fe40006000000 */
[----:B------:R-:W-:-:S03]  /*1740*/  SEL R67, RZ, 0x1, P4 ;  /* 0x00000001ff437807 */ /* 0x000fc60002000000 */
[----:B------:R-:W-:-:S04]  /*1750*/  FADD.FTZ R32, R33, R32 ;  /* 0x0000002021207221 */ /* 0x000fc80000010000 */
[----:B------:R-:W-:-:S07]  /*1760*/  @P1 FADD.FTZ R32, R20, R32 ;  /* 0x0000002014201221 */ /* 0x000fce0000010000 */
.L_x_4771:
        /* <DEDUP_REMOVED lines=12> */
.L_x_4780:
[----:B------:R-:W-:-:S07]  /*1830*/  IMAD.MOV.U32 R33, RZ, RZ, R78 ;  /* 0x000000ffff217224 */ /* 0x000fce00078e004e */
.L_x_4781:
[----:B------:R-:W-:Y:S05]  /*1840*/  BSYNC B2 ;  /* 0x0000000000027941 */ /* 0x000fea0003800000 */
.L_x_4779:
        /* <DEDUP_REMOVED lines=16> */
.L_x_4785:
[----:B------:R-:W-:Y:S05]  /*1950*/  BSYNC B3 ;  /* 0x0000000000037941 */ /* 0x000fea0003800000 */
.L_x_4784:
        /* <DEDUP_REMOVED lines=43> */
.L_x_4783:
[----:B------:R-:W-:Y:S05]  /*1c10*/  BSYNC B2 ;  /* 0x0000000000027941 */ /* 0x000fea0003800000 */
.L_x_4782:
        /* <DEDUP_REMOVED lines=13> */
.L_x_4786:
        /* <DEDUP_REMOVED lines=12> */
.L_x_4789:
[----:B------:R-:W-:-:S07]  /*1db0*/  IMAD.MOV.U32 R36, RZ, RZ, R78 ;  /* 0x000000ffff247224 */ /* 0x000fce00078e004e */
.L_x_4790:
[----:B------:R-:W-:Y:S05]  /*1dc0*/  BSYNC B2 ;  /* 0x0000000000027941 */ /* 0x000fea0003800000 */
.L_x_4788:
        /* <DEDUP_REMOVED lines=16> */
.L_x_4794:
[----:B------:R-:W-:Y:S05]  /*1ed0*/  BSYNC B3 ;  /* 0x0000000000037941 */ /* 0x000fea0003800000 */
.L_x_4793:
        /* <DEDUP_REMOVED lines=43> */
.L_x_4792:
[----:B------:R-:W-:Y:S05]  /*2190*/  BSYNC B2 ;  /* 0x0000000000027941 */ /* 0x000fea0003800000 */
.L_x_4791:
[----:B------:R-:W-:Y:S01]  /*21a0*/  I2FP.F32.U32 R36, R36 ;  /* 0x0000002400247245 */ /* 0x000fe20000201000 */
[----:B------:R-:W-:-:S04]  /*21b0*/  HADD2.F32 R35, -RZ, R24.H1_H1 ;  /* 0x30000018ff237230 */ /* 0x000fc80000004100 */
[----:B------:R-:W-:Y:S01]  /*21c0*/  FFMA.FTZ R36, R36, R79, 1.1641532182693481445e-10 ;  /* 0x2f00000024247423 */ /* 0x000fe2000001004f */
[----:B------:R-:W-:-:S04]  /*21d0*/  FMUL.FTZ R35, R35, R80 ;  /* 0x0000005023237220 */ /* 0x000fc80000410000 */
[----:B------:R-:W-:-:S04]  /*21e0*/  FSETP.GTU.FTZ.AND P4, PT, R36, R81, PT ;  /* 0x000000512400720b */ /* 0x000fc80003f9c000 */
[----:B------:R-:W-:Y:S02]  /*21f0*/  FSEL R36, R35, RZ, !P4 ;  /* 0x000000ff23247208 */ /* 0x000fe40006000000 */
[----:B------:R-:W-:-:S03]  /*2200*/  SEL R68, RZ, 0x1, P4 ;  /* 0x00000001ff447807 */ /* 0x000fc60002000000 */
[----:B------:R-:W-:-:S04]  /*2210*/  FADD.FTZ R33, R36, R33 ;  /* 0x0000002124217221 */ /* 0x000fc80000010000 */
[----:B------:R-:W-:-:S07]  /*2220*/  @P1 FADD.FTZ R33, R21, R33 ;  /* 0x0000002115211221 */ /* 0x000fce0000010000 */
.L_x_4787:
        /* <DEDUP_REMOVED lines=12> */
.L_x_4796:
[----:B------:R-:W-:-:S07]  /*22f0*/  IMAD.MOV.U32 R36, RZ, RZ, R78 ;  /* 0x000000ffff247224 */ /* 0x000fce00078e004e */
.L_x_4797:
[----:B------:R-:W-:Y:S05]  /*2300*/  BSYNC B2 ;  /* 0x0000000000027941 */ /* 0x000fea0003800000 */
.L_x_4795:
        /* <DEDUP_REMOVED lines=16> */
.L_x_4801:
[----:B------:R-:W-:Y:S05]  /*2410*/  BSYNC B3 ;  /* 0x0000000000037941 */ /* 0x000fea0003800000 */
.L_x_4800:
        /* <DEDUP_REMOVED lines=43> */
.L_x_4799:
[----:B------:R-:W-:Y:S05]  /*26d0*/  BSYNC B2 ;  /* 0x0000000000027941 */ /* 0x000fea0003800000 */
.L_x_4798:
        /* <DEDUP_REMOVED lines=13> */
.L_x_4802:
        /* <DEDUP_REMOVED lines=12> */
.L_x_4805:
[----:B------:R-:W-:-:S07]  /*2870*/  IMAD.MOV.U32 R35, RZ, RZ, R78 ;  /* 0x000000ffff237224 */ /* 0x000fce00078e004e */
.L_x_4806:
[----:B------:R-:W-:Y:S05]  /*2880*/  BSYNC B2 ;  /* 0x0000000000027941 */ /* 0x000fea0003800000 */
.L_x_4804:
        /* <DEDUP_REMOVED lines=16> */
.L_x_4810:
[----:B------:R-:W-:Y:S05]  /*2990*/  BSYNC B3 ;  /* 0x0000000000037941 */ /* 0x000fea0003800000 */
.L_x_4809:
        /* <DEDUP_REMOVED lines=43> */
.L_x_4808:
[----:B------:R-:W-:Y:S05]  /*2c50*/  BSYNC B2 ;  /* 0x0000000000027941 */ /* 0x000fea0003800000 */
.L_x_4807:
        /* <DEDUP_REMOVED lines=9> */
.L_x_4803:
        /* <DEDUP_REMOVED lines=12> */
.L_x_4812:
[----:B------:R-:W-:-:S07]  /*2db0*/  IMAD.MOV.U32 R35, RZ, RZ, R78 ;  /* 0x000000ffff237224 */ /* 0x000fce00078e004e */
.L_x_4813:
[----:B------:R-:W-:Y:S05]  /*2dc0*/  BSYNC B2 ;  /* 0x0000000000027941 */ /* 0x000fea0003800000 */
.L_x_4811:
        /* <DEDUP_REMOVED lines=16> */
.L_x_4817:
[----:B------:R-:W-:Y:S05]  /*2ed0*/  BSYNC B3 ;  /* 0x0000000000037941 */ /* 0x000fea0003800000 */
.L_x_4816:
        /* <DEDUP_REMOVED lines=43> */
.L_x_4815:
[----:B------:R-:W-:Y:S05]  /*3190*/  BSYNC B2 ;  /* 0x0000000000027941 */ /* 0x000fea0003800000 */
.L_x_4814:
        /* <DEDUP_REMOVED lines=13> */
.L_x_4818:
        /* <DEDUP_REMOVED lines=12> */
.L_x_4821:
[----:B------:R-:W-:-:S07]  /*3330*/  IMAD.MOV.U32 R46, RZ, RZ, R78 ;  /* 0x000000ffff2e7224 */ /* 0x000fce00078e004e */
.L_x_4822:
[----:B------:R-:W-:Y:S05]  /*3340*/  BSYNC B2 ;  /* 0x0000000000027941 */ /* 0x000fea0003800000 */
.L_x_4820:
        /* <DEDUP_REMOVED lines=16> */
.L_x_4826:
[----:B------:R-:W-:Y:S05]  /*3450*/  BSYNC B3 ;  /* 0x0000000000037941 */ /* 0x000fea0003800000 */
.L_x_4825:
        /* <DEDUP_REMOVED lines=43> */
.L_x_4824:
[----:B------:R-:W-:Y:S05]  /*3710*/  BSYNC B2 ;  /* 0x0000000000027941 */ /* 0x000fea0003800000 */
.L_x_4823:
        /* <DEDUP_REMOVED lines=9> */
.L_x_4819:
        /* <DEDUP_REMOVED lines=12> */
.L_x_4828:
[----:B------:R-:W-:-:S07]  /*3870*/  IMAD.MOV.U32 R46, RZ, RZ, R78 ;  /* 0x000000ffff2e7224 */ /* 0x000fce00078e004e */
.L_x_4829:
[----:B------:R-:W-:Y:S05]  /*3880*/  BSYNC B2 ;  /* 0x0000000000027941 */ /* 0x000fea0003800000 */
.L_x_4827:
        /* <DEDUP_REMOVED lines=16> */
.L_x_4833:
[----:B------:R-:W-:Y:S05]  /*3990*/  BSYNC B3 ;  /* 0x0000000000037941 */ /* 0x000fea0003800000 */
.L_x_4832:
        /* <DEDUP_REMOVED lines=43> */
.L_x_4831:
[----:B------:R-:W-:Y:S05]  /*3c50*/  BSYNC B2 ;  /* 0x0000000000027941 */ /* 0x000fea0003800000 */
.L_x_4830:
        /* <DEDUP_REMOVED lines=13> */
.L_x_4834:
        /* <DEDUP_REMOVED lines=12> */
.L_x_4837:
[----:B------:R-:W-:-:S07]  /*3df0*/  IMAD.MOV.U32 R37, RZ, RZ, R78 ;  /* 0x000000ffff257224 */ /* 0x000fce00078e004e */
.L_x_4838:
[----:B------:R-:W-:Y:S05]  /*3e00*/  BSYNC B2 ;  /* 0x0000000000027941 */ /* 0x000fea0003800000 */
.L_x_4836:
        /* <DEDUP_REMOVED lines=16> */
.L_x_4842:
[----:B------:R-:W-:Y:S05]  /*3f10*/  BSYNC B3 ;  /* 0x0000000000037941 */ /* 0x000fea0003800000 */
.L_x_4841:
        /* <DEDUP_REMOVED lines=43> */
.L_x_4840:
[----:B------:R-:W-:Y:S05]  /*41d0*/  BSYNC B2 ;  /* 0x0000000000027941 */ /* 0x000fea0003800000 */
.L_x_4839:
        /* <DEDUP_REMOVED lines=9> */
.L_x_4835:
        /* <DEDUP_REMOVED lines=12> */
.L_x_4844:
[----:B------:R-:W-:-:S07]  /*4330*/  IMAD.MOV.U32 R37, RZ, RZ, R78 ;  /* 0x000000ffff257224 */ /* 0x000fce00078e004e */
.L_x_4845:
[----:B------:R-:W-:Y:S05]  /*4340*/  BSYNC B2 ;  /* 0x0000000000027941 */ /* 0x000fea0003800000 */
.L_x_4843:
        /* <DEDUP_REMOVED lines=16> */
.L_x_4849:
[----:B------:R-:W-:Y:S05]  /*4450*/  BSYNC B3 ;  /* 0x0000000000037941 */ /* 0x000fea0003800000 */
.L_x_4848:
        /* <DEDUP_REMOVED lines=43> */
.L_x_4847:
[----:B------:R-:W-:Y:S05]  /*4710*/  BSYNC B2 ;  /* 0x0000000000027941 */ /* 0x000fea0003800000 */
.L_x_4846:
        /* <DEDUP_REMOVED lines=13> */
.L_x_4850:
        /* <DEDUP_REMOVED lines=12> */
.L_x_4853:
[----:B------:R-:W-:-:S07]  /*48b0*/  IMAD.MOV.U32 R38, RZ, RZ, R78 ;  /* 0x000000ffff267224 */ /* 0x000fce00078e004e */
.L_x_4854:
[----:B------:R-:W-:Y:S05]  /*48c0*/  BSYNC B2 ;  /* 0x0000000000027941 */ /* 0x000fea0003800000 */
.L_x_4852:
        /* <DEDUP_REMOVED lines=16> */
.L_x_4858:
[----:B------:R-:W-:Y:S05]  /*49d0*/  BSYNC B3 ;  /* 0x0000000000037941 */ /* 0x000fea0003800000 */
.L_x_4857:
        /* <DEDUP_REMOVED lines=43> */
.L_x_4856:
[----:B------:R-:W-:Y:S05]  /*4c90*/  BSYNC B2 ;  /* 0x0000000000027941 */ /* 0x000fea0003800000 */
.L_x_4855:
        /* <DEDUP_REMOVED lines=9> */
.L_x_4851:
        /* <DEDUP_REMOVED lines=12> */
.L_x_4860:
[----:B------:R-:W-:-:S07]  /*4df0*/  IMAD.MOV.U32 R38, RZ, RZ, R78 ;  /* 0x000000ffff267224 */ /* 0x000fce00078e004e */
.L_x_4861:
[----:B------:R-:W-:Y:S05]  /*4e00*/  BSYNC B2 ;  /* 0x0000000000027941 */ /* 0x000fea0003800000 */
.L_x_4859:
        /* <DEDUP_REMOVED lines=16> */
.L_x_4865:
[----:B------:R-:W-:Y:S05]  /*4f10*/  BSYNC B3 ;  /* 0x0000000000037941 */ /* 0x000fea0003800000 */
.L_x_4864:
        /* <DEDUP_REMOVED lines=43> */
.L_x_4863:
[----:B------:R-:W-:Y:S05]  /*51d0*/  BSYNC B2 ;  /* 0x0000000000027941 */ /* 0x000fea0003800000 */
.L_x_4862:
        /* <DEDUP_REMOVED lines=12> */
.L_x_4866:
        /* <DEDUP_REMOVED lines=12> */
.L_x_4869:
[----:B------:R-:W-:-:S07]  /*5360*/  IMAD.MOV.U32 R46, RZ, RZ, R78 ;  /* 0x000000ffff2e7224 */ /* 0x000fce00078e004e */
.L_x_4870:
[----:B------:R-:W-:Y:S05]  /*5370*/  BSYNC B2 ;  /* 0x0000000000027941 */ /* 0x000fea0003800000 */
.L_x_4868:
        /* <DEDUP_REMOVED lines=16> */
.L_x_4874:
[----:B------:R-:W-:Y:S05]  /*5480*/  BSYNC B3 ;  /* 0x0000000000037941 */ /* 0x000fea0003800000 */
.L_x_4873:
        /* <DEDUP_REMOVED lines=43> */
.L_x_4872:
[----:B------:R-:W-:Y:S05]  /*5740*/  BSYNC B2 ;  /* 0x0000000000027941 */ /* 0x000fea0003800000 */
.L_x_4871:
        /* <DEDUP_REMOVED lines=9> */
.L_x_4867:
        /* <DEDUP_REMOVED lines=12> */
.L_x_4876:
[----:B------:R-:W-:-:S07]  /*58a0*/  IMAD.MOV.U32 R83, RZ, RZ, R78 ;  /* 0x000000ffff537224 */ /* 0x000fce00078e004e */
.L_x_4877:
[----:B------:R-:W-:Y:S05]  /*58b0*/  BSYNC B2 ;  /* 0x0000000000027941 */ /* 0x000fea0003800000 */
.L_x_4875:
        /* <DEDUP_REMOVED lines=16> */
.L_x_4881:
[----:B------:R-:W-:Y:S05]  /*59c0*/  BSYNC B3 ;  /* 0x0000000000037941 */ /* 0x000fea0003800000 */
.L_x_4880:
        /* <DEDUP_REMOVED lines=44> */
.L_x_4879:
[----:B------:R-:W-:Y:S05]  /*5c90*/  BSYNC B2 ;  /* 0x0000000000027941 */ /* 0x000fea0003800000 */
.L_x_4878:
        /* <DEDUP_REMOVED lines=12> */
.L_x_4882:
        /* <DEDUP_REMOVED lines=12> */
.L_x_4885:
[----:B------:R-:W-:-:S07]  /*5e20*/  MOV R46, R78 ;  /* 0x0000004e002e7202 */ /* 0x000fce0000000f00 */
.L_x_4886:
[----:B------:R-:W-:Y:S05]  /*5e30*/  BSYNC B2 ;  /* 0x0000000000027941 */ /* 0x000fea0003800000 */
.L_x_4884:
        /* <DEDUP_REMOVED lines=10> */
[----:B------:R-:W-:Y:S01]  /*5ee0*/  @!P3 IADD3 R13, R13, 0x1, RZ ;  /* 0x000000010d0db810 */ /* 0x000fe20007ffe0ff */
[----:B------:R-:W-:Y:S01]  /*5ef0*/  @!P3 VIADD R40, R66, 0x1 ;  /* 0x000000014228b836 */ /* 0x000fe20000000000 */
[----:B------:R-:W-:Y:S02]  /*5f00*/  @!P3 MOV R10, RZ ;  /* 0x000000ff000ab202 */ /* 0x000fe40000000f00 */
[----:B------:R-:W-:-:S13]  /*5f10*/  ISETP.NE.AND P6, PT, R13, RZ, !P3 ;  /* 0x000000ff0d00720c */ /* 0x000fda0005fc5270 */
[----:B------:R-:W-:-:S05]  /*5f20*/  @P6 IADD3 R40, R66, RZ, RZ ;  /* 0x000000ff42286210 */ /* 0x000fca0007ffe0ff */
[----:B------:R-:W-:-:S07]  /*5f30*/  @!P3 IMAD.MOV.U32 R66, RZ, RZ, R40 ;  /* 0x000000ffff42b224 */ /* 0x000fce00078e0028 */
.L_x_4890:
[----:B------:R-:W-:Y:S05]  /*5f40*/  BSYNC B3 ;  /* 0x0000000000037941 */ /* 0x000fea0003800000 */
.L_x_4889:
        /* <DEDUP_REMOVED lines=42> */
[----:B------:R-:W-:-:S11]  /*61f0*/  HFMA2.MMA R83, -RZ, RZ, 0, 0 ;  /* 0x00000000ff537435 */ /* 0x000fd600000001ff */
.L_x_4888:
[----:B------:R-:W-:Y:S05]  /*6200*/  BSYNC B2 ;  /* 0x0000000000027941 */ /* 0x000fea0003800000 */
.L_x_4887:
        /* <DEDUP_REMOVED lines=9> */
.L_x_4883:
        /* <DEDUP_REMOVED lines=16> */
[----:B------:R-:W-:Y:S02]  /*63a0*/  ISETP.NE.AND P3, PT, R88, RZ, PT ;  /* 0x000000ff5800720c */ /* 0x000fe40003f65270 */
[----:B------:R-:W-:Y:S01]  /*63b0*/  LOP3.LUT R84, R84, R47, R45, 0xfe, !PT ;  /* 0x0000002f54547212 */ /* 0x000fe200078efe2d */
[----:B------:R-:W-:Y:S01]  /*63c0*/  IMAD.WIDE.U32 R46, R46, 0x10000, RZ ;  /* 0x000100002e2e7825 */ /* 0x000fe200078e00ff */
[----:B------:R-:W-:-:S03]  /*63d0*/  SEL R79, RZ, 0x1, P3 ;  /* 0x00000001ff4f7807 */ /* 0x000fc60001800000 */
[----:B------:R-:W-:Y:S01]  /*63e0*/  IMAD.WIDE.U32 R44, R44, 0x100, RZ ;  /* 0x000001002c2c7825 */ /* 0x000fe200078e00ff */
[----:B------:R-:W-:Y:S02]  /*63f0*/  LOP3.LUT R81, R81, R84, R79, 0xfe, !PT ;  /* 0x0000005451517212 */ /* 0x000fe400078efe4f */
[----:B------:R-:W-:Y:S01]  /*6400*/  SEL R79, RZ, 0x1, P1 ;  /* 0x00000001ff4f7807 */ /* 0x000fe20000800000 */
[----:B0-----:R-:W-:Y:S01]  /*6410*/  IMAD.WIDE.U32 R42, R75, 0x20, R42 ;  /* 0x000000204b2a7825 */ /* 0x001fe200078e002a */
[----:B------:R-:W-:Y:S02]  /*6420*/  LOP3.LUT R80, R44, R80, R46, 0xfe, !PT ;  /* 0x000000502c507212 */ /* 0x000fe400078efe2e */
        /* <DEDUP_REMOVED lines=23> */
.L_x_4762:
[----:B------:R-:W-:Y:S05]  /*65a0*/  BSYNC B0 ;  /* 0x0000000000007941 */ /* 0x000fea0003800000 */
.L_x_4761:
        /* <DEDUP_REMOVED lines=50> */
.L_x_4906:
        /* <DEDUP_REMOVED lines=42> */
[----:B------:R-:W-:Y:S01]  /*6b70*/  F2FP.F16.F32.PACK_AB R40, R41, R40 ;  /* 0x000000282928723e */ /* 0x000fe200000000ff */
[----:B------:R-:W1:Y:S01]  /*6b80*/  LDC.64 R84, c[0x0][0x2b8] ;  /* 0x0000ae00ff547b82 */ /* 0x000e620000000a00 */
[----:B------:R-:W-:Y:S01]  /*6b90*/  F2FP.F16.F32.PACK_AB R43, R42, R43 ;  /* 0x0000002b2a2b723e */ /* 0x000fe200000000ff */
[----:B------:R-:W-:Y:S01]  /*6ba0*/  FFMA.FTZ R41, R7, R79, R16 ;  /* 0x0000004f07297223 */ /* 0x000fe20000010010 */
[----:B------:R-:W-:Y:S01]  /*6bb0*/  F2FP.F16.F32.PACK_AB R47, R88, R47 ;  /* 0x0000002f582f723e */ /* 0x000fe200000000ff */
[----:B------:R-:W-:Y:S01]  /*6bc0*/  FFMA.FTZ R42, R6, R46, R17 ;  /* 0x0000002e062a7223 */ /* 0x000fe20000010011 */
[----:B------:R-:W-:-:S04]  /*6bd0*/  FFMA.FTZ R88, R5, R86, R18 ;  /* 0x0000005605587223 */ /* 0x000fc80000010012 */
[----:B------:R-:W-:Y:S02]  /*6be0*/  F2FP.F16.F32.PACK_AB R41, R42, R41 ;  /* 0x000000292a29723e */ /* 0x000fe400000000ff */
[----:B------:R-:W-:Y:S01]  /*6bf0*/  F2FP.F16.F32.PACK_AB R42, R89, R88 ;  /* 0x00000058592a723e */ /* 0x000fe200000000ff */
[----:B------:R-:W-:Y:S01]  /*6c00*/  FFMA.FTZ R88, R49, R45, R58 ;  /* 0x0000002d31587223 */ /* 0x000fe2000001003a */
[----:B------:R-:W-:Y:S01]  /*6c10*/  FFMA.FTZ R45, R50, R79, R59 ;  /* 0x0000004f322d7223 */ /* 0x000fe2000001003b */
[----:B------:R-:W-:Y:S01]  /*6c20*/  FFMA.FTZ R89, R53, R86, R60 ;  /* 0x0000005635597223 */ /* 0x000fe2000001003c */
[----:B------:R-:W-:Y:S01]  /*6c30*/  FFMA.FTZ R86, R54, R46, R63 ;  /* 0x0000002e36567223 */ /* 0x000fe2000001003f */
[----:B------:R-:W-:Y:S01]  /*6c40*/  FFMA.FTZ R79, R52, R44, R61 ;  /* 0x0000002c344f7223 */ /* 0x000fe2000001003d */
[----:B0-----:R-:W-:Y:S02]  /*6c50*/  IMAD.WIDE.U32 R80, R75, 0x10, R80 ;  /* 0x000000104b507825 */ /* 0x001fe400078e0050 */
[----:B------:R-:W-:-:S02]  /*6c60*/  F2FP.F16.F32.PACK_AB R46, R90, R89 ;  /* 0x000000595a2e723e */ /* 0x000fc400000000ff */
[----:B------:R-:W-:Y:S02]  /*6c70*/  F2FP.F16.F32.PACK_AB R45, R86, R45 ;  /* 0x0000002d562d723e */ /* 0x000fe400000000ff */
[----:B------:R-:W-:Y:S01]  /*6c80*/  F2FP.F16.F32.PACK_AB R44, R79, R88 ;  /* 0x000000584f2c723e */ /* 0x000fe200000000ff */
[----:B-1----:R-:W-:-:S05]  /*6c90*/  IMAD.WIDE.U32 R84, R75, 0x10, R84 ;  /* 0x000000104b547825 */ /* 0x002fca00078e0054 */
[----:B------:R1:W-:Y:S04]  /*6ca0*/  STG.E.128 desc[UR6][R84.64], R40 ;  /* 0x0000002854007986 */ /* 0x0003e8000c101d06 */
[----:B------:R1:W-:Y:S02]  /*6cb0*/  STG.E.128 desc[UR6][R80.64], R44 ;  /* 0x0000002c50007986 */ /* 0x0003e4000c101d06 */
.L_x_4893:
[----:B------:R-:W-:Y:S05]  /*6cc0*/  BSYNC B0 ;  /* 0x0000000000007941 */ /* 0x000fea0003800000 */
.L_x_4892:
[----:B01----:R-:W0:Y:S02]  /*6cd0*/  LDC.64 R40, c[0x0][0x210] ;  /* 0x00008400ff287b82 */ /* 0x003e240000000a00 */
[----:B0-----:R-:W-:-:S04]  /*6ce0*/  LEA R14, R40, R14, 0x2 ;  /* 0x0000000e280e7211 */ /* 0x001fc800078e10ff */
[----:B------:R-:W-:-:S13]  /*6cf0*/  ISETP.GE.AND P1, PT, R14, R41, PT ;  /* 0x000000290e00720c */ /* 0x000fda0003f26270 */
[----:B------:R-:W-:Y:S05]  /*6d00*/  @!P1 BRA `(.L_x_4894) ;  /* 0xffffff9c00849947 */ /* 0x000fea000383ffff */
[----:B------:R-:W-:Y:S05]  /*6d10*/  BSYNC B1 ;  /* 0x0000000000017941 */ /* 0x000fea0003800000 */
.L_x_4760:
[----:B------:R-:W-:Y:S05]  /*6d20*/  EXIT ;  /* 0x000000000000794d */ /* 0x000fea0003800000 */
.L_x_4891:
[----:B------:R-:W-:Y:S01]  /*6d30*/  HFMA2.MMA R81, -RZ, RZ, 0, 5.9604644775390625e-08 ;  /* 0x00000001ff517435 */ /* 0x000fe200000001ff */
[----:B------:R-:W-:Y:S01]  /*6d40*/  BSSY B0, `(.L_x_4895) ;  /* 0x0000007000007945 */ /* 0x000fe20003800000 */
[----:B------:R-:W-:Y:S01]  /*6d50*/  IMAD.MOV.U32 R80, RZ, RZ, R40 ;  /* 0x000000ffff507224 */ /* 0x000fe200078e0028 */
[----:B------:R-:W-:Y:S01]  /*6d60*/  MOV R84, 0x1f ;  /* 0x0000001f00547802 */ /* 0x000fe20000000f00 */
[----:B------:R-:W-:-:S07]  /*6d70*/  IMAD.MOV.U32 R79, RZ, RZ, -0x1 ;  /* 0xffffffffff4f7424 */ /* 0x000fce00078e00ff */
[----:B------:R-:W-:Y:S05]  /*6d80*/  WARPSYNC.COLLECTIVE R79, `(.L_x_4896) ;  /* 0x000000004f087348 */ /* 0x000fea0003c00000 */
[----:B------:R0:W1:Y:S02]  /*6d90*/  SHFL.BFLY P2, R47, R80, R81, R84 ;  /* 0x0c000051502f7389 */ /* 0x0000640000040054 */
[----:B01----:R-:W-:Y:S01]  /*6da0*/  ENDCOLLECTIVE ;  /* 0x000000000000791b */ /* 0x003fe20003800000 */
.L_x_4896:
[----:B------:R-:W-:Y:S05]  /*6db0*/  BSYNC B0 ;  /* 0x0000000000007941 */ /* 0x000fea0003800000 */
.L_x_4895:
        /* <DEDUP_REMOVED lines=9> */
.L_x_4897:
[----:B------:R-:W-:Y:S01]  /*6e50*/  HFMA2.MMA R81, -RZ, RZ, 0, 2.384185791015625e-07 ;  /* 0x00000004ff517435 */ /* 0x000fe200000001ff */
[----:B------:R-:W-:-:S04]  /*6e60*/  IMAD.MOV.U32 R42, RZ, RZ, R47 ;  /* 0x000000ffff2a7224 */ /* 0x000fc800078e002f */
[----:B------:R-:W-:-:S05]  /*6e70*/  FADD.FTZ R42, R41, R42 ;  /* 0x0000002a292a7221 */ /* 0x000fca0000010000 */
[----:B------:R-:W-:-:S07]  /*6e80*/  MOV R80, R42 ;  /* 0x0000002a00507202 */ /* 0x000fce0000000f00 */
[----:B------:R-:W-:Y:S05]  /*6e90*/  WARPSYNC.COLLECTIVE R79, `(.L_x_4898) ;  /* 0x000000004f087348 */ /* 0x000fea0003c00000 */
[----:B------:R0:W1:Y:S02]  /*6ea0*/  SHFL.BFLY P2, R47, R80, R81, R84 ;  /* 0x0c000051502f7389 */ /* 0x0000640000040054 */
[----:B01----:R-:W-:Y:S01]  /*6eb0*/  ENDCOLLECTIVE ;  /* 0x000000000000791b */ /* 0x003fe20003800000 */
.L_x_4898:
[----:B------:R-:W-:Y:S01]  /*6ec0*/  HFMA2.MMA R81, -RZ, RZ, 0, 4.76837158203125e-07 ;  /* 0x00000008ff517435 */ /* 0x000fe200000001ff */
[----:B------:R-:W-:-:S04]  /*6ed0*/  IMAD.MOV.U32 R43, RZ, RZ, R47 ;  /* 0x000000ffff2b7224 */ /* 0x000fc800078e002f */
[----:B------:R-:W-:-:S05]  /*6ee0*/  FADD.FTZ R43, R42, R43 ;  /* 0x0000002b2a2b7221 */ /* 0x000fca0000010000 */
[----:B------:R-:W-:-:S07]  /*6ef0*/  MOV R80, R43 ;  /* 0x0000002b00507202 */ /* 0x000fce0000000f00 */
[----:B------:R-:W-:Y:S05]  /*6f00*/  WARPSYNC.COLLECTIVE R79, `(.L_x_4899) ;  /* 0x000000004f087348 */ /* 0x000fea0003c00000 */
[----:B------:R0:W1:Y:S02]  /*6f10*/  SHFL.BFLY P2, R47, R80, R81, R84 ;  /* 0x0c000051502f7389 */ /* 0x0000640000040054 */
[----:B01----:R-:W-:Y:S01]  /*6f20*/  ENDCOLLECTIVE ;  /* 0x000000000000791b */ /* 0x003fe20003800000 */
.L_x_4899:
        /* <DEDUP_REMOVED lines=8> */
.L_x_4900:
        /* <DEDUP_REMOVED lines=25> */
.L_x_4901:
[----:B------:R-:W-:Y:S01]  /*7140*/  HFMA2.MMA R81, -RZ, RZ, 0, 1.1920928955078125e-07 ;  /* 0x00000002ff517435 */ /* 0x000fe200000001ff */
[----:B------:R-:W-:-:S04]  /*7150*/  IMAD.MOV.U32 R41, RZ, RZ, R47 ;  /* 0x000000ffff297224 */ /* 0x000fc800078e002f */
[----:B------:R-:W-:-:S05]  /*7160*/  FADD.FTZ R41, R40, R41 ;  /* 0x0000002928297221 */ /* 0x000fca0000010000 */
[----:B------:R-:W-:-:S07]  /*7170*/  MOV R80, R41 ;  /* 0x0000002900507202 */ /* 0x000fce0000000f00 */
[----:B------:R-:W-:Y:S05]  /*7180*/  WARPSYNC.COLLECTIVE R79, `(.L_x_4902) ;  /* 0x000000004f087348 */ /* 0x000fea0003c00000 */
[----:B------:R0:W1:Y:S02]  /*7190*/  SHFL.BFLY P2, R47, R80, R81, R84 ;  /* 0x0c000051502f7389 */ /* 0x0000640000040054 */
[----:B01----:R-:W-:Y:S01]  /*71a0*/  ENDCOLLECTIVE ;  /* 0x000000000000791b */ /* 0x003fe20003800000 */
.L_x_4902:
[----:B------:R-:W-:Y:S01]  /*71b0*/  HFMA2.MMA R81, -RZ, RZ, 0, 2.384185791015625e-07 ;  /* 0x00000004ff517435 */ /* 0x000fe200000001ff */
[----:B------:R-:W-:-:S04]  /*71c0*/  IMAD.MOV.U32 R42, RZ, RZ, R47 ;  /* 0x000000ffff2a7224 */ /* 0x000fc800078e002f */
[----:B------:R-:W-:-:S05]  /*71d0*/  FADD.FTZ R42, R41, R42 ;  /* 0x0000002a292a7221 */ /* 0x000fca0000010000 */
[----:B------:R-:W-:-:S07]  /*71e0*/  MOV R80, R42 ;  /* 0x0000002a00507202 */ /* 0x000fce0000000f00 */
[----:B------:R-:W-:Y:S05]  /*71f0*/  WARPSYNC.COLLECTIVE R79, `(.L_x_4903) ;  /* 0x000000004f087348 */ /* 0x000fea0003c00000 */
[----:B------:R0:W1:Y:S02]  /*7200*/  SHFL.BFLY P2, R47, R80, R81, R84 ;  /* 0x0c000051502f7389 */ /* 0x0000640000040054 */
[----:B01----:R-:W-:Y:S01]  /*7210*/  ENDCOLLECTIVE ;  /* 0x000000000000791b */ /* 0x003fe20003800000 */
.L_x_4903:
[----:B------:R-:W-:Y:S01]  /*7220*/  HFMA2.MMA R81, -RZ, RZ, 0, 4.76837158203125e-07 ;  /* 0x00000008ff517435 */ /* 0x000fe200000001ff */
[----:B------:R-:W-:-:S04]  /*7230*/  IMAD.MOV.U32 R43, RZ, RZ, R47 ;  /* 0x000000ffff2b7224 */ /* 0x000fc800078e002f */
[----:B------:R-:W-:-:S05]  /*7240*/  FADD.FTZ R43, R42, R43 ;  /* 0x0000002b2a2b7221 */ /* 0x000fca0000010000 */
[----:B------:R-:W-:-:S07]  /*7250*/  MOV R80, R43 ;  /* 0x0000002b00507202 */ /* 0x000fce0000000f00 */
[----:B------:R-:W-:Y:S05]  /*7260*/  WARPSYNC.COLLECTIVE R79, `(.L_x_4904) ;  /* 0x000000004f087348 */ /* 0x000fea0003c00000 */
[----:B------:R0:W1:Y:S02]  /*7270*/  SHFL.BFLY P2, R47, R80, R81, R84 ;  /* 0x0c000051502f7389 */ /* 0x0000640000040054 */
[----:B01----:R-:W-:Y:S01]  /*7280*/  ENDCOLLECTIVE ;  /* 0x000000000000791b */ /* 0x003fe20003800000 */
.L_x_4904:
[----:B------:R-:W-:Y:S01]  /*7290*/  HFMA2.MMA R81, -RZ, RZ, 0, 9.5367431640625e-07 ;  /* 0x00000010ff517435 */ /* 0x000fe200000001ff */
[----:B------:R-:W-:-:S04]  /*72a0*/  IMAD.MOV.U32 R46, RZ, RZ, R47 ;  /* 0x000000ffff2e7224 */ /* 0x000fc800078e002f */
[----:B------:R-:W-:-:S05]  /*72b0*/  FADD.FTZ R46, R43, R46 ;  /* 0x0000002e2b2e7221 */ /* 0x000fca0000010000 */
[----:B------:R-:W-:-:S07]  /*72c0*/  MOV R80, R46 ;  /* 0x0000002e00507202 */ /* 0x000fce0000000f00 */
[----:B------:R-:W-:Y:S05]  /*72d0*/  WARPSYNC.COLLECTIVE R79, `(.L_x_4905) ;  /* 0x000000004f087348 */ /* 0x000fea0003c00000 */
[----:B------:R0:W1:Y:S02]  /*72e0*/  SHFL.BFLY P2, R47, R80, R81, R84 ;  /* 0x0c000051502f7389 */ /* 0x0000640000040054 */
[----:B01----:R-:W-:Y:S01]  /*72f0*/  ENDCOLLECTIVE ;  /* 0x000000000000791b */ /* 0x003fe20003800000 */
.L_x_4905:
[----:B------:R-:W-:Y:S05]  /*7300*/  BRA `(.L_x_4906) ;  /* 0xfffffff400707947 */ /* 0x000fea000383ffff */
.L_x_4907:
        /* <DEDUP_REMOVED lines=15> */
.L_x_7765:


//--------------------- .text._ZN10layer_norm31ln_parallel_residual_fwd_kernelINS_13Kernel_traitsI6__halfS2_fS2_fjLj256ELj1ELj4ELj1ELj16ENS_18Kernel_traits_baseILj256ES2_S2_fS2_fjLj128EEEEELb1ELb0ELb1EEEvNS_9FwdParamsE --------------------------
	.section	.text._ZN10layer_norm31ln_parallel_residual_fwd_kernelINS_13Kernel_traitsI6__halfS2_fS2_fjLj256ELj1ELj4ELj1ELj16ENS_18Kernel_traits_baseILj256ES2_S2_fS2_fjLj128EEEEELb1ELb0ELb1EEEvNS_9FwdParamsE,"ax",@progbits
	.align	128
        .global         _ZN10layer_norm31ln_parallel_residual_fwd_kernelINS_13Kernel_traitsI6__halfS2_fS2_fjLj256ELj1ELj4ELj1ELj16ENS_18Kernel_traits_baseILj256ES2_S2_fS2_fjLj128EEEEELb1ELb0ELb1EEEvNS_9FwdParamsE
        .type           _ZN10layer_norm31ln_parallel_residual_fwd_kernelINS_13Kernel_traitsI6__halfS2_fS2_fjLj256ELj1ELj4ELj1ELj16ENS_18Kernel_traits_baseILj256ES2_S2_fS2_fjLj128EEEEELb1ELb0ELb1EEEvNS_9FwdParamsE,@function
        .size           _ZN10layer_norm31ln_parallel_residual_fwd_kernelINS_13Kernel_traitsI6__halfS2_fS2_fjLj256ELj1ELj4ELj1ELj16ENS_18Kernel_traits_baseILj256ES2_S2_fS2_fjLj128EEEEELb1ELb0ELb1EEEvNS_9FwdParamsE,(.L_x_7766 - _ZN10layer_norm31ln_parallel_residual_fwd_kernelINS_13Kernel_traitsI6__halfS2_fS2_fjLj256ELj1ELj4ELj1ELj16ENS_18Kernel_traits_baseILj256ES2_S2_fS2_fjLj128EEEEELb1ELb0ELb1EEEvNS_9FwdParamsE)
        .other          _ZN10layer_norm31ln_parallel_residual_fwd_kernelINS_13Kernel_traitsI6__halfS2_fS2_fjLj256ELj1ELj4ELj1ELj16ENS_18Kernel_traits_baseILj256ES2_S2_fS2_fjLj128EEEEELb1ELb0ELb1EEEvNS_9FwdParamsE,@"STO_CUDA_ENTRY STV_DEFAULT"
_ZN10layer_norm31ln_parallel_residual_fwd_kernelINS_13Kernel_traitsI6__halfS2_fS2_fjLj256ELj1ELj4ELj1ELj16ENS_18Kernel_traits_baseILj256ES2_S2_fS2_fjLj128EEEEELb1ELb0ELb1EEEvNS_9FwdParamsE:
.text._ZN10layer_norm31ln_parallel_residual_fwd_kernelINS_13Kernel_traitsI6__halfS2_fS2_fjLj256ELj1ELj4ELj1ELj16ENS_18Kernel_traits_baseILj256ES2_S2_fS2_fjLj128EEEEELb1ELb0ELb1EEEvNS_9FwdParamsE:
        /* <DEDUP_REMOVED lines=11> */
[----:B------:R-:W-:Y:S01]  /*00b0*/  ULDC.64 UR4, c[0x0][0x208] ;  /* 0x0000820000047ab9 */ /* 0x000fe20000000a00 */
[----:B------:R-:W-:Y:S02]  /*00c0*/  IMAD.U32 R3, RZ, RZ, UR7 ;  /* 0x00000007ff037e24 */ /* 0x000fe4000f8e00ff */
        /* <DEDUP_REMOVED lines=10> */
[----:B------:R-:W-:Y:S01]  /*0170*/  SHF.R.U32.HI R13, RZ, 0x5, R12 ;  /* 0x00000005ff0d7819 */ /* 0x000fe2000001160c */
[----:B------:R-:W-:Y:S01]  /*0180*/  ULDC.64 UR8, c[0x0][0x260] ;  /* 0x0000980000087ab9 */ /* 0x000fe20000000a00 */
[----:B------:R-:W-:Y:S01]  /*0190*/  ISETP.NE.AND.EX P1, PT, RZ, UR11, PT, P1 ;  /* 0x0000000bff007c0c */ /* 0x000fe2000bf25310 */
[----:B------:R-:W5:Y:S01]  /*01a0*/  @P0 LDG.E.128 R16, desc[UR4][R16.64] ;  /* 0x0000000410100981 */ /* 0x000f62000c1e1d00 */
[----:B------:R-:W-:-:S11]  /*01b0*/  LOP3.LUT R0, R0, 0x1f0, RZ, 0xc0, !PT ;  /* 0x000001f000007812 */ /* 0x000fd600078ec0ff */
[----:B------:R-:W-:-:S04]  /*01c0*/  @P1 IADD3 R20, P3, R28, UR10, RZ ;  /* 0x0000000a1c141c10 */ /* 0x000fc8000ff7e0ff */
[----:B------:R-:W-:Y:S01]  /*01d0*/  @P1 IADD3.X R21, RZ, UR11, RZ, P3, !PT ;  /* 0x0000000bff151c10 */ /* 0x000fe20009ffe4ff */
[----:B------:R-:W-:-:S05]  /*01e0*/  ULDC.64 UR10, c[0x0][0x268] ;  /* 0x00009a00000a7ab9 */ /* 0x000fca0000000a00 */
[----:B------:R-:W5:Y:S01]  /*01f0*/  @P1 LDG.E.128 R20, desc[UR4][R20.64] ;  /* 0x0000000414141981 */ /* 0x000f62000c1e1d00 */
        /* <DEDUP_REMOVED lines=23> */
[--C-:B------:R-:W-:Y:S01]  /*0370*/  HADD2.F32 R9, -RZ, R16.reuse.H0_H0 ;  /* 0x20000010ff097230 */ /* 0x100fe20000004100 */
[----:B------:R-:W-:Y:S01]  /*0380*/  UIADD3 UR31, UR7, 0x32370b8f, URZ ;  /* 0x32370b8f071f7890 */ /* 0x000fe2000fffe03f */
[----:B------:R-:W-:Y:S01]  /*0390*/  HADD2.F32 R8, -RZ, R16.H1_H1 ;  /* 0x30000010ff087230 */ /* 0x000fe20000004100 */
[----:B------:R-:W-:Y:S01]  /*03a0*/  UIADD3 UR30, UR6, -0x255992d5, URZ ;  /* 0xdaa66d2b061e7890 */ /* 0x000fe2000fffe03f */
[----:B------:R-:W-:Y:S01]  /*03b0*/  HADD2.F32 R6, -RZ, R17.H1_H1 ;  /* 0x30000011ff067230 */ /* 0x000fe20000004100 */
[----:B------:R-:W-:Y:S01]  /*03c0*/  UIADD3 UR32, UR6, 0x78dde6e4, URZ ;  /* 0x78dde6e406207890 */ /* 0x000fe2000fffe03f */
[----:B------:R-:W-:Y:S01]  /*03d0*/  @!P1 CS2R R22, SRZ ;  /* 0x0000000000169805 */ /* 0x000fe2000001ff00 */
[----:B------:R-:W-:Y:S01]  /*03e0*/  UIADD3 UR33, UR7, -0x126145ec, URZ ;  /* 0xed9eba1407217890 */ /* 0x000fe2000fffe03f */
[----:B------:R-:W-:Y:S01]  /*03f0*/  BSSY B0, `(.L_x_4908) ;  /* 0x000067f000007945 */ /* 0x000fe20003800000 */
[----:B------:R-:W-:Y:S01]  /*0400*/  UIADD3 UR35, UR7, -0x56f99767, URZ ;  /* 0xa906689907237890 */ /* 0x000fe2000fffe03f */
[----:B------:R-:W-:Y:S01]  /*0410*/  IMAD.MOV.U32 R64, RZ, RZ, RZ ;  /* 0x000000ffff407224 */ /* 0x000fe200078e00ff */
[----:B------:R-:W-:Y:S01]  /*0420*/  UIADD3 UR34, UR6, 0x1715609d, URZ ;  /* 0x1715609d06227890 */ /* 0x000fe2000fffe03f */
[----:B0-----:R-:W-:Y:S01]  /*0430*/  @P2 IADD3 R32, P3, R4, R3, RZ ;  /* 0x0000000304202210 */ /* 0x001fe20007f7e0ff */
[----:B------:R-:W-:Y:S01]  /*0440*/  UIADD3 UR36, UR6, -0x4ab325aa, URZ ;  /* 0xb54cda5606247890 */ /* 0x000fe2000fffe03f */
[----:B------:R-:W-:Y:S01]  /*0450*/  HADD2.F32 R40, -RZ, R22.H1_H1 ;  /* 0x30000016ff287230 */ /* 0x000fe20000004100 */
[----:B------:R-:W-:Y:S01]  /*0460*/  UIADD3 UR37, UR7, 0x646e171e, URZ ;  /* 0x646e171e07257890 */ /* 0x000fe2000fffe03f */
[----:B------:R-:W-:Y:S01]  /*0470*/  HADD2.F32 R41, -RZ, R23.H1_H1 ;  /* 0x30000017ff297230 */ /* 0x000fe20000004100 */
[----:B------:R-:W-:Y:S01]  /*0480*/  UIADD3 UR39, UR7, 0x1fd5c5a3, URZ ;  /* 0x1fd5c5a307277890 */ /* 0x000fe2000fffe03f */
[----:B------:R-:W-:Y:S01]  /*0490*/  @P2 IMAD.X R33, RZ, RZ, R5, P3 ;  /* 0x000000ffff212224 */ /* 0x000fe200018e0605 */
[----:B------:R-:W-:Y:S01]  /*04a0*/  UIADD3 UR38, UR6, 0x5384540f, URZ ;  /* 0x5384540f06267890 */ /* 0x000fe2000fffe03f */
[----:B------:R-:W-:Y:S01]  /*04b0*/  LOP3.LUT R59, R32, 0x3, RZ, 0xc0, !PT ;  /* 0x00000003203b7812 */ /* 0x000fe200078ec0ff */
[----:B------:R-:W-:-:S02]  /*04c0*/  UIADD3 UR40, UR6, -0xe443238, URZ ;  /* 0xf1bbcdc806287890 */ /* 0x000fc4000fffe03f */
[--C-:B------:R-:W-:Y:S01]  /*04d0*/  SHF.R.U32.HI R11, RZ, 0x2, R33.reuse ;  /* 0x00000002ff0b7819 */ /* 0x100fe20000011621 */
[----:B------:R-:W-:Y:S01]  /*04e0*/  UIADD3 UR41, UR7, -0x24c28bd8, URZ ;  /* 0xdb3d742807297890 */ /* 0x000fe2000fffe03f */
[----:B------:R-:W-:Y:S01]  /*04f0*/  SHF.R.U64 R10, R32, 0x2, R33 ;  /* 0x00000002200a7819 */ /* 0x000fe20000001221 */
[----:B------:R-:W-:Y:S02]  /*0500*/  UIADD3 UR42, UR6, -0x700cb87f, URZ ;  /* 0x8ff34781062a7890 */ /* 0x000fe4000fffe03f */
[----:B------:R-:W-:Y:S01]  /*0510*/  LOP3.LUT R0, R0, UR6, R11, 0x96, !PT ;  /* 0x0000000600007c12 */ /* 0x000fe2000f8e960b */
[----:B------:R-:W-:Y:S01]  /*0520*/  UIADD3 UR43, UR7, -0x695add53, URZ ;  /* 0x96a522ad072b7890 */ /* 0x000fe2000fffe03f */
[C---:B------:R-:W-:Y:S01]  /*0530*/  IMAD.HI.U32 R2, R10.reuse, -0x2daee0ad, RZ ;  /* 0xd2511f530a027827 */ /* 0x040fe200078e00ff */
[----:B------:R-:W-:Y:S01]  /*0540*/  ULDC.64 UR8, c[0x0][0x228] ;  /* 0x00008a0000087ab9 */ /* 0x000fe20000000a00 */
[----:B------:R-:W-:Y:S01]  /*0550*/  ULDC.U8 UR12, c[0x0][0x2a0] ;  /* 0x0000a800000c7ab9 */ /* 0x000fe20000000000 */
[----:B------:R-:W-:Y:S01]  /*0560*/  UISETP.NE.U32.AND UP0, UPT, UR8, URZ, UPT ;  /* 0x0000003f0800728c */ /* 0x000fe2000bf05070 */
[----:B------:R-:W-:Y:S01]  /*0570*/  IMAD R3, R10, -0x2daee0ad, RZ ;  /* 0xd2511f530a037824 */ /* 0x000fe200078e02ff */
[----:B------:R-:W-:Y:S01]  /*0580*/  LOP3.LUT R2, R2, UR7, RZ, 0x3c, !PT ;  /* 0x0000000702027c12 */ /* 0x000fe2000f8e3cff */
[----:B------:R-:W-:Y:S01]  /*0590*/  IMAD.HI.U32 R4, R0, -0x2daee0ad, RZ ;  /* 0xd2511f5300047827 */ /* 0x000fe200078e00ff */
[----:B------:R-:W-:-:S02]  /*05a0*/  UISETP.NE.AND.EX UP0, UPT, UR9, URZ, UPT, UP0 ;  /* 0x0000003f0900728c */ /* 0x000fc4000bf05300 */
[----:B------:R-:W-:Y:S01]  /*05b0*/  UISETP.NE.AND UP1, UPT, UR12, URZ, UPT ;  /* 0x0000003f0c00728c */ /* 0x000fe2000bf25270 */
[----:B------:R-:W-:Y:S01]  /*05c0*/  IMAD R0, R0, -0x2daee0ad, RZ ;  /* 0xd2511f5300007824 */ /* 0x000fe200078e02ff */
[----:B------:R-:W-:Y:S01]  /*05d0*/  LOP3.LUT R5, R4, UR27, R3, 0x96, !PT ;  /* 0x0000001b04057c12 */ /* 0x000fe2000f8e9603 */
[----:B------:R-:W-:Y:S01]  /*05e0*/  IMAD R3, R12, -0x326172a9, RZ ;  /* 0xcd9e8d570c037824 */ /* 0x000fe200078e02ff */
[----:B------:R-:W-:Y:S01]  /*05f0*/  ULDC UR24, c[0x0][0x218] ;  /* 0x0000860000187ab9 */ /* 0x000fe20000000800 */
        /* <DEDUP_REMOVED lines=44> */
[----:B------:R-:W-:Y:S01]  /*08c0*/  HADD2.F32 R7, -RZ, R17.H0_H0 ;  /* 0x20000011ff077230 */ /* 0x000fe20000004100 */
[----:B------:R-:W-:Y:S01]  /*08d0*/  LOP3.LUT R15, R16, UR38, R15, 0x96, !PT ;  /* 0x00000026100f7c12 */ /* 0x000fe2000f8e960f */
[----:B------:R-:W-:Y:S02]  /*08e0*/  IMAD R0, R0, -0x326172a9, RZ ;  /* 0xcd9e8d5700007824 */ /* 0x000fe400078e02ff */
[----:B------:R-:W-:-:S04]  /*08f0*/  IMAD.HI.U32 R17, R36, -0x326172a9, RZ ;  /* 0xcd9e8d5724117827 */ /* 0x000fc800078e00ff */
[----:B------:R-:W-:Y:S01]  /*0900*/  IMAD R33, R33, -0x2daee0ad, RZ ;  /* 0xd2511f5321217824 */ /* 0x000fe200078e02ff */
[----:B------:R-:W-:Y:S01]  /*0910*/  LOP3.LUT R58, R17, UR40, R0, 0x96, !PT ;  /* 0x00000028113a7c12 */ /* 0x000fe2000f8e9600 */
[----:B------:R-:W-:-:S04]  /*0920*/  IMAD.WIDE.U32 R34, R15, -0x2daee0ad, RZ ;  /* 0xd2511f530f227825 */ /* 0x000fc800078e00ff */
[--C-:B------:R-:W-:Y:S02]  /*0930*/  HADD2.F32 R0, -RZ, R20.reuse.H0_H0 ;  /* 0x20000014ff007230 */ /* 0x100fe40000004100 */
[----:B------:R-:W-:Y:S01]  /*0940*/  HADD2.F32 R16, -RZ, R20.H1_H1 ;  /* 0x30000014ff107230 */ /* 0x000fe20000004100 */
[----:B------:R-:W-:Y:S01]  /*0950*/  LOP3.LUT R20, R35, UR41, R33, 0x96, !PT ;  /* 0x0000002923147c12 */ /* 0x000fe2000f8e9621 */
        /* <DEDUP_REMOVED lines=8> */
[--C-:B------:R-:W-:Y:S01]  /*09e0*/  HADD2.F32 R3, -RZ, R19.reuse.H0_H0 ;  /* 0x20000013ff037230 */ /* 0x100fe20000004100 */
[----:B------:R-:W-:Y:S01]  /*09f0*/  LOP3.LUT R43, R21, UR42, R43, 0x96, !PT ;  /* 0x0000002a152b7c12 */ /* 0x000fe2000f8e962b */
[----:B------:R-:W-:Y:S01]  /*0a00*/  HADD2.F32 R2, -RZ, R19.H1_H1 ;  /* 0x30000013ff027230 */ /* 0x000fe20000004100 */
[----:B------:R-:W-:Y:S01]  /*0a10*/  MOV R56, R20 ;  /* 0x0000001400387202 */ /* 0x000fe20000000f00 */
[----:B------:R-:W-:Y:S02]  /*0a20*/  HADD2.F32 R17, -RZ, R22.H0_H0 ;  /* 0x20000016ff117230 */ /* 0x000fe40000004100 */
[----:B------:R-:W-:Y:S02]  /*0a30*/  HADD2.F32 R19, -RZ, R23.H0_H0 ;  /* 0x20000017ff137230 */ /* 0x000fe40000004100 */
        /* <DEDUP_REMOVED lines=8> */
[----:B------:R-:W-:Y:S02]  /*0ac0*/  HADD2.F32 R53, -RZ, R27.H1_H1 ;  /* 0x3000001bff357230 */ /* 0x000fe40000004100 */
[--C-:B---3--:R-:W-:Y:S02]  /*0ad0*/  HADD2.F32 R51, -RZ, R28.reuse.H0_H0 ;  /* 0x2000001cff337230 */ /* 0x108fe40000004100 */
[----:B------:R-:W-:Y:S02]  /*0ae0*/  HADD2.F32 R63, -RZ, R28.H1_H1 ;  /* 0x3000001cff3f7230 */ /* 0x000fe40000004100 */
[--C-:B------:R-:W-:Y:S02]  /*0af0*/  HADD2.F32 R50, -RZ, R29.reuse.H0_H0 ;  /* 0x2000001dff327230 */ /* 0x100fe40000004100 */
[----:B------:R-:W-:Y:S02]  /*0b00*/  HADD2.F32 R65, -RZ, R29.H1_H1 ;  /* 0x3000001dff417230 */ /* 0x000fe40000004100 */
[----:B------:R-:W-:-:S02]  /*0b10*/  HADD2.F32 R52, -RZ, R30.H0_H0 ;  /* 0x2000001eff347230 */ /* 0x000fc40000004100 */
[----:B------:R-:W-:Y:S02]  /*0b20*/  HADD2.F32 R67, -RZ, R30.H1_H1 ;  /* 0x3000001eff437230 */ /* 0x000fe40000004100 */
[--C-:B------:R-:W-:Y:S02]  /*0b30*/  HADD2.F32 R62, -RZ, R31.reuse.H0_H0 ;  /* 0x2000001fff3e7230 */ /* 0x100fe40000004100 */
[----:B------:R-:W-:-:S07]  /*0b40*/  HADD2.F32 R66, -RZ, R31.H1_H1 ;  /* 0x3000001fff427230 */ /* 0x000fce0000004100 */
.L_x_5039:
        /* <DEDUP_REMOVED lines=33> */
.L_x_4910:
[----:B------:R-:W-:-:S07]  /*0d60*/  MOV R60, R56 ;  /* 0x00000038003c7202 */ /* 0x000fce0000000f00 */
.L_x_4911:
[----:B------:R-:W-:Y:S05]  /*0d70*/  BSYNC B1 ;  /* 0x0000000000017941 */ /* 0x000fea0003800000 */
.L_x_4909:
        /* <DEDUP_REMOVED lines=16> */
.L_x_4915:
[----:B------:R-:W-:Y:S05]  /*0e80*/  BSYNC B2 ;  /* 0x0000000000027941 */ /* 0x000fea0003800000 */
.L_x_4914:
        /* <DEDUP_REMOVED lines=42> */
.L_x_4913:
[----:B------:R-:W-:Y:S05]  /*1130*/  BSYNC B1 ;  /* 0x0000000000017941 */ /* 0x000fea0003800000 */
.L_x_4912:
        /* <DEDUP_REMOVED lines=18> */
.L_x_4916:
        /* <DEDUP_REMOVED lines=12> */
.L_x_4919:
[----:B------:R-:W-:-:S07]  /*1320*/  MOV R21, R56 ;  /* 0x0000003800157202 */ /* 0x000fce0000000f00 */
.L_x_4920:
[----:B------:R-:W-:Y:S05]  /*1330*/  BSYNC B1 ;  /* 0x0000000000017941 */ /* 0x000fea0003800000 */
.L_x_4918:
        /* <DEDUP_REMOVED lines=16> */
.L_x_4924:
[----:B------:R-:W-:Y:S05]  /*1440*/  BSYNC B2 ;  /* 0x0000000000027941 */ /* 0x000fea0003800000 */
.L_x_4923:
        /* <DEDUP_REMOVED lines=42> */
.L_x_4922:
[----:B------:R-:W-:Y:S05]  /*16f0*/  BSYNC B1 ;  /* 0x0000000000017941 */ /* 0x000fea0003800000 */
.L_x_4921:
        /* <DEDUP_REMOVED lines=9> */
.L_x_4917:
        /* <DEDUP_REMOVED lines=12> */
.L_x_4926:
[----:B------:R-:W-:-:S07]  /*1850*/  IMAD.MOV.U32 R21, RZ, RZ, R56 ;  /* 0x000000ffff157224 */ /* 0x000fce00078e0038 */
.L_x_4927:
[----:B------:R-:W-:Y:S05]  /*1860*/  BSYNC B1 ;  /* 0x0000000000017941 */ /* 0x000fea0003800000 */
.L_x_4925:
        /* <DEDUP_REMOVED lines=16> */
.L_x_4931:
[----:B------:R-:W-:Y:S05]  /*1970*/  BSYNC B2 ;  /* 0x0000000000027941 */ /* 0x000fea0003800000 */
.L_x_4930:
        /* <DEDUP_REMOVED lines=42> */
.L_x_4929:
[----:B------:R-:W-:Y:S05]  /*1c20*/  BSYNC B1 ;  /* 0x0000000000017941 */ /* 0x000fea0003800000 */
.L_x_4928:
        /* <DEDUP_REMOVED lines=13> */
.L_x_4932:
        /* <DEDUP_REMOVED lines=12> */
.L_x_4935:
[----:B------:R-:W-:-:S07]  /*1dc0*/  MOV R36, R56 ;  /* 0x0000003800247202 */ /* 0x000fce0000000f00 */
.L_x_4936:
[----:B------:R-:W-:Y:S05]  /*1dd0*/  BSYNC B1 ;  /* 0x0000000000017941 */ /* 0x000fea0003800000 */
.L_x_4934:
        /* <DEDUP_REMOVED lines=16> */
.L_x_4940:
[----:B------:R-:W-:Y:S05]  /*1ee0*/  BSYNC B2 ;  /* 0x0000000000027941 */ /* 0x000fea0003800000 */
.L_x_4939:
        /* <DEDUP_REMOVED lines=42> */
.L_x_4938:
[----:B------:R-:W-:Y:S05]  /*2190*/  BSYNC B1 ;  /* 0x0000000000017941 */ /* 0x000fea0003800000 */
.L_x_4937:
        /* <DEDUP_REMOVED lines=9> */
.L_x_4933:
        /* <DEDUP_REMOVED lines=12> */
.L_x_4942:
[----:B------:R-:W-:-:S07]  /*22f0*/  IMAD.MOV.U32 R36, RZ, RZ, R56 ;  /* 0x000000ffff247224 */ /* 0x000fce00078e0038 */
.L_x_4943:
[----:B------:R-:W-:Y:S05]  /*2300*/  BSYNC B1 ;  /* 0x0000000000017941 */ /* 0x000fea0003800000 */
.L_x_4941:
        /* <DEDUP_REMOVED lines=16> */
.L_x_4947:
[----:B------:R-:W-:Y:S05]  /*2410*/  BSYNC B2 ;  /* 0x0000000000027941 */ /* 0x000fea0003800000 */
.L_x_4946:
        /* <DEDUP_REMOVED lines=42> */
.L_x_4945:
[----:B------:R-:W-:Y:S05]  /*26c0*/  BSYNC B1 ;  /* 0x0000000000017941 */ /* 0x000fea0003800000 */
.L_x_4944:
        /* <DEDUP_REMOVED lines=13> */
.L_x_4948:
        /* <DEDUP_REMOVED lines=12> */
.L_x_4951:
[----:B------:R-:W-:-:S07]  /*2860*/  MOV R23, R56 ;  /* 0x0000003800177202 */ /* 0x000fce0000000f00 */
.L_x_4952:
[----:B------:R-:W-:Y:S05]  /*2870*/  BSYNC B1 ;  /* 0x0000000000017941 */ /* 0x000fea0003800000 */
.L_x_4950:
        /* <DEDUP_REMOVED lines=16> */
.L_x_4956:
[----:B------:R-:W-:Y:S05]  /*2980*/  BSYNC B2 ;  /* 0x0000000000027941 */ /* 0x000fea0003800000 */
.L_x_4955:
        /* <DEDUP_REMOVED lines=42> */
.L_x_4954:
[----:B------:R-:W-:Y:S05]  /*2c30*/  BSYNC B1 ;  /* 0x0000000000017941 */ /* 0x000fea0003800000 */
.L_x_4953:
        /* <DEDUP_REMOVED lines=9> */
.L_x_4949:
        /* <DEDUP_REMOVED lines=12> */
.L_x_4958:
[----:B------:R-:W-:-:S07]  /*2d90*/  IMAD.MOV.U32 R23, RZ, RZ, R56 ;  /* 0x000000ffff177224 */ /* 0x000fce00078e0038 */
.L_x_4959:
[----:B------:R-:W-:Y:S05]  /*2da0*/  BSYNC B1 ;  /* 0x0000000000017941 */ /* 0x000fea0003800000 */
.L_x_4957:
        /* <DEDUP_REMOVED lines=16> */
.L_x_4963:
[----:B------:R-:W-:Y:S05]  /*2eb0*/  BSYNC B2 ;  /* 0x0000000000027941 */ /* 0x000fea0003800000 */
.L_x_4962:
        /* <DEDUP_REMOVED lines=42> */
.L_x_4961:
[----:B------:R-:W-:Y:S05]  /*3160*/  BSYNC B1 ;  /* 0x0000000000017941 */ /* 0x000fea0003800000 */
.L_x_4960:
        /* <DEDUP_REMOVED lines=13> */
.L_x_4964:
        /* <DEDUP_REMOVED lines=12> */
.L_x_4967:
[----:B------:R-:W-:-:S07]  /*3300*/  MOV R60, R56 ;  /* 0x00000038003c7202 */ /* 0x000fce0000000f00 */
.L_x_4968:
[----:B------:R-:W-:Y:S05]  /*3310*/  BSYNC B1 ;  /* 0x0000000000017941 */ /* 0x000fea0003800000 */
.L_x_4966:
        /* <DEDUP_REMOVED lines=16> */
.L_x_4972:
[----:B------:R-:W-:Y:S05]  /*3420*/  BSYNC B2 ;  /* 0x0000000000027941 */ /* 0x000fea0003800000 */
.L_x_4971:
        /* <DEDUP_REMOVED lines=42> */
.L_x_4970:
[----:B------:R-:W-:Y:S05]  /*36d0*/  BSYNC B1 ;  /* 0x0000000000017941 */ /* 0x000fea0003800000 */
.L_x_4969:
        /* <DEDUP_REMOVED lines=9> */
.L_x_4965:
        /* <DEDUP_REMOVED lines=12> */
.L_x_4974:
[----:B------:R-:W-:-:S07]  /*3830*/  IMAD.MOV.U32 R60, RZ, RZ, R56 ;  /* 0x000000ffff3c7224 */ /* 0x000fce00078e0038 */
.L_x_4975:
[----:B------:R-:W-:Y:S05]  /*3840*/  BSYNC B1 ;  /* 0x0000000000017941 */ /* 0x000fea0003800000 */
.L_x_4973:
        /* <DEDUP_REMOVED lines=16> */
.L_x_4979:
[----:B------:R-:W-:Y:S05]  /*3950*/  BSYNC B2 ;  /* 0x0000000000027941 */ /* 0x000fea0003800000 */
.L_x_4978:
        /* <DEDUP_REMOVED lines=42> */
.L_x_4977:
[----:B------:R-:W-:Y:S05]  /*3c00*/  BSYNC B1 ;  /* 0x0000000000017941 */ /* 0x000fea0003800000 */
.L_x_4976:
        /* <DEDUP_REMOVED lines=12> */
.L_x_4980:
        /* <DEDUP_REMOVED lines=12> */
.L_x_4983:
[----:B------:R-:W-:-:S07]  /*3d90*/  MOV R37, R56 ;  /* 0x0000003800257202 */ /* 0x000fce0000000f00 */
.L_x_4984:
[----:B------:R-:W-:Y:S05]  /*3da0*/  BSYNC B1 ;  /* 0x0000000000017941 */ /* 0x000fea0003800000 */
.L_x_4982:
        /* <DEDUP_REMOVED lines=16> */
.L_x_4988:
[----:B------:R-:W-:Y:S05]  /*3eb0*/  BSYNC B2 ;  /* 0x0000000000027941 */ /* 0x000fea0003800000 */
.L_x_4987:
        /* <DEDUP_REMOVED lines=42> */
.L_x_4986:
[----:B------:R-:W-:Y:S05]  /*4160*/  BSYNC B1 ;  /* 0x0000000000017941 */ /* 0x000fea0003800000 */
.L_x_4985:
        /* <DEDUP_REMOVED lines=9> */
.L_x_4981:
        /* <DEDUP_REMOVED lines=12> */
.L_x_4990:
[----:B------:R-:W-:-:S07]  /*42c0*/  IMAD.MOV.U32 R37, RZ, RZ, R56 ;  /* 0x000000ffff257224 */ /* 0x000fce00078e0038 */
.L_x_4991:
[----:B------:R-:W-:Y:S05]  /*42d0*/  BSYNC B1 ;  /* 0x0000000000017941 */ /* 0x000fea0003800000 */
.L_x_4989:
        /* <DEDUP_REMOVED lines=16> */
.L_x_4995:
[----:B------:R-:W-:Y:S05]  /*43e0*/  BSYNC B2 ;  /* 0x0000000000027941 */ /* 0x000fea0003800000 */
.L_x_4994:
        /* <DEDUP_REMOVED lines=42> */
.L_x_4993:
[----:B------:R-:W-:Y:S05]  /*4690*/  BSYNC B1 ;  /* 0x0000000000017941 */ /* 0x000fea0003800000 */
.L_x_4992:
        /* <DEDUP_REMOVED lines=12> */
.L_x_4996:
        /* <DEDUP_REMOVED lines=12> */
.L_x_4999:
[----:B------:R-:W-:-:S07]  /*4820*/  MOV R38, R56 ;  /* 0x0000003800267202 */ /* 0x000fce0000000f00 */
.L_x_5000:
[----:B------:R-:W-:Y:S05]  /*4830*/  BSYNC B1 ;  /* 0x0000000000017941 */ /* 0x000fea0003800000 */
.L_x_4998:
        /* <DEDUP_REMOVED lines=16> */
.L_x_5004:
[----:B------:R-:W-:Y:S05]  /*4940*/  BSYNC B2 ;  /* 0x0000000000027941 */ /* 0x000fea0003800000 */
.L_x_5003:
        /* <DEDUP_REMOVED lines=42> */
.L_x_5002:
[----:B------:R-:W-:Y:S05]  /*4bf0*/  BSYNC B1 ;  /* 0x0000000000017941 */ /* 0x000fea0003800000 */
.L_x_5001:
        /* <DEDUP_REMOVED lines=9> */
.L_x_4997:
        /* <DEDUP_REMOVED lines=12> */
.L_x_5006:
[----:B------:R-:W-:-:S07]  /*4d50*/  IMAD.MOV.U32 R38, RZ, RZ, R56 ;  /* 0x000000ffff267224 */ /* 0x000fce00078e0038 */
.L_x_5007:
[----:B------:R-:W-:Y:S05]  /*4d60*/  BSYNC B1 ;  /* 0x0000000000017941 */ /* 0x000fea0003800000 */
.L_x_5005:
        /* <DEDUP_REMOVED lines=16> */
.L_x_5011:
[----:B------:R-:W-:Y:S05]  /*4e70*/  BSYNC B2 ;  /* 0x0000000000027941 */ /* 0x000fea0003800000 */
.L_x_5010:
        /* <DEDUP_REMOVED lines=42> */
.L_x_5009:
[----:B------:R-:W-:Y:S05]  /*5120*/  BSYNC B1 ;  /* 0x0000000000017941 */ /* 0x000fea0003800000 */
.L_x_5008:
        /* <DEDUP_REMOVED lines=12> */
.L_x_5012:
        /* <DEDUP_REMOVED lines=12> */
.L_x_5015:
[----:B------:R-:W-:-:S07]  /*52b0*/  MOV R74, R56 ;  /* 0x00000038004a7202 */ /* 0x000fce0000000f00 */
.L_x_5016:
[----:B------:R-:W-:Y:S05]  /*52c0*/  BSYNC B1 ;  /* 0x0000000000017941 */ /* 0x000fea0003800000 */
.L_x_5014:
        /* <DEDUP_REMOVED lines=16> */
.L_x_5020:
[----:B------:R-:W-:Y:S05]  /*53d0*/  BSYNC B2 ;  /* 0x0000000000027941 */ /* 0x000fea0003800000 */
.L_x_5019:
        /* <DEDUP_REMOVED lines=43> */
.L_x_5018:
[----:B------:R-:W-:Y:S05]  /*5690*/  BSYNC B1 ;  /* 0x0000000000017941 */ /* 0x000fea0003800000 */
.L_x_5017:
        /* <DEDUP_REMOVED lines=9> */
.L_x_5013:
        /* <DEDUP_REMOVED lines=12> */
.L_x_5022:
[----:B------:R-:W-:-:S07]  /*57f0*/  MOV R84, R56 ;  /* 0x0000003800547202 */ /* 0x000fce0000000f00 */
.L_x_5023:
[----:B------:R-:W-:Y:S05]  /*5800*/  BSYNC B1 ;  /* 0x0000000000017941 */ /* 0x000fea0003800000 */
.L_x_5021:
        /* <DEDUP_REMOVED lines=16> */
.L_x_5027:
[----:B------:R-:W-:Y:S05]  /*5910*/  BSYNC B2 ;  /* 0x0000000000027941 */ /* 0x000fea0003800000 */
.L_x_5026:
        /* <DEDUP_REMOVED lines=42> */
.L_x_5025:
[----:B------:R-:W-:Y:S05]  /*5bc0*/  BSYNC B1 ;  /* 0x0000000000017941 */ /* 0x000fea0003800000 */
.L_x_5024:
        /* <DEDUP_REMOVED lines=12> */
.L_x_5028:
        /* <DEDUP_REMOVED lines=12> */
.L_x_5031:
[----:B------:R-:W-:-:S07]  /*5d50*/  IMAD.MOV.U32 R75, RZ, RZ, R56 ;  /* 0x000000ffff4b7224 */ /* 0x000fce00078e0038 */
.L_x_5032:
[----:B------:R-:W-:Y:S05]  /*5d60*/  BSYNC B1 ;  /* 0x0000000000017941 */ /* 0x000fea0003800000 */
.L_x_5030:
        /* <DEDUP_REMOVED lines=16> */
.L_x_5036:
[----:B------:R-:W-:Y:S05]  /*5e70*/  BSYNC B2 ;  /* 0x0000000000027941 */ /* 0x000fea0003800000 */
.L_x_5035:
        /* <DEDUP_REMOVED lines=42> */
.L_x_5034:
[----:B------:R-:W-:Y:S05]  /*6120*/  BSYNC B1 ;  /* 0x0000000000017941 */ /* 0x000fea0003800000 */
.L_x_5033:
        /* <DEDUP_REMOVED lines=9> */
.L_x_5029:
[----:B------:R-:W-:Y:S02]  /*61c0*/  SEL R61, RZ, 0x1000000, P5 ;  /* 0x01000000ff3d7807 */ /* 0x000fe40002800000 */
[----:B------:R-:W-:Y:S02]  /*61d0*/  ISETP.NE.AND P5, PT, R83, RZ, PT ;  /* 0x000000ff5300720c */ /* 0x000fe40003fa5270 */
[----:B------:R-:W-:Y:S02]  /*61e0*/  ISETP.NE.AND P6, PT, R82, RZ, PT ;  /* 0x000000ff5200720c */ /* 0x000fe40003fc5270 */
[----:B------:R-:W-:Y:S02]  /*61f0*/  ISETP.NE.AND P0, PT, R81, RZ, PT ;  /* 0x000000ff5100720c */ /* 0x000fe40003f05270 */
[----:B------:R-:W-:Y:S02]  /*6200*/  SEL R78, RZ, 0x1, P5 ;  /* 0x00000001ff4e7807 */ /* 0x000fe40002800000 */
[----:B------:R-:W-:-:S02]  /*6210*/  ISETP.NE.AND P1, PT, R80, RZ, PT ;  /* 0x000000ff5000720c */ /* 0x000fc40003f25270 */
[----:B------:R-:W-:Y:S01]  /*6220*/  SEL R55, RZ, 0x10000, P4 ;  /* 0x00010000ff377807 */ /* 0x000fe20002000000 */
[----:B------:R-:W-:Y:S01]  /*6230*/  IMAD.WIDE.U32 R78, R78, 0x1000000, RZ ;  /* 0x010000004e4e7825 */ /* 0x000fe200078e00ff */
[----:B------:R-:W-:Y:S02]  /*6240*/  SEL R80, RZ, 0x100, P3 ;  /* 0x00000100ff507807 */ /* 0x000fe40001800000 */
        /* <DEDUP_REMOVED lines=11> */
[----:B------:R-:W-:Y:S02]  /*6300*/  LOP3.LUT R61, R55, R77, R61, 0xfe, !PT ;  /* 0x0000004d373d7212 */ /* 0x000fe400078efe3d */
[----:B------:R-:W-:Y:S01]  /*6310*/  SHF.L.U32 R77, R76, 0x3, RZ ;  /* 0x000000034c4d7819 */ /* 0x000fe200000006ff */
[----:B------:R-:W-:Y:S01]  /*6320*/  FADD.FTZ R55, R54, R21 ;  /* 0x0000001536377221 */ /* 0x000fe20000010000 */
[----:B------:R-:W-:-:S02]  /*6330*/  SEL R79, RZ, 0x1, P1 ;  /* 0x00000001ff4f7807 */ /* 0x000fc40000800000 */
[----:B------:R-:W-:Y:S02]  /*6340*/  LEA.HI.X R81, R76, UR13, RZ, 0x5, P0 ;  /* 0x0000000d4c517c11 */ /* 0x000fe400080f2cff */
        /* <DEDUP_REMOVED lines=22> */
[----:B------:R-:W-:Y:S02]  /*64b0*/  IADD3 R54, P1, R77, UR16, RZ ;  /* 0x000000104d367c10 */ /* 0x000fe4000ff3e0ff */
[----:B------:R-:W-:Y:S02]  /*64c0*/  LOP3.LUT R55, R55, 0xff, R72, 0xf8, !PT ;  /* 0x000000ff37377812 */ /* 0x000fe400078ef848 */
[----:B------:R-:W-:Y:S02]  /*64d0*/  LOP3.LUT R77, R60, R80, R78, 0xfe, !PT ;  /* 0x000000503c4d7212 */ /* 0x000fe400078efe4e */
[----:B------:R-:W-:Y:S02]  /*64e0*/  LOP3.LUT R79, R79, R55, R81, 0xfe, !PT ;  /* 0x000000374f4f7212 */ /* 0x000fe400078efe51 */
[----:B------:R-:W-:-:S02]  /*64f0*/  IADD3.X R55, R82, UR17, RZ, P1, !PT ;  /* 0x0000001152377c10 */ /* 0x000fc40008ffe4ff */
[----:B------:R-:W-:Y:S02]  /*6500*/  LOP3.LUT R60, R77, 0xff, R68, 0xf8, !PT ;  /* 0x000000ff4d3c7812 */ /* 0x000fe400078ef844 */
[----:B------:R-:W-:-:S05]  /*6510*/  LOP3.LUT R61, R79, R61, RZ, 0xfc, !PT ;  /* 0x0000003d4f3d7212 */ /* 0x000fca00078efcff */
[----:B------:R1:W-:Y:S02]  /*6520*/  STG.E.64 desc[UR4][R54.64], R60 ;  /* 0x0000003c36007986 */ /* 0x0003e4000c101b04 */
.L_x_5037:
        /* <DEDUP_REMOVED lines=40> */
.L_x_5051:
        /* <DEDUP_REMOVED lines=12> */
[C---:B------:R-:W-:Y:S01]  /*6870*/  FADD.FTZ R22, -R60.reuse, R22 ;  /* 0x000000163c167221 */ /* 0x040fe20000010100 */
[C---:B0-----:R-:W-:Y:S01]  /*6880*/  FADD.FTZ R80, -R60.reuse, R23 ;  /* 0x000000173c507221 */ /* 0x041fe20000010100 */
[C---:B------:R-:W-:Y:S01]  /*6890*/  FADD.FTZ R38, -R60.reuse, R38 ;  /* 0x000000263c267221 */ /* 0x040fe20000010100 */
[C---:B------:R-:W-:Y:S01]  /*68a0*/  FADD.FTZ R82, -R60.reuse, R36 ;  /* 0x000000243c527221 */ /* 0x040fe20000010100 */
[C---:B------:R-:W-:Y:S01]  /*68b0*/  FADD.FTZ R84, -R60.reuse, R37 ;  /* 0x000000253c547221 */ /* 0x040fe20000010100 */
[----:B------:R-:W-:Y:S01]  /*68c0*/  FADD.FTZ R60, -R60, R39 ;  /* 0x000000273c3c7221 */ /* 0x000fe20000010100 */
[----:B------:R-:W0:Y:S01]  /*68d0*/  @!P0 LDC.64 R36, c[0x0][0x258] ;  /* 0x00009600ff248b82 */ /* 0x000e220000000a00 */
        /* <DEDUP_REMOVED lines=12> */
[----:B------:R-:W-:Y:S01]  /*69a0*/  F2FP.F16.F32.PACK_AB R20, R21, R20 ;  /* 0x000000141514723e */ /* 0x000fe200000000ff */
[----:B------:R-:W-:Y:S01]  /*69b0*/  FMUL.FTZ R85, R81, R60 ;  /* 0x0000003c51557220 */ /* 0x000fe20000410000 */
[----:B------:R-:W-:Y:S01]  /*69c0*/  F2FP.F16.F32.PACK_AB R21, R23, R22 ;  /* 0x000000161715723e */ /* 0x000fe200000000ff */
[----:B------:R-:W-:Y:S01]  /*69d0*/  FMUL.FTZ R23, R81, R84 ;  /* 0x0000005451177220 */ /* 0x000fe20000410000 */
[C---:B------:R-:W-:Y:S01]  /*69e0*/  FFMA.FTZ R60, R38.reuse, R48, R3 ;  /* 0x00000030263c7223 */ /* 0x040fe20000010003 */
[----:B------:R-:W-:Y:S01]  /*69f0*/  FFMA.FTZ R80, R38, R62, R19 ;  /* 0x0000003e26507223 */ /* 0x000fe20000010013 */
[C---:B------:R-:W-:Y:S01]  /*6a00*/  FFMA.FTZ R38, R82.reuse, R52, R17 ;  /* 0x0000003452267223 */ /* 0x040fe20000010011 */
[----:B-1----:R-:W-:Y:S01]  /*6a10*/  FFMA.FTZ R55, R23, R67, R40 ;  /* 0x0000004317377223 */ /* 0x002fe20000010028 */
[----:B------:R-:W-:Y:S01]  /*6a20*/  FFMA.FTZ R61, R85, R53, R2 ;  /* 0x00000035553d7223 */ /* 0x000fe20000010002 */
[----:B------:R-:W-:Y:S01]  /*6a30*/  FFMA.FTZ R22, R82, R46, R5 ;  /* 0x0000002e52167223 */ /* 0x000fe20000010005 */
[----:B------:R-:W-:Y:S01]  /*6a40*/  FFMA.FTZ R39, R23, R49, R4 ;  /* 0x0000003117277223 */ /* 0x000fe20000010004 */
[----:B------:R-:W-:Y:S01]  /*6a50*/  FFMA.FTZ R85, R85, R66, R41 ;  /* 0x0000004255557223 */ /* 0x000fe20000010029 */
[----:B------:R-:W-:Y:S01]  /*6a60*/  F2FP.F16.F32.PACK_AB R38, R55, R38 ;  /* 0x000000263726723e */ /* 0x000fe200000000ff */
[----:B------:R-:W-:Y:S01]  /*6a70*/  FFMA.FTZ R82, R83, R65, R18 ;  /* 0x0000004153527223 */ /* 0x000fe20000010012 */
[----:B------:R-:W1:Y:S01]  /*6a80*/  LDC.64 R54, c[0x0][0x210] ;  /* 0x00008400ff367b82 */ /* 0x000e620000000a00 */
[----:B------:R-:W-:Y:S01]  /*6a90*/  F2FP.F16.F32.PACK_AB R23, R61, R60 ;  /* 0x0000003c3d17723e */ /* 0x000fe200000000ff */
[----:B------:R-:W-:Y:S01]  /*6aa0*/  IMAD.SHL.U32 R60, R76, 0x10, RZ ;  /* 0x000000104c3c7824 */ /* 0x000fe200078e00ff */
[----:B------:R-:W-:Y:S01]  /*6ab0*/  F2FP.F16.F32.PACK_AB R22, R39, R22 ;  /* 0x000000162716723e */ /* 0x000fe200000000ff */
[----:B------:R-:W-:Y:S01]  /*6ac0*/  FFMA.FTZ R61, R78, R50, R15 ;  /* 0x000000324e3d7223 */ /* 0x000fe2000001000f */
[----:B------:R-:W-:Y:S01]  /*6ad0*/  F2FP.F16.F32.PACK_AB R39, R85, R80 ;  /* 0x000000505527723e */ /* 0x000fe200000000ff */
[----:B------:R-:W-:Y:S01]  /*6ae0*/  FFMA.FTZ R80, R77, R51, R0 ;  /* 0x000000334d507223 */ /* 0x000fe20000010000 */
[----:B------:R-:W-:Y:S01]  /*6af0*/  SHF.R.U32.HI R84, RZ, 0x1c, R76 ;  /* 0x0000001cff547819 */ /* 0x000fe2000001164c */
[----:B------:R-:W-:Y:S01]  /*6b00*/  FFMA.FTZ R83, R79, R63, R16 ;  /* 0x0000003f4f537223 */ /* 0x000fe20000010010 */
[C---:B------:R-:W-:Y:S01]  /*6b10*/  IADD3 R76, P1, R60.reuse, UR18, RZ ;  /* 0x000000123c4c7c10 */ /* 0x040fe2000ff3e0ff */
[----:B0-----:R-:W-:Y:S01]  /*6b20*/  @!P0 IMAD.WIDE R78, R13, 0x4, R36 ;  /* 0x000000040d4e8825 */ /* 0x001fe200078e0224 */
[----:B------:R-:W-:-:S02]  /*6b30*/  IADD3 R60, P2, R60, UR20, RZ ;  /* 0x000000143c3c7c10 */ /* 0x000fc4000ff5e0ff */
[----:B------:R-:W-:Y:S02]  /*6b40*/  IADD3.X R77, R84, UR19, RZ, P1, !PT ;  /* 0x00000013544d7c10 */ /* 0x000fe40008ffe4ff */
[----:B------:R-:W-:Y:S01]  /*6b50*/  F2FP.F16.F32.PACK_AB R37, R82, R61 ;  /* 0x0000003d5225723e */ /* 0x000fe200000000ff */
[----:B------:R0:W-:Y:S01]  /*6b60*/  @!P0 STG.E desc[UR4][R78.64], R81 ;  /* 0x000000514e008986 */ /* 0x0001e2000c101904 */
[----:B------:R-:W-:Y:S02]  /*6b70*/  IADD3.X R61, R84, UR21, RZ, P2, !PT ;  /* 0x00000015543d7c10 */ /* 0x000fe400097fe4ff */
[----:B------:R-:W-:Y:S01]  /*6b80*/  F2FP.F16.F32.PACK_AB R36, R83, R80 ;  /* 0x000000505324723e */ /* 0x000fe200000000ff */
[----:B------:R0:W-:Y:S04]  /*6b90*/  STG.E.128 desc[UR4][R76.64], R20 ;  /* 0x000000144c007986 */ /* 0x0001e8000c101d04 */
[----:B------:R0:W-:Y:S01]  /*6ba0*/  STG.E.128 desc[UR4][R60.64], R36 ;  /* 0x000000243c007986 */ /* 0x0001e2000c101d04 */
[----:B-1----:R-:W-:-:S04]  /*6bb0*/  LEA R13, R54, R13, 0x2 ;  /* 0x0000000d360d7211 */ /* 0x002fc800078e10ff */
[----:B------:R-:W-:-:S13]  /*6bc0*/  ISETP.GE.AND P0, PT, R13, R55, PT ;  /* 0x000000370d00720c */ /* 0x000fda0003f06270 */
[----:B0-----:R-:W-:Y:S05]  /*6bd0*/  @!P0 BRA `(.L_x_5039) ;  /* 0xffffff9c00dc8947 */ /* 0x001fea000383ffff */
[----:B------:R-:W-:Y:S05]  /*6be0*/  BSYNC B0 ;  /* 0x0000000000007941 */ /* 0x000fea0003800000 */
.L_x_4908:
[----:B------:R-:W-:Y:S05]  /*6bf0*/  EXIT ;  /* 0x000000000000794d */ /* 0x000fea0003800000 */
.L_x_5038:
[----:B------:R-:W-:Y:S01]  /*6c00*/  HFMA2.MMA R86, -RZ, RZ, 0, 1.847743988037109375e-06 ;  /* 0x0000001fff567435 */ /* 0x000fe200000001ff */
[----:B------:R-:W-:Y:S01]  /*6c10*/  BSSY B1, `(.L_x_5040) ;  /* 0x0000006000017945 */ /* 0x000fe20003800000 */
[----:B------:R-:W-:Y:S02]  /*6c20*/  IMAD.MOV.U32 R83, RZ, RZ, 0x1 ;  /* 0x00000001ff537424 */ /* 0x000fe400078e00ff */
[----:B0-----:R-:W-:-:S07]  /*6c30*/  IMAD.MOV.U32 R81, RZ, RZ, -0x1 ;  /* 0xffffffffff517424 */ /* 0x001fce00078e00ff */
[----:B-1----:R-:W-:Y:S05]  /*6c40*/  WARPSYNC.COLLECTIVE R81, `(.L_x_5041) ;  /* 0x0000000051087348 */ /* 0x002fea0003c00000 */
[----:B------:R0:W2:Y:S02]  /*6c50*/  SHFL.BFLY P1, R82, R84, R83, R86 ;  /* 0x0c00005354527389 */ /* 0x0000a40000020056 */
[----:B012---:R-:W-:Y:S01]  /*6c60*/  ENDCOLLECTIVE ;  /* 0x000000000000791b */ /* 0x007fe20003800000 */
.L_x_5041:
[----:B------:R-:W-:Y:S05]  /*6c70*/  BSYNC B1 ;  /* 0x0000000000017941 */ /* 0x000fea0003800000 */
.L_x_5040:
        /* <DEDUP_REMOVED lines=10> */
.L_x_5042:
[----:B------:R-:W-:Y:S02]  /*6d20*/  IMAD.MOV.U32 R83, RZ, RZ, 0x4 ;  /* 0x00000004ff537424 */ /* 0x000fe400078e00ff */
[----:B------:R-:W-:-:S04]  /*6d30*/  IMAD.MOV.U32 R54, RZ, RZ, R82 ;  /* 0x000000ffff367224 */ /* 0x000fc800078e0052 */
[----:B------:R-:W-:-:S05]  /*6d40*/  FADD.FTZ R77, R55, R54 ;  /* 0x00000036374d7221 */ /* 0x000fca0000010000 */
[----:B------:R-:W-:-:S07]  /*6d50*/  MOV R84, R77 ;  /* 0x0000004d00547202 */ /* 0x000fce0000000f00 */
[----:B------:R-:W-:Y:S05]  /*6d60*/  WARPSYNC.COLLECTIVE R81, `(.L_x_5043) ;  /* 0x0000000051087348 */ /* 0x000fea0003c00000 */
[----:B------:R0:W1:Y:S02]  /*6d70*/  SHFL.BFLY P1, R82, R84, R83, R86 ;  /* 0x0c00005354527389 */ /* 0x0000640000020056 */
[----:B01----:R-:W-:Y:S01]  /*6d80*/  ENDCOLLECTIVE ;  /* 0x000000000000791b */ /* 0x003fe20003800000 */
.L_x_5043:
[----:B------:R-:W-:Y:S01]  /*6d90*/  HFMA2.MMA R83, -RZ, RZ, 0, 4.76837158203125e-07 ;  /* 0x00000008ff537435 */ /* 0x000fe200000001ff */
[----:B------:R-:W-:-:S05]  /*6da0*/  MOV R54, R82 ;  /* 0x0000005200367202 */ /* 0x000fca0000000f00 */
[----:B------:R-:W-:-:S04]  /*6db0*/  FADD.FTZ R78, R77, R54 ;  /* 0x000000364d4e7221 */ /* 0x000fc80000010000 */
[----:B------:R-:W-:-:S07]  /*6dc0*/  IMAD.MOV.U32 R84, RZ, RZ, R78 ;  /* 0x000000ffff547224 */ /* 0x000fce00078e004e */
[----:B------:R-:W-:Y:S05]  /*6dd0*/  WARPSYNC.COLLECTIVE R81, `(.L_x_5044) ;  /* 0x0000000051087348 */ /* 0x000fea0003c00000 */
[----:B------:R0:W1:Y:S02]  /*6de0*/  SHFL.BFLY P1, R82, R84, R83, R86 ;  /* 0x0c00005354527389 */ /* 0x0000640000020056 */
[----:B01----:R-:W-:Y:S01]  /*6df0*/  ENDCOLLECTIVE ;  /* 0x000000000000791b */ /* 0x003fe20003800000 */
.L_x_5044:
[----:B------:R-:W-:Y:S02]  /*6e00*/  IMAD.MOV.U32 R83, RZ, RZ, 0x10 ;  /* 0x00000010ff537424 */ /* 0x000fe400078e00ff */
[----:B------:R-:W-:-:S04]  /*6e10*/  IMAD.MOV.U32 R61, RZ, RZ, R82 ;  /* 0x000000ffff3d7224 */ /* 0x000fc800078e0052 */
[----:B------:R-:W-:-:S05]  /*6e20*/  FADD.FTZ R79, R78, R61 ;  /* 0x0000003d4e4f7221 */ /* 0x000fca0000010000 */
[----:B------:R-:W-:-:S07]  /*6e30*/  MOV R84, R79 ;  /* 0x0000004f00547202 */ /* 0x000fce0000000f00 */
[----:B------:R-:W-:Y:S05]  /*6e40*/  WARPSYNC.COLLECTIVE R81, `(.L_x_5045) ;  /* 0x0000000051087348 */ /* 0x000fea0003c00000 */
[----:B------:R0:W1:Y:S02]  /*6e50*/  SHFL.BFLY P1, R82, R84, R83, R86 ;  /* 0x0c00005354527389 */ /* 0x0000640000020056 */
[----:B01----:R-:W-:Y:S01]  /*6e60*/  ENDCOLLECTIVE ;  /* 0x000000000000791b */ /* 0x003fe20003800000 */
.L_x_5045:
        /* <DEDUP_REMOVED lines=24> */
.L_x_5046:
[----:B------:R-:W-:Y:S02]  /*6ff0*/  IMAD.MOV.U32 R83, RZ, RZ, 0x2 ;  /* 0x00000002ff537424 */ /* 0x000fe400078e00ff */
[----:B------:R-:W-:-:S04]  /*7000*/  IMAD.MOV.U32 R55, RZ, RZ, R82 ;  /* 0x000000ffff377224 */ /* 0x000fc800078e0052 */
[----:B------:R-:W-:-:S05]  /*7010*/  FADD.FTZ R55, R54, R55 ;  /* 0x0000003736377221 */ /* 0x000fca0000010000 */
[----:B------:R-:W-:-:S07]  /*7020*/  MOV R84, R55 ;  /* 0x0000003700547202 */ /* 0x000fce0000000f00 */
[----:B------:R-:W-:Y:S05]  /*7030*/  WARPSYNC.COLLECTIVE R81, `(.L_x_5047) ;  /* 0x0000000051087348 */ /* 0x000fea0003c00000 */
[----:B------:R0:W1:Y:S02]  /*7040*/  SHFL.BFLY P1, R82, R84, R83, R86 ;  /* 0x0c00005354527389 */ /* 0x0000640000020056 */
[----:B01----:R-:W-:Y:S01]  /*7050*/  ENDCOLLECTIVE ;  /* 0x000000000000791b */ /* 0x003fe20003800000 */
.L_x_5047:
[----:B------:R-:W-:Y:S01]  /*7060*/  HFMA2.MMA R83, -RZ, RZ, 0, 2.384185791015625e-07 ;  /* 0x00000004ff537435 */ /* 0x000fe200000001ff */
[----:B------:R-:W-:-:S05]  /*7070*/  MOV R78, R82 ;  /* 0x00000052004e7202 */ /* 0x000fca0000000f00 */
[----:B------:R-:W-:-:S04]  /*7080*/  FADD.FTZ R78, R55, R78 ;  /* 0x0000004e374e7221 */ /* 0x000fc80000010000 */
[----:B------:R-:W-:-:S07]  /*7090*/  IMAD.MOV.U32 R84, RZ, RZ, R78 ;  /* 0x000000ffff547224 */ /* 0x000fce00078e004e */
[----:B------:R-:W-:Y:S05]  /*70a0*/  WARPSYNC.COLLECTIVE R81, `(.L_x_5048) ;  /* 0x0000000051087348 */ /* 0x000fea0003c00000 */
[----:B------:R0:W1:Y:S02]  /*70b0*/  SHFL.BFLY P1, R82, R84, R83, R86 ;  /* 0x0c00005354527389 */ /* 0x0000640000020056 */
[----:B01----:R-:W-:Y:S01]  /*70c0*/  ENDCOLLECTIVE ;  /* 0x000000000000791b */ /* 0x003fe20003800000 */
.L_x_5048:
[----:B------:R-:W-:Y:S02]  /*70d0*/  IMAD.MOV.U32 R83, RZ, RZ, 0x8 ;  /* 0x00000008ff537424 */ /* 0x000fe400078e00ff */
[----:B------:R-:W-:-:S04]  /*70e0*/  IMAD.MOV.U32 R77, RZ, RZ, R82 ;  /* 0x000000ffff4d7224 */ /* 0x000fc800078e0052 */
[----:B------:R-:W-:-:S05]  /*70f0*/  FADD.FTZ R77, R78, R77 ;  /* 0x0000004d4e4d7221 */ /* 0x000fca0000010000 */
[----:B------:R-:W-:-:S07]  /*7100*/  MOV R84, R77 ;  /* 0x0000004d00547202 */ /* 0x000fce0000000f00 */
[----:B------:R-:W-:Y:S05]  /*7110*/  WARPSYNC.COLLECTIVE R81, `(.L_x_5049) ;  /* 0x0000000051087348 */ /* 0x000fea0003c00000 */
[----:B------:R0:W1:Y:S02]  /*7120*/  SHFL.BFLY P1, R82, R84, R83, R86 ;  /* 0x0c00005354527389 */ /* 0x0000640000020056 */
[----:B01----:R-:W-:Y:S01]  /*7130*/  ENDCOLLECTIVE ;  /* 0x000000000000791b */ /* 0x003fe20003800000 */
.L_x_5049:
[----:B------:R-:W-:Y:S01]  /*7140*/  HFMA2.MMA R83, -RZ, RZ, 0, 9.5367431640625e-07 ;  /* 0x00000010ff537435 */ /* 0x000fe200000001ff */
[----:B------:R-:W-:-:S05]  /*7150*/  MOV R80, R82 ;  /* 0x0000005200507202 */ /* 0x000fca0000000f00 */
[----:B------:R-:W-:-:S04]  /*7160*/  FADD.FTZ R80, R77, R80 ;  /* 0x000000504d507221 */ /* 0x000fc80000010000 */
[----:B------:R-:W-:-:S07]  /*7170*/  IMAD.MOV.U32 R84, RZ, RZ, R80 ;  /* 0x000000ffff547224 */ /* 0x000fce00078e0050 */
[----:B------:R-:W-:Y:S05]  /*7180*/  WARPSYNC.COLLECTIVE R81, `(.L_x_5050) ;  /* 0x0000000051087348 */ /* 0x000fea0003c00000 */
[----:B------:R0:W1:Y:S02]  /*7190*/  SHFL.BFLY P1, R82, R84, R83, R86 ;  /* 0x0c00005354527389 */ /* 0x0000640000020056 */
[----:B01----:R-:W-:Y:S01]  /*71a0*/  ENDCOLLECTIVE ;  /* 0x000000000000791b */ /* 0x003fe20003800000 */
.L_x_5050:
[----:B------:R-:W-:Y:S01]  /*71b0*/  MOV R79, R82 ;  /* 0x00000052004f7202 */ /* 0x000fe20000000f00 */
[----:B------:R-:W-:Y:S06]  /*71c0*/  BRA `(.L_x_5051) ;  /* 0xfffffff400787947 */ /* 0x000fec000383ffff */
.L_x_5052:
        /* <DEDUP_REMOVED lines=11> */
.L_x_7766:


//--------------------- .text._ZN10layer_norm31ln_parallel_residual_fwd_kernelINS_13Kernel_traitsI6__halfS2_fS2_fjLj256ELj1ELj4ELj1ELj16ENS_18Kernel_traits_baseILj256ES2_S2_fS2_fjLj128EEEEELb1ELb1ELb0EEEvNS_9FwdParamsE --------------------------
	.section	.text._ZN10layer_norm31ln_parallel_residual_fwd_kernelINS_13Kernel_traitsI6__halfS2_fS2_fjLj256ELj1ELj4ELj1ELj16ENS_18Kernel_traits_baseILj256ES2_S2_fS2_fjLj128EEEEELb1ELb1ELb0EEEvNS_9FwdParamsE,"ax",@progbits
	.align	128
        .global         _ZN10layer_norm31ln_parallel_residual_fwd_kernelINS_13Kernel_traitsI6__halfS2_fS2_fjLj256ELj1ELj4ELj1ELj16ENS_18Kernel_traits_baseILj256ES2_S2_fS2_fjLj128EEEEELb1ELb1ELb0EEEvNS_9FwdParamsE
        .type           _ZN10layer_norm31ln_parallel_residual_fwd_kernelINS_13Kernel_traitsI6__halfS2_fS2_fjLj256ELj1ELj4ELj1ELj16ENS_18Kernel_traits_baseILj256ES2_S2_fS2_fjLj128EEEEELb1ELb1ELb0EEEvNS_9FwdParamsE,@function
        .size           _ZN10layer_norm31ln_parallel_residual_fwd_kernelINS_13Kernel_traitsI6__halfS2_fS2_fjLj256ELj1ELj4ELj1ELj16ENS_18Kernel_traits_baseILj256ES2_S2_fS2_fjLj128EEEEELb1ELb1ELb0EEEvNS_9FwdParamsE,(.L_x_7767 - _ZN10layer_norm31ln_parallel_residual_fwd_kernelINS_13Kernel_traitsI6__halfS2_fS2_fjLj256ELj1ELj4ELj1ELj16ENS_18Kernel_traits_baseILj256ES2_S2_fS2_fjLj128EEEEELb1ELb1ELb0EEEvNS_9FwdParamsE)
        .other          _ZN10layer_norm31ln_parallel_residual_fwd_kernelINS_13Kernel_traitsI6__halfS2_fS2_fjLj256ELj1ELj4ELj1ELj16ENS_18Kernel_traits_baseILj256ES2_S2_fS2_fjLj128EEEEELb1ELb1ELb0EEEvNS_9FwdParamsE,@"STO_CUDA_ENTRY STV_DEFAULT"
_ZN10layer_norm31ln_parallel_residual_fwd_kernelINS_13Kernel_traitsI6__halfS2_fS2_fjLj256ELj1ELj4ELj1ELj16ENS_18Kernel_traits_baseILj256ES2_S2_fS2_fjLj128EEEEELb1ELb1ELb0EEEvNS_9FwdParamsE:
.text._ZN10layer_norm31ln_parallel_residual_fwd_kernelINS_13Kernel_traitsI6__halfS2_fS2_fjLj256ELj1ELj4ELj1ELj16ENS_18Kernel_traits_baseILj256ES2_S2_fS2_fjLj128EEEEELb1ELb1ELb0EEEvNS_9FwdParamsE:
[----:B------:R-:W-:Y:S01]  /*0000*/  LDC R1, c[0x0][0x28] ;  /* 0x00000a00ff017b82 */ /* 0x000fe20000000800 */
[----:B------:R-:W-:-:S07]  /*0010*/  ULDC.U8 UR4, c[0x0][0x2f4] ;  /* 0x0000bd0000047ab9 */ /* 0x000fce0000000000 */
[----:B------:R-:W0:Y:S01]  /*0020*/  LDC R11, c[0x0][0x2ec] ;  /* 0x0000bb00ff0b7b82 */ /* 0x000e220000000800 */
[----:B------:R-:W-:Y:S01]  /*0030*/  ISETP.NE.AND P1, PT, RZ, UR4, PT ;  /* 0x00000004ff007c0c */ /* 0x000fe2000bf25270 */
[----:B------:R-:W-:Y:S01]  /*0040*/  ULDC.64 UR4, c[0x0][0x2e0] ;  /* 0x0000b80000047ab9 */ /* 0x000fe20000000a00 */
[----:B------:R-:W-:Y:S01]  /*0050*/  ULDC.64 UR6, c[0x0][0x208] ;  /* 0x0000820000067ab9 */ /* 0x000fe20000000a00 */
[----:B------:R-:W-:Y:S01]  /*0060*/  IMAD.U32 R2, RZ, RZ, UR4 ;  /* 0x00000004ff027e24 */ /* 0x000fe2000f8e00ff */
[----:B------:R-:W-:-:S03]  /*0070*/  MOV R3, UR5 ;  /* 0x0000000500037c02 */ /* 0x000fc60008000f00 */
[----:B------:R-:W1:Y:S06]  /*0080*/  LDC R6, c[0x0][0x2e8] ;  /* 0x0000ba00ff067b82 */ /* 0x000e6c0000000800 */
[----:B------:R-:W2:Y:S02]  /*0090*/  @P1 LDG.E.64 R2, desc[UR6][R2.64] ;  /* 0x0000000602021981 */ /* 0x000ea4000c1e1b00 */
[----:B------:R-:W3:Y:S01]  /*00a0*/  LDC R15, c[0x0][0x218] ;  /* 0x00008600ff0f7b82 */ /* 0x000ee20000000800 */
[----:B0-----:R-:W-:Y:S01]  /*00b0*/  @P1 IMAD.MOV.U32 R7, RZ, RZ, R11 ;  /* 0x000000ffff071224 */ /* 0x001fe200078e000b */
        /* <DEDUP_REMOVED lines=8> */
[C---:B0-----:R-:W-:Y:S02]  /*0140*/  LOP3.LUT R10, R8.reuse, 0x1f, RZ, 0xc0, !PT ;  /* 0x0000001f080a7812 */ /* 0x041fe400078ec0ff */
[----:B--2---:R-:W-:Y:S02]  /*0150*/  @P1 R2UR UR5, R3 ;  /* 0x00000000030512ca */ /* 0x004fe400000e0000 */
[----:B------:R-:W-:Y:S02]  /*0160*/  LOP3.LUT R3, R8, 0x1f, RZ, 0xc, !PT ;  /* 0x0000001f08037812 */ /* 0x000fe400078e0cff */
[----:B------:R-:W-:Y:S01]  /*0170*/  @P1 R2UR UR4, R2 ;  /* 0x00000000020412ca */ /* 0x000fe200000e0000 */
[----:B-1----:R-:W-:Y:S01]  /*0180*/  IMAD R2, R9, UR8, R8 ;  /* 0x0000000809027c24 */ /* 0x002fe2000f8e0208 */
[----:B------:R-:W-:-:S04]  /*0190*/  LEA.HI.SX32 R0, R0, R3, 0x1d ;  /* 0x0000000300007211 */ /* 0x000fc800078feaff */
[----:B------:R-:W-:Y:S02]  /*01a0*/  LOP3.LUT P0, RZ, R0, 0xffffffe0, RZ, 0xc0, !PT ;  /* 0xffffffe000ff7812 */ /* 0x000fe4000780c0ff */
[----:B------:R-:W-:Y:S01]  /*01b0*/  SHF.R.U32.HI R0, RZ, 0x5, R8 ;  /* 0x00000005ff007819 */ /* 0x000fe20000011608 */
[----:B------:R-:W-:Y:S02]  /*01c0*/  UIADD3 UR12, UR5, -0x4498517b, URZ ;  /* 0xbb67ae85050c7890 */ /* 0x000fe4000fffe03f */
[----:B------:R-:W-:Y:S02]  /*01d0*/  UIADD3 UR14, UR5, 0x76cf5d0a, URZ ;  /* 0x76cf5d0a050e7890 */ /* 0x000fe4000fffe03f */
[----:B------:R-:W-:Y:S01]  /*01e0*/  UIADD3 UR11, UR4, -0x61c88647, URZ ;  /* 0x9e3779b9040b7890 */ /* 0x000fe2000fffe03f */
[----:B----4-:R-:W-:Y:S01]  /*01f0*/  @P1 IADD3 R6, P2, R4, R13, RZ ;  /* 0x0000000d04061210 */ /* 0x010fe20007f5e0ff */
        /* <DEDUP_REMOVED lines=29> */
.L_x_5054:
[----:B------:R-:W-:Y:S05]  /*03d0*/  BSYNC B0 ;  /* 0x0000000000007941 */ /* 0x000fea0003800000 */
.L_x_5053:
        /* <DEDUP_REMOVED lines=66> */
[----:B------:R-:W-:-:S04]  /*0800*/  IMAD.WIDE.U32 R44, R9, -0x326172a9, RZ ;  /* 0xcd9e8d57092c7825 */ /* 0x000fc800078e00ff */
[----:B------:R-:W-:Y:S01]  /*0810*/  IMAD.HI.U32 R42, R10, -0x2daee0ad, RZ ;  /* 0xd2511f530a2a7827 */ /* 0x000fe200078e00ff */
[----:B------:R-:W-:-:S03]  /*0820*/  LOP3.LUT R38, R45, UR27, R5, 0x96, !PT ;  /* 0x0000001b2d267c12 */ /* 0x000fc6000f8e9605 */
[--C-:B-----5:R-:W-:Y:S01]  /*0830*/  HADD2.F32 R66, -RZ, R56.reuse.H0_H0 ;  /* 0x20000038ff427230 */ /* 0x120fe20000004100 */
[----:B------:R-:W-:Y:S01]  /*0840*/  LOP3.LUT R42, R42, UR28, R7, 0x96, !PT ;  /* 0x0000001c2a2a7c12 */ /* 0x000fe2000f8e9607 */
[----:B------:R-:W-:Y:S02]  /*0850*/  HADD2.F32 R65, -RZ, R56.H1_H1 ;  /* 0x30000038ff417230 */ /* 0x000fe40000004100 */
[--C-:B------:R-:W-:Y:S02]  /*0860*/  HADD2.F32 R64, -RZ, R57.reuse.H0_H0 ;  /* 0x20000039ff407230 */ /* 0x100fe40000004100 */
[----:B------:R-:W-:Y:S02]  /*0870*/  HADD2.F32 R63, -RZ, R57.H1_H1 ;  /* 0x30000039ff3f7230 */ /* 0x000fe40000004100 */
[--C-:B------:R-:W-:Y:S02]  /*0880*/  HADD2.F32 R62, -RZ, R58.reuse.H0_H0 ;  /* 0x2000003aff3e7230 */ /* 0x100fe40000004100 */
[----:B------:R-:W-:-:S02]  /*0890*/  HADD2.F32 R61, -RZ, R58.H1_H1 ;  /* 0x3000003aff3d7230 */ /* 0x000fc40000004100 */
[----:B------:R-:W-:Y:S02]  /*08a0*/  HADD2.F32 R60, -RZ, R59.H0_H0 ;  /* 0x2000003bff3c7230 */ /* 0x000fe40000004100 */
[----:B------:R-:W-:Y:S02]  /*08b0*/  HADD2.F32 R52, -RZ, R51.H0_H0 ;  /* 0x20000033ff347230 */ /* 0x000fe40000004100 */
        /* <DEDUP_REMOVED lines=8> */
[----:B------:R-:W-:Y:S02]  /*0940*/  IMAD.MOV.U32 R5, RZ, RZ, RZ ;  /* 0x000000ffff057224 */ /* 0x000fe400078e00ff */
[----:B------:R-:W-:-:S07]  /*0950*/  IMAD R46, R10, -0x2daee0ad, RZ ;  /* 0xd2511f530a2e7824 */ /* 0x000fce00078e02ff */
.L_x_5189:
[----:B------:R-:W0:Y:S01]  /*0960*/  S2R R32, SR_TID.X ;  /* 0x0000000000207919 */ /* 0x000e220000002100 */
        /* <DEDUP_REMOVED lines=34> */
.L_x_5059:
[----:B------:R-:W-:-:S07]  /*0b90*/  MOV R14, R44 ;  /* 0x0000002c000e7202 */ /* 0x000fce0000000f00 */
.L_x_5060:
[----:B------:R-:W-:Y:S05]  /*0ba0*/  BSYNC B2 ;  /* 0x0000000000027941 */ /* 0x000fea0003800000 */
.L_x_5058:
        /* <DEDUP_REMOVED lines=16> */
.L_x_5064:
[----:B------:R-:W-:Y:S05]  /*0cb0*/  BSYNC B3 ;  /* 0x0000000000037941 */ /* 0x000fea0003800000 */
.L_x_5063:
        /* <DEDUP_REMOVED lines=42> */
.L_x_5062:
[----:B------:R-:W-:Y:S05]  /*0f60*/  BSYNC B2 ;  /* 0x0000000000027941 */ /* 0x000fea0003800000 */
.L_x_5061:
        /* <DEDUP_REMOVED lines=18> */
.L_x_5065:
        /* <DEDUP_REMOVED lines=12> */
.L_x_5068:
[----:B------:R-:W-:-:S07]  /*1150*/  MOV R13, R44 ;  /* 0x0000002c000d7202 */ /* 0x000fce0000000f00 */
.L_x_5069:
[----:B------:R-:W-:Y:S05]  /*1160*/  BSYNC B2 ;  /* 0x0000000000027941 */ /* 0x000fea0003800000 */
.L_x_5067:
        /* <DEDUP_REMOVED lines=16> */
.L_x_5073:
[----:B------:R-:W-:Y:S05]  /*1270*/  BSYNC B3 ;  /* 0x0000000000037941 */ /* 0x000fea0003800000 */
.L_x_5072:
        /* <DEDUP_REMOVED lines=42> */
.L_x_5071:
[----:B------:R-:W-:Y:S05]  /*1520*/  BSYNC B2 ;  /* 0x0000000000027941 */ /* 0x000fea0003800000 */
.L_x_5070:
        /* <DEDUP_REMOVED lines=9> */
.L_x_5066:
        /* <DEDUP_REMOVED lines=12> */
.L_x_5075:
[----:B------:R-:W-:-:S07]  /*1680*/  IMAD.MOV.U32 R13, RZ, RZ, R44 ;  /* 0x000000ffff0d7224 */ /* 0x000fce00078e002c */
.L_x_5076:
[----:B------:R-:W-:Y:S05]  /*1690*/  BSYNC B2 ;  /* 0x0000000000027941 */ /* 0x000fea0003800000 */
.L_x_5074:
        /* <DEDUP_REMOVED lines=16> */
.L_x_5080:
[----:B------:R-:W-:Y:S05]  /*17a0*/  BSYNC B3 ;  /* 0x0000000000037941 */ /* 0x000fea0003800000 */
.L_x_5079:
        /* <DEDUP_REMOVED lines=42> */
.L_x_5078:
[----:B------:R-:W-:Y:S05]  /*1a50*/  BSYNC B2 ;  /* 0x0000000000027941 */ /* 0x000fea0003800000 */
.L_x_5077:
        /* <DEDUP_REMOVED lines=13> */
.L_x_5081:
        /* <DEDUP_REMOVED lines=12> */
.L_x_5084:
[----:B------:R-:W-:-:S07]  /*1bf0*/  MOV R7, R44 ;  /* 0x0000002c00077202 */ /* 0x000fce0000000f00 */
.L_x_5085:
[----:B------:R-:W-:Y:S05]  /*1c00*/  BSYNC B2 ;  /* 0x0000000000027941 */ /* 0x000fea0003800000 */
.L_x_5083:
        /* <DEDUP_REMOVED lines=16> */
.L_x_5089:
[----:B------:R-:W-:Y:S05]  /*1d10*/  BSYNC B3 ;  /* 0x0000000000037941 */ /* 0x000fea0003800000 */
.L_x_5088:
        /* <DEDUP_REMOVED lines=42> */
.L_x_5087:
[----:B------:R-:W-:Y:S05]  /*1fc0*/  BSYNC B2 ;  /* 0x0000000000027941 */ /* 0x000fea0003800000 */
.L_x_5086:
        /* <DEDUP_REMOVED lines=9> */
.L_x_5082:
        /* <DEDUP_REMOVED lines=12> */
.L_x_5091:
[----:B------:R-:W-:-:S07]  /*2120*/  IMAD.MOV.U32 R14, RZ, RZ, R44 ;  /* 0x000000ffff0e7224 */ /* 0x000fce00078e002c */
.L_x_5092:
[----:B------:R-:W-:Y:S05]  /*2130*/  BSYNC B2 ;  /* 0x0000000000027941 */ /* 0x000fea0003800000 */
.L_x_5090:
        /* <DEDUP_REMOVED lines=16> */
.L_x_5096:
[----:B------:R-:W-:Y:S05]  /*2240*/  BSYNC B3 ;  /* 0x0000000000037941 */ /* 0x000fea0003800000 */
.L_x_5095:
        /* <DEDUP_REMOVED lines=42> */
.L_x_5094:
[----:B------:R-:W-:Y:S05]  /*24f0*/  BSYNC B2 ;  /* 0x0000000000027941 */ /* 0x000fea0003800000 */
.L_x_5093:
[----:B------:R-:W-:Y:S01]  /*2500*/  I2FP.F32.U32 R14, R14 ;  /* 0x0000000e000e7245 */ /* 0x000fe20000201000 */
[----:B------:R-:W-:-:S04]  /*2510*/  HADD2.F32 R33, -RZ, R29.H0_H0 ;  /* 0x2000001dff217230 */ /* 0x000fc80000004100 */
[----:B------:R-:W-:-:S05]  /*2520*/  FFMA.FTZ R14, R14, R67, 1.1641532182693481445e-10 ;  /* 0x2f0000000e0e7423 */ /* 0x000fca0000010043 */
[----:B------:R-:W-:Y:S01]  /*2530*/  FSETP.GTU.FTZ.AND P4, PT, R14, R69, PT ;  /* 0x000000450e00720b */ /* 0x000fe20003f9c000 */
[----:B------:R-:W-:-:S03]  /*2540*/  FMUL.FTZ R14, R33, R68 ;  /* 0x00000044210e7220 */ /* 0x000fc60000410000 */
        /* <DEDUP_REMOVED lines=8> */
.L_x_5097:
        /* <DEDUP_REMOVED lines=12> */
.L_x_5100:
[----:B------:R-:W-:-:S07]  /*2690*/  MOV R8, R44 ;  /* 0x0000002c00087202 */ /* 0x000fce0000000f00 */
.L_x_5101:
[----:B------:R-:W-:Y:S05]  /*26a0*/  BSYNC B2 ;  /* 0x0000000000027941 */ /* 0x000fea0003800000 */
.L_x_5099:
        /* <DEDUP_REMOVED lines=16> */
.L_x_5105:
[----:B------:R-:W-:Y:S05]  /*27b0*/  BSYNC B3 ;  /* 0x0000000000037941 */ /* 0x000fea0003800000 */
.L_x_5104:
        /* <DEDUP_REMOVED lines=42> */
.L_x_5103:
[----:B------:R-:W-:Y:S05]  /*2a60*/  BSYNC B2 ;  /* 0x0000000000027941 */ /* 0x000fea0003800000 */
.L_x_5102:
        /* <DEDUP_REMOVED lines=9> */
.L_x_5098:
        /* <DEDUP_REMOVED lines=12> */
.L_x_5107:
[----:B------:R-:W-:-:S07]  /*2bc0*/  IMAD.MOV.U32 R15, RZ, RZ, R44 ;  /* 0x000000ffff0f7224 */ /* 0x000fce00078e002c */
.L_x_5108:
[----:B------:R-:W-:Y:S05]  /*2bd0*/  BSYNC B2 ;  /* 0x0000000000027941 */ /* 0x000fea0003800000 */
.L_x_5106:
        /* <DEDUP_REMOVED lines=16> */
.L_x_5112:
[----:B------:R-:W-:Y:S05]  /*2ce0*/  BSYNC B3 ;  /* 0x0000000000037941 */ /* 0x000fea0003800000 */
.L_x_5111:
        /* <DEDUP_REMOVED lines=43> */
.L_x_5110:
[----:B------:R-:W-:Y:S05]  /*2fa0*/  BSYNC B2 ;  /* 0x0000000000027941 */ /* 0x000fea0003800000 */
.L_x_5109:
        /* <DEDUP_REMOVED lines=13> */
.L_x_5113:
        /* <DEDUP_REMOVED lines=12> */
.L_x_5116:
[----:B------:R-:W-:-:S07]  /*3140*/  IMAD.MOV.U32 R9, RZ, RZ, R44 ;  /* 0x000000ffff097224 */ /* 0x000fce00078e002c */
.L_x_5117:
[----:B------:R-:W-:Y:S05]  /*3150*/  BSYNC B2 ;  /* 0x0000000000027941 */ /* 0x000fea0003800000 */
.L_x_5115:
        /* <DEDUP_REMOVED lines=16> */
.L_x_5121:
[----:B------:R-:W-:Y:S05]  /*3260*/  BSYNC B3 ;  /* 0x0000000000037941 */ /* 0x000fea0003800000 */
.L_x_5120:
        /* <DEDUP_REMOVED lines=42> */
.L_x_5119:
[----:B------:R-:W-:Y:S05]  /*3510*/  BSYNC B2 ;  /* 0x0000000000027941 */ /* 0x000fea0003800000 */
.L_x_5118:
        /* <DEDUP_REMOVED lines=9> */
.L_x_5114:
        /* <DEDUP_REMOVED lines=12> */
.L_x_5123:
[----:B------:R-:W-:-:S07]  /*3670*/  MOV R28, R44 ;  /* 0x0000002c001c7202 */ /* 0x000fce0000000f00 */
.L_x_5124:
[----:B------:R-:W-:Y:S05]  /*3680*/  BSYNC B2 ;  /* 0x0000000000027941 */ /* 0x000fea0003800000 */
.L_x_5122:
        /* <DEDUP_REMOVED lines=16> */
.L_x_5128:
[----:B------:R-:W-:Y:S05]  /*3790*/  BSYNC B3 ;  /* 0x0000000000037941 */ /* 0x000fea0003800000 */
.L_x_5127:
        /* <DEDUP_REMOVED lines=43> */
.L_x_5126:
[----:B------:R-:W-:Y:S05]  /*3a50*/  BSYNC B2 ;  /* 0x0000000000027941 */ /* 0x000fea0003800000 */
.L_x_5125:
        /* <DEDUP_REMOVED lines=13> */
.L_x_5129:
        /* <DEDUP_REMOVED lines=12> */
.L_x_5132:
[----:B------:R-:W-:-:S07]  /*3bf0*/  MOV R10, R44 ;  /* 0x0000002c000a7202 */ /* 0x000fce0000000f00 */
.L_x_5133:
[----:B------:R-:W-:Y:S05]  /*3c00*/  BSYNC B2 ;  /* 0x0000000000027941 */ /* 0x000fea0003800000 */
.L_x_5131:
        /* <DEDUP_REMOVED lines=16> */
.L_x_5137:
[----:B------:R-:W-:Y:S05]  /*3d10*/  BSYNC B3 ;  /* 0x0000000000037941 */ /* 0x000fea0003800000 */
.L_x_5136:
        /* <DEDUP_REMOVED lines=43> */
.L_x_5135:
[----:B------:R-:W-:Y:S05]  /*3fd0*/  BSYNC B2 ;  /* 0x0000000000027941 */ /* 0x000fea0003800000 */
.L_x_5134:
        /* <DEDUP_REMOVED lines=9> */
.L_x_5130:
        /* <DEDUP_REMOVED lines=12> */
.L_x_5139:
[----:B------:R-:W-:-:S07]  /*4130*/  MOV R29, R44 ;  /* 0x0000002c001d7202 */ /* 0x000fce0000000f00 */
.L_x_5140:
[----:B------:R-:W-:Y:S05]  /*4140*/  BSYNC B2 ;  /* 0x0000000000027941 */ /* 0x000fea0003800000 */
.L_x_5138:
        /* <DEDUP_REMOVED lines=16> */
.L_x_5144:
[----:B------:R-:W-:Y:S05]  /*4250*/  BSYNC B3 ;  /* 0x0000000000037941 */ /* 0x000fea0003800000 */
.L_x_5143:
        /* <DEDUP_REMOVED lines=41> */
[----:B------:R-:W-:Y:S02]  /*44f0*/  LOP3.LUT R42, R41, UR28, R42, 0x96, !PT ;  /* 0x0000001c292a7c12 */ /* 0x000fe4000f8e962a */
[----:B------:R-:W-:-:S07]  /*4500*/  MOV R46, R40 ;  /* 0x00000028002e7202 */ /* 0x000fce0000000f00 */
.L_x_5142:
[----:B------:R-:W-:Y:S05]  /*4510*/  BSYNC B2 ;  /* 0x0000000000027941 */ /* 0x000fea0003800000 */
.L_x_5141:
        /* <DEDUP_REMOVED lines=13> */
.L_x_5145:
        /* <DEDUP_REMOVED lines=12> */
.L_x_5148:
[----:B------:R-:W-:-:S07]  /*46b0*/  MOV R11, R44 ;  /* 0x0000002c000b7202 */ /* 0x000fce0000000f00 */
.L_x_5149:
[----:B------:R-:W-:Y:S05]  /*46c0*/  BSYNC B2 ;  /* 0x0000000000027941 */ /* 0x000fea0003800000 */
.L_x_5147:
        /* <DEDUP_REMOVED lines=16> */
.L_x_5153:
[----:B------:R-:W-:Y:S05]  /*47d0*/  BSYNC B3 ;  /* 0x0000000000037941 */ /* 0x000fea0003800000 */
.L_x_5152:
        /* <DEDUP_REMOVED lines=42> */
.L_x_5151:
[----:B------:R-:W-:Y:S05]  /*4a80*/  BSYNC B2 ;  /* 0x0000000000027941 */ /* 0x000fea0003800000 */
.L_x_5150:
        /* <DEDUP_REMOVED lines=9> */
.L_x_5146:
        /* <DEDUP_REMOVED lines=12> */
.L_x_5155:
[----:B------:R-:W-:-:S07]  /*4be0*/  IMAD.MOV.U32 R30, RZ, RZ, R44 ;  /* 0x000000ffff1e7224 */ /* 0x000fce00078e002c */
.L_x_5156:
[----:B------:R-:W-:Y:S05]  /*4bf0*/  BSYNC B2 ;  /* 0x0000000000027941 */ /* 0x000fea0003800000 */
.L_x_5154:
        /* <DEDUP_REMOVED lines=16> */
.L_x_5160:
[----:B------:R-:W-:Y:S05]  /*4d00*/  BSYNC B3 ;  /* 0x0000000000037941 */ /* 0x000fea0003800000 */
.L_x_5159:
        /* <DEDUP_REMOVED lines=42> */
.L_x_5158:
[----:B------:R-:W-:Y:S05]  /*4fb0*/  BSYNC B2 ;  /* 0x0000000000027941 */ /* 0x000fea0003800000 */
.L_x_5157:
        /* <DEDUP_REMOVED lines=12> */
.L_x_5161:
        /* <DEDUP_REMOVED lines=12> */
.L_x_5164:
[----:B------:R-:W-:-:S07]  /*5140*/  MOV R36, R44 ;  /* 0x0000002c00247202 */ /* 0x000fce0000000f00 */
.L_x_5165:
[----:B------:R-:W-:Y:S05]  /*5150*/  BSYNC B2 ;  /* 0x0000000000027941 */ /* 0x000fea0003800000 */
.L_x_5163:
        /* <DEDUP_REMOVED lines=16> */
.L_x_5169:
[----:B------:R-:W-:Y:S05]  /*5260*/  BSYNC B3 ;  /* 0x0000000000037941 */ /* 0x000fea0003800000 */
.L_x_5168:
        /* <DEDUP_REMOVED lines=42> */
.L_x_5167:
[----:B------:R-:W-:Y:S05]  /*5510*/  BSYNC B2 ;  /* 0x0000000000027941 */ /* 0x000fea0003800000 */
.L_x_5166:
        /* <DEDUP_REMOVED lines=9> */
.L_x_5162:
        /* <DEDUP_REMOVED lines=12> */
.L_x_5171:
[----:B------:R-:W-:-:S07]  /*5670*/  IMAD.MOV.U32 R41, RZ, RZ, R44 ;  /* 0x000000ffff297224 */ /* 0x000fce00078e002c */
.L_x_5172:
[----:B------:R-:W-:Y:S05]  /*5680*/  BSYNC B2 ;  /* 0x0000000000027941 */ /* 0x000fea0003800000 */
.L_x_5170:
        /* <DEDUP_REMOVED lines=16> */
.L_x_5176:
[----:B------:R-:W-:Y:S05]  /*5790*/  BSYNC B3 ;  /* 0x0000000000037941 */ /* 0x000fea0003800000 */
.L_x_5175:
        /* <DEDUP_REMOVED lines=40> */
[----:B------:R-:W-:Y:S01]  /*5a20*/  IMAD.MOV.U32 R45, RZ, RZ, RZ ;  /* 0x000000ffff2d7224 */ /* 0x000fe200078e00ff */
[----:B------:R-:W-:-:S07]  /*5a30*/  LOP3.LUT R42, R47, UR28, R42, 0x96, !PT ;  /* 0x0000001c2f2a7c12 */ /* 0x000fce000f8e962a */
.L_x_5174:
[----:B------:R-:W-:Y:S05]  /*5a40*/  BSYNC B2 ;  /* 0x0000000000027941 */ /* 0x000fea0003800000 */
.L_x_5173:
        /* <DEDUP_REMOVED lines=12> */
.L_x_5177:
        /* <DEDUP_REMOVED lines=12> */
.L_x_5180:
[----:B------:R-:W-:-:S07]  /*5bd0*/  MOV R37, R44 ;  /* 0x0000002c00257202 */ /* 0x000fce0000000f00 */
.L_x_5181:
[----:B------:R-:W-:Y:S05]  /*5be0*/  BSYNC B2 ;  /* 0x0000000000027941 */ /* 0x000fea0003800000 */
.L_x_5179:
        /* <DEDUP_REMOVED lines=16> */
.L_x_5185:
[----:B------:R-:W-:Y:S05]  /*5cf0*/  BSYNC B3 ;  /* 0x0000000000037941 */ /* 0x000fea0003800000 */
.L_x_5184:
        /* <DEDUP_REMOVED lines=42> */
.L_x_5183:
[----:B------:R-:W-:Y:S05]  /*5fa0*/  BSYNC B2 ;  /* 0x0000000000027941 */ /* 0x000fea0003800000 */
.L_x_5182:
        /* <DEDUP_REMOVED lines=9> */
.L_x_5178:
        /* <DEDUP_REMOVED lines=17> */
[----:B------:R-:W-:Y:S02]  /*6150*/  SEL R34, RZ, 0x1, P6 ;  /* 0x00000001ff227807 */ /* 0x000fe40003000000 */
[----:B------:R-:W-:Y:S01]  /*6160*/  ISETP.NE.AND P0, PT, R41, RZ, PT ;  /* 0x000000ff2900720c */ /* 0x000fe20003f05270 */
[----:B------:R-:W-:Y:S01]  /*6170*/  IMAD.WIDE.U32 R40, R40, 0x100, RZ ;  /* 0x0000010028287825 */ /* 0x000fe200078e00ff */
[----:B------:R-:W-:-:S03]  /*6180*/  SEL R39, RZ, 0x1, P1 ;  /* 0x00000001ff277807 */ /* 0x000fc60000800000 */
        /* <DEDUP_REMOVED lines=27> */
.L_x_5057:
[----:B------:R-:W-:Y:S05]  /*6340*/  BSYNC B0 ;  /* 0x0000000000007941 */ /* 0x000fea0003800000 */
.L_x_5056:
        /* <DEDUP_REMOVED lines=52> */
.L_x_5201:
[----:B------:R-:W-:Y:S01]  /*6690*/  FMUL.FTZ R32, R41, R41 ;  /* 0x0000002929207220 */ /* 0x000fe20000410000 */
[----:B01----:R-:W-:Y:S01]  /*66a0*/  FADD.FTZ R48, R48, R49 ;  /* 0x0000003130307221 */ /* 0x003fe20000010000 */
[----:B------:R-:W-:Y:S01]  /*66b0*/  PLOP3.LUT P2, PT, PT, PT, UP0, 0x40, 0x0 ;  /* 0x000000000000781c */ /* 0x000fe20003f4e808 */
[----:B------:R-:W0:Y:S01]  /*66c0*/  @!P1 LDC.64 R34, c[0x0][0x250] ;  /* 0x00009400ff229b82 */ /* 0x000e220000000a00 */
[----:B------:R-:W-:Y:S01]  /*66d0*/  BSSY B0, `(.L_x_5187) ;  /* 0x000002c000007945 */ /* 0x000fe20003800000 */
[----:B------:R-:W-:Y:S01]  /*66e0*/  FFMA.FTZ R39, R48, R33, UR10 ;  /* 0x0000000a30277e23 */ /* 0x000fe20008010021 */
        /* <DEDUP_REMOVED lines=31> */
[----:B------:R-:W0:Y:S01]  /*68e0*/  LDC.64 R40, c[0x0][0x2b8] ;  /* 0x0000ae00ff287b82 */ /* 0x000e220000000a00 */
[----:B------:R-:W-:Y:S01]  /*68f0*/  FFMA.FTZ R68, R61, R48, R53 ;  /* 0x000000303d447223 */ /* 0x000fe20000010035 */
[----:B------:R-:W-:Y:S01]  /*6900*/  FFMA.FTZ R33, R64, R45, R56 ;  /* 0x0000002d40217223 */ /* 0x000fe20000010038 */
[----:B------:R-:W-:Y:S01]  /*6910*/  FFMA.FTZ R47, R62, R47, R54 ;  /* 0x0000002f3e2f7223 */ /* 0x000fe20000010036 */
[----:B------:R-:W-:Y:S01]  /*6920*/  FFMA.FTZ R48, R63, R34, R55 ;  /* 0x000000223f307223 */ /* 0x000fe20000010037 */
[----:B------:R-:W-:-:S03]  /*6930*/  FFMA.FTZ R32, R65, R32, R57 ;  /* 0x0000002041207223 */ /* 0x000fc60000010039 */
[----:B------:R-:W-:Y:S02]  /*6940*/  F2FP.F16.F32.PACK_AB R34, R68, R47 ;  /* 0x0000002f4422723e */ /* 0x000fe400000000ff */
[----:B------:R-:W-:Y:S02]  /*6950*/  F2FP.F16.F32.PACK_AB R33, R48, R33 ;  /* 0x000000213021723e */ /* 0x000fe400000000ff */
[----:B------:R-:W-:Y:S01]  /*6960*/  F2FP.F16.F32.PACK_AB R32, R32, R39 ;  /* 0x000000272020723e */ /* 0x000fe200000000ff */
[----:B0-----:R-:W-:-:S05]  /*6970*/  IMAD.WIDE.U32 R40, R6, 0x10, R40 ;  /* 0x0000001006287825 */ /* 0x001fca00078e0028 */
[----:B------:R1:W-:Y:S02]  /*6980*/  STG.E.128 desc[UR6][R40.64], R32 ;  /* 0x0000002028007986 */ /* 0x0003e4000c101d06 */
.L_x_5188:
[----:B------:R-:W-:Y:S05]  /*6990*/  BSYNC B0 ;  /* 0x0000000000007941 */ /* 0x000fea0003800000 */
.L_x_5187:
[----:B01----:R-:W0:Y:S02]  /*69a0*/  LDC.64 R32, c[0x0][0x210] ;  /* 0x00008400ff207b82 */ /* 0x003e240000000a00 */
[----:B0-----:R-:W-:-:S05]  /*69b0*/  IMAD R0, R32, 0x4, R0 ;  /* 0x0000000420007824 */ /* 0x001fca00078e0200 */
[----:B------:R-:W-:-:S13]  /*69c0*/  ISETP.GE.AND P1, PT, R0, R33, PT ;  /* 0x000000210000720c */ /* 0x000fda0003f26270 */
[----:B------:R-:W-:Y:S05]  /*69d0*/  @!P1 BRA `(.L_x_5189) ;  /* 0xffffff9c00e09947 */ /* 0x000fea000383ffff */
[----:B------:R-:W-:Y:S05]  /*69e0*/  BSYNC B1 ;  /* 0x0000000000017941 */ /* 0x000fea0003800000 */
.L_x_5055:
[----:B------:R-:W-:Y:S05]  /*69f0*/  EXIT ;  /* 0x000000000000794d */ /* 0x000fea0003800000 */
.L_x_5186:
        /* <DEDUP_REMOVED lines=8> */
.L_x_5191:
[----:B------:R-:W-:Y:S05]  /*6a80*/  BSYNC B0 ;  /* 0x0000000000007941 */ /* 0x000fea0003800000 */
.L_x_5190:
        /* <DEDUP_REMOVED lines=9> */
.L_x_5192:
[----:B------:R-:W-:Y:S02]  /*6b20*/  IMAD.MOV.U32 R39, RZ, RZ, 0x4 ;  /* 0x00000004ff277424 */ /* 0x000fe400078e00ff */
[----:B------:R-:W-:-:S04]  /*6b30*/  IMAD.MOV.U32 R33, RZ, RZ, R49 ;  /* 0x000000ffff217224 */ /* 0x000fc800078e0031 */
[----:B------:R-:W-:-:S05]  /*6b40*/  FADD.FTZ R45, R40, R33 ;  /* 0x00000021282d7221 */ /* 0x000fca0000010000 */
[----:B------:R-:W-:-:S07]  /*6b50*/  MOV R67, R45 ;  /* 0x0000002d00437202 */ /* 0x000fce0000000f00 */
[----:B------:R-:W-:Y:S05]  /*6b60*/  WARPSYNC.COLLECTIVE R34, `(.L_x_5193) ;  /* 0x0000000022087348 */ /* 0x000fea0003c00000 */
[----:B------:R0:W1:Y:S02]  /*6b70*/  SHFL.BFLY P2, R49, R67, R39, R35 ;  /* 0x0c00002743317389 */ /* 0x0000640000040023 */
[----:B01----:R-:W-:Y:S01]  /*6b80*/  ENDCOLLECTIVE ;  /* 0x000000000000791b */ /* 0x003fe20003800000 */
.L_x_5193:
[----:B------:R-:W-:Y:S01]  /*6b90*/  HFMA2.MMA R39, -RZ, RZ, 0, 4.76837158203125e-07 ;  /* 0x00000008ff277435 */ /* 0x000fe200000001ff */
[----:B------:R-:W-:-:S05]  /*6ba0*/  MOV R48, R49 ;  /* 0x0000003100307202 */ /* 0x000fca0000000f00 */
[----:B------:R-:W-:-:S04]  /*6bb0*/  FADD.FTZ R48, R45, R48 ;  /* 0x000000302d307221 */ /* 0x000fc80000010000 */
[----:B------:R-:W-:-:S07]  /*6bc0*/  IMAD.MOV.U32 R67, RZ, RZ, R48 ;  /* 0x000000ffff437224 */ /* 0x000fce00078e0030 */
[----:B------:R-:W-:Y:S05]  /*6bd0*/  WARPSYNC.COLLECTIVE R34, `(.L_x_5194) ;  /* 0x0000000022087348 */ /* 0x000fea0003c00000 */
[----:B------:R0:W1:Y:S02]  /*6be0*/  SHFL.BFLY P2, R49, R67, R39, R35 ;  /* 0x0c00002743317389 */ /* 0x0000640000040023 */
[----:B01----:R-:W-:Y:S01]  /*6bf0*/  ENDCOLLECTIVE ;  /* 0x000000000000791b */ /* 0x003fe20003800000 */
.L_x_5194:
        /* <DEDUP_REMOVED lines=8> */
.L_x_5195:
        /* <DEDUP_REMOVED lines=20> */
[----:B------:R-:W-:-:S04]  /*6dc0*/  IMAD.MOV.U32 R35, RZ, RZ, 0x1f ;  /* 0x0000001fff237424 */ /* 0x000fc800078e00ff */
[----:B------:R-:W-:-:S05]  /*6dd0*/  FSEL R32, R32, RZ, P0 ;  /* 0x000000ff20207208 */ /* 0x000fca0000000000 */
[----:B------:R-:W-:-:S07]  /*6de0*/  IMAD.MOV.U32 R67, RZ, RZ, R32 ;  /* 0x000000ffff437224 */ /* 0x000fce00078e0020 */
[----:B------:R-:W-:Y:S05]  /*6df0*/  WARPSYNC.COLLECTIVE R34, `(.L_x_5196) ;  /* 0x0000000022087348 */ /* 0x000fea0003c00000 */
[----:B------:R0:W1:Y:S02]  /*6e00*/  SHFL.BFLY P2, R49, R67, R39, R35 ;  /* 0x0c00002743317389 */ /* 0x0000640000040023 */
[----:B01----:R-:W-:Y:S01]  /*6e10*/  ENDCOLLECTIVE ;  /* 0x000000000000791b */ /* 0x003fe20003800000 */
.L_x_5196:
[----:B------:R-:W-:Y:S01]  /*6e20*/  HFMA2.MMA R39, -RZ, RZ, 0, 1.1920928955078125e-07 ;  /* 0x00000002ff277435 */ /* 0x000fe200000001ff */
[----:B------:R-:W-:-:S05]  /*6e30*/  MOV R45, R49 ;  /* 0x00000031002d7202 */ /* 0x000fca0000000f00 */
[----:B------:R-:W-:-:S04]  /*6e40*/  FADD.FTZ R45, R32, R45 ;  /* 0x0000002d202d7221 */ /* 0x000fc80000010000 */
[----:B------:R-:W-:-:S07]  /*6e50*/  IMAD.MOV.U32 R67, RZ, RZ, R45 ;  /* 0x000000ffff437224 */ /* 0x000fce00078e002d */
[----:B------:R-:W-:Y:S05]  /*6e60*/  WARPSYNC.COLLECTIVE R34, `(.L_x_5197) ;  /* 0x0000000022087348 */ /* 0x000fea0003c00000 */
[----:B------:R0:W1:Y:S02]  /*6e70*/  SHFL.BFLY P2, R49, R67, R39, R35 ;  /* 0x0c00002743317389 */ /* 0x0000640000040023 */
[----:B01----:R-:W-:Y:S01]  /*6e80*/  ENDCOLLECTIVE ;  /* 0x000000000000791b */ /* 0x003fe20003800000 */
.L_x_5197:
[----:B------:R-:W-:Y:S02]  /*6e90*/  IMAD.MOV.U32 R39, RZ, RZ, 0x4 ;  /* 0x00000004ff277424 */ /* 0x000fe400078e00ff */
[----:B------:R-:W-:-:S04]  /*6ea0*/  IMAD.MOV.U32 R40, RZ, RZ, R49 ;  /* 0x000000ffff287224 */ /* 0x000fc800078e0031 */
[----:B------:R-:W-:-:S05]  /*6eb0*/  FADD.FTZ R40, R45, R40 ;  /* 0x000000282d287221 */ /* 0x000fca0000010000 */
[----:B------:R-:W-:-:S07]  /*6ec0*/  MOV R67, R40 ;  /* 0x0000002800437202 */ /* 0x000fce0000000f00 */
[----:B------:R-:W-:Y:S05]  /*6ed0*/  WARPSYNC.COLLECTIVE R34, `(.L_x_5198) ;  /* 0x0000000022087348 */ /* 0x000fea0003c00000 */
[----:B------:R0:W1:Y:S02]  /*6ee0*/  SHFL.BFLY P2, R49, R67, R39, R35 ;  /* 0x0c00002743317389 */ /* 0x0000640000040023 */
[----:B01----:R-:W-:Y:S01]  /*6ef0*/  ENDCOLLECTIVE ;  /* 0x000000000000791b */ /* 0x003fe20003800000 */
.L_x_5198:
[----:B------:R-:W-:Y:S01]  /*6f00*/  HFMA2.MMA R39, -RZ, RZ, 0, 4.76837158203125e-07 ;  /* 0x00000008ff277435 */ /* 0x000fe200000001ff */
[----:B------:R-:W-:-:S05]  /*6f10*/  MOV R47, R49 ;  /* 0x00000031002f7202 */ /* 0x000fca0000000f00 */
[----:B------:R-:W-:-:S04]  /*6f20*/  FADD.FTZ R47, R40, R47 ;  /* 0x0000002f282f7221 */ /* 0x000fc80000010000 */
[----:B------:R-:W-:-:S07]  /*6f30*/  IMAD.MOV.U32 R67, RZ, RZ, R47 ;  /* 0x000000ffff437224 */ /* 0x000fce00078e002f */
[----:B------:R-:W-:Y:S05]  /*6f40*/  WARPSYNC.COLLECTIVE R34, `(.L_x_5199) ;  /* 0x0000000022087348 */ /* 0x000fea0003c00000 */
[----:B------:R0:W1:Y:S02]  /*6f50*/  SHFL.BFLY P2, R49, R67, R39, R35 ;  /* 0x0c00002743317389 */ /* 0x0000640000040023 */
[----:B01----:R-:W-:Y:S01]  /*6f60*/  ENDCOLLECTIVE ;  /* 0x000000000000791b */ /* 0x003fe20003800000 */
.L_x_5199:
[----:B------:R-:W-:Y:S02]  /*6f70*/  IMAD.MOV.U32 R39, RZ, RZ, 0x10 ;  /* 0x00000010ff277424 */ /* 0x000fe400078e00ff */
[----:B------:R-:W-:-:S04]  /*6f80*/  IMAD.MOV.U32 R48, RZ, RZ, R49 ;  /* 0x000000ffff307224 */ /* 0x000fc800078e0031 */
[----:B------:R-:W-:-:S05]  /*6f90*/  FADD.FTZ R48, R47, R48 ;  /* 0x000000302f307221 */ /* 0x000fca0000010000 */
[----:B------:R-:W-:-:S07]  /*6fa0*/  MOV R67, R48 ;  /* 0x0000003000437202 */ /* 0x000fce0000000f00 */
[----:B------:R-:W-:Y:S05]  /*6fb0*/  WARPSYNC.COLLECTIVE R34, `(.L_x_5200) ;  /* 0x0000000022087348 */ /* 0x000fea0003c00000 */
[----:B------:R0:W1:Y:S02]  /*6fc0*/  SHFL.BFLY P2, R49, R67, R39, R35 ;  /* 0x0c00002743317389 */ /* 0x0000640000040023 */
[----:B01----:R-:W-:Y:S01]  /*6fd0*/  ENDCOLLECTIVE ;  /* 0x000000000000791b */ /* 0x003fe20003800000 */
.L_x_5200:
[----:B------:R-:W-:Y:S05]  /*6fe0*/  BRA `(.L_x_5201) ;  /* 0xfffffff400a87947 */ /* 0x000fea000383ffff */
.L_x_5202:
        /* <DEDUP_REMOVED lines=9> */
.L_x_7767:


//--------------------- .text._ZN10layer_norm31ln_parallel_residual_fwd_kernelINS_13Kernel_traitsI6__halfS2_fS2_fjLj256ELj1ELj4ELj1ELj16ENS_18Kernel_traits_baseILj256ES2_S2_fS2_fjLj128EEEEELb1ELb1ELb1EEEvNS_9FwdParamsE --------------------------
	.section	.text._ZN10layer_norm31ln_parallel_residual_fwd_kernelINS_13Kernel_traitsI6__halfS2_fS2_fjLj256ELj1ELj4ELj1ELj16ENS_18Kernel_traits_baseILj256ES2_S2_fS2_fjLj128EEEEELb1ELb1ELb1EEEvNS_9FwdParamsE,"ax",@progbits
	.align	128
        .global         _ZN10layer_norm31ln_parallel_residual_fwd_kernelINS_13Kernel_traitsI6__halfS2_fS2_fjLj256ELj1ELj4ELj1ELj16ENS_18Kernel_traits_baseILj256ES2_S2_fS2_fjLj128EEEEELb1ELb1ELb1EEEvNS_9FwdParamsE
        .type           _ZN10layer_norm31ln_parallel_residual_fwd_kernelINS_13Kernel_traitsI6__halfS2_fS2_fjLj256ELj1ELj4ELj1ELj16ENS_18Kernel_traits_baseILj256ES2_S2_fS2_fjLj128EEEEELb1ELb1ELb1EEEvNS_9FwdParamsE,@function
        .size           _ZN10layer_norm31ln_parallel_residual_fwd_kernelINS_13Kernel_traitsI6__halfS2_fS2_fjLj256ELj1ELj4ELj1ELj16ENS_18Kernel_traits_baseILj256ES2_S2_fS2_fjLj128EEEEELb1ELb1ELb1EEEvNS_9FwdParamsE,(.L_x_7768 - _ZN10layer_norm31ln_parallel_residual_fwd_kernelINS_13Kernel_traitsI6__halfS2_fS2_fjLj256ELj1ELj4ELj1ELj16ENS_18Kernel_traits_baseILj256ES2_S2_fS2_fjLj128EEEEELb1ELb1ELb1EEEvNS_9FwdParamsE)
        .other          _ZN10layer_norm31ln_parallel_residual_fwd_kernelINS_13Kernel_traitsI6__halfS2_fS2_fjLj256ELj1ELj4ELj1ELj16ENS_18Kernel_traits_baseILj256ES2_S2_fS2_fjLj128EEEEELb1ELb1ELb1EEEvNS_9FwdParamsE,@"STO_CUDA_ENTRY STV_DEFAULT"
_ZN10layer_norm31ln_parallel_residual_fwd_kernelINS_13Kernel_traitsI6__halfS2_fS2_fjLj256ELj1ELj4ELj1ELj16ENS_18Kernel_traits_baseILj256ES2_S2_fS2_fjLj128EEEEELb1ELb1ELb1EEEvNS_9FwdParamsE:
.text._ZN10layer_norm31ln_parallel_residual_fwd_kernelINS_13Kernel_traitsI6__halfS2_fS2_fjLj256ELj1ELj4ELj1ELj16ENS_18Kernel_traits_baseILj256ES2_S2_fS2_fjLj128EEEEELb1ELb1ELb1EEEvNS_9FwdParamsE:
        /* <DEDUP_REMOVED lines=47> */
[--C-:B------:R-:W-:Y:S01]  /*02f0*/  HADD2.F32 R9, -RZ, R17.reuse.H0_H0 ;  /* 0x20000011ff097230 */ /* 0x100fe20000004100 */
[----:B------:R-:W-:Y:S01]  /*0300*/  UIADD3 UR29, UR6, 0x78dde6e4, URZ ;  /* 0x78dde6e4061d7890 */ /* 0x000fe2000fffe03f */
[----:B------:R-:W-:Y:S01]  /*0310*/  HADD2.F32 R8, -RZ, R17.H1_H1 ;  /* 0x30000011ff087230 */ /* 0x000fe20000004100 */
[----:B------:R-:W-:Y:S01]  /*0320*/  UIADD3 UR30, UR7, -0x126145ec, URZ ;  /* 0xed9eba14071e7890 */ /* 0x000fe2000fffe03f */
[----:B------:R-:W-:Y:S01]  /*0330*/  IMAD.MOV.U32 R48, RZ, RZ, RZ ;  /* 0x000000ffff307224 */ /* 0x000fe200078e00ff */
[----:B------:R-:W-:-:S02]  /*0340*/  UIADD3 UR31, UR6, 0x1715609d, URZ ;  /* 0x1715609d061f7890 */ /* 0x000fc4000fffe03f */
[----:B------:R-:W-:Y:S02]  /*0350*/  UIADD3 UR32, UR7, -0x56f99767, URZ ;  /* 0xa906689907207890 */ /* 0x000fe4000fffe03f */
[----:B------:R-:W-:Y:S02]  /*0360*/  UIADD3 UR33, UR6, -0x4ab325aa, URZ ;  /* 0xb54cda5606217890 */ /* 0x000fe4000fffe03f */
[----:B------:R-:W-:Y:S01]  /*0370*/  UIADD3 UR34, UR7, 0x646e171e, URZ ;  /* 0x646e171e07227890 */ /* 0x000fe2000fffe03f */
[----:B0-----:R-:W-:Y:S01]  /*0380*/  @P1 IADD3 R20, P2, R4, R3, RZ ;  /* 0x0000000304141210 */ /* 0x001fe20007f5e0ff */
[C---:B------:R-:W-:Y:S01]  /*0390*/  IMAD.HI.U32 R3, R34.reuse, -0x326172a9, RZ ;  /* 0xcd9e8d5722037827 */ /* 0x040fe200078e00ff */
[----:B------:R-:W-:Y:S02]  /*03a0*/  UIADD3 UR35, UR6, 0x5384540f, URZ ;  /* 0x5384540f06237890 */ /* 0x000fe4000fffe03f */
        /* <DEDUP_REMOVED lines=92> */
.L_x_5334:
        /* <DEDUP_REMOVED lines=33> */
.L_x_5205:
[----:B------:R-:W-:-:S07]  /*0b80*/  IMAD.MOV.U32 R46, RZ, RZ, R2 ;  /* 0x000000ffff2e7224 */ /* 0x000fce00078e0002 */
.L_x_5206:
[----:B------:R-:W-:Y:S05]  /*0b90*/  BSYNC B1 ;  /* 0x0000000000017941 */ /* 0x000fea0003800000 */
.L_x_5204:
        /* <DEDUP_REMOVED lines=16> */
.L_x_5210:
[----:B------:R-:W-:Y:S05]  /*0ca0*/  BSYNC B2 ;  /* 0x0000000000027941 */ /* 0x000fea0003800000 */
.L_x_5209:
        /* <DEDUP_REMOVED lines=42> */
.L_x_5208:
[----:B------:R-:W-:Y:S05]  /*0f50*/  BSYNC B1 ;  /* 0x0000000000017941 */ /* 0x000fea0003800000 */
.L_x_5207:
        /* <DEDUP_REMOVED lines=18> */
.L_x_5211:
        /* <DEDUP_REMOVED lines=12> */
.L_x_5214:
[----:B------:R-:W-:-:S07]  /*1140*/  MOV R13, R2 ;  /* 0x00000002000d7202 */ /* 0x000fce0000000f00 */
.L_x_5215:
[----:B------:R-:W-:Y:S05]  /*1150*/  BSYNC B1 ;  /* 0x0000000000017941 */ /* 0x000fea0003800000 */
.L_x_5213:
        /* <DEDUP_REMOVED lines=16> */
.L_x_5219:
[----:B------:R-:W-:Y:S05]  /*1260*/  BSYNC B2 ;  /* 0x0000000000027941 */ /* 0x000fea0003800000 */
.L_x_5218:
        /* <DEDUP_REMOVED lines=42> */
.L_x_5217:
[----:B------:R-:W-:Y:S05]  /*1510*/  BSYNC B1 ;  /* 0x0000000000017941 */ /* 0x000fea0003800000 */
.L_x_5216:
        /* <DEDUP_REMOVED lines=9> */
.L_x_5212:
        /* <DEDUP_REMOVED lines=12> */
.L_x_5221:
[----:B------:R-:W-:-:S07]  /*1670*/  IMAD.MOV.U32 R13, RZ, RZ, R2 ;  /* 0x000000ffff0d7224 */ /* 0x000fce00078e0002 */
.L_x_5222:
[----:B------:R-:W-:Y:S05]  /*1680*/  BSYNC B1 ;  /* 0x0000000000017941 */ /* 0x000fea0003800000 */
.L_x_5220:
        /* <DEDUP_REMOVED lines=16> */
.L_x_5226:
[----:B------:R-:W-:Y:S05]  /*1790*/  BSYNC B2 ;  /* 0x0000000000027941 */ /* 0x000fea0003800000 */
.L_x_5225:
        /* <DEDUP_REMOVED lines=42> */
.L_x_5224:
[----:B------:R-:W-:Y:S05]  /*1a40*/  BSYNC B1 ;  /* 0x0000000000017941 */ /* 0x000fea0003800000 */
.L_x_5223:
        /* <DEDUP_REMOVED lines=13> */
.L_x_5227:
        /* <DEDUP_REMOVED lines=12> */
.L_x_5230:
[----:B------:R-:W-:-:S07]  /*1be0*/  MOV R28, R2 ;  /* 0x00000002001c7202 */ /* 0x000fce0000000f00 */
.L_x_5231:
[----:B------:R-:W-:Y:S05]  /*1bf0*/  BSYNC B1 ;  /* 0x0000000000017941 */ /* 0x000fea0003800000 */
.L_x_5229:
        /* <DEDUP_REMOVED lines=16> */
.L_x_5235:
[----:B------:R-:W-:Y:S05]  /*1d00*/  BSYNC B2 ;  /* 0x0000000000027941 */ /* 0x000fea0003800000 */
.L_x_5234:
        /* <DEDUP_REMOVED lines=42> */
.L_x_5233:
[----:B------:R-:W-:Y:S05]  /*1fb0*/  BSYNC B1 ;  /* 0x0000000000017941 */ /* 0x000fea0003800000 */
.L_x_5232:
        /* <DEDUP_REMOVED lines=9> */
.L_x_5228:
        /* <DEDUP_REMOVED lines=12> */
.L_x_5237:
[----:B------:R-:W-:-:S07]  /*2110*/  IMAD.MOV.U32 R28, RZ, RZ, R2 ;  /* 0x000000ffff1c7224 */ /* 0x000fce00078e0002 */
.L_x_5238:
[----:B------:R-:W-:Y:S05]  /*2120*/  BSYNC B1 ;  /* 0x0000000000017941 */ /* 0x000fea0003800000 */
.L_x_5236:
        /* <DEDUP_REMOVED lines=16> */
.L_x_5242:
[----:B------:R-:W-:Y:S05]  /*2230*/  BSYNC B2 ;  /* 0x0000000000027941 */ /* 0x000fea0003800000 */
.L_x_5241:
        /* <DEDUP_REMOVED lines=42> */
.L_x_5240:
[----:B------:R-:W-:Y:S05]  /*24e0*/  BSYNC B1 ;  /* 0x0000000000017941 */ /* 0x000fea0003800000 */
.L_x_5239:
        /* <DEDUP_REMOVED lines=13> */
.L_x_5243:
        /* <DEDUP_REMOVED lines=12> */
.L_x_5246:
[----:B------:R-:W-:-:S07]  /*2680*/  MOV R15, R2 ;  /* 0x00000002000f7202 */ /* 0x000fce0000000f00 */
.L_x_5247:
[----:B------:R-:W-:Y:S05]  /*2690*/  BSYNC B1 ;  /* 0x0000000000017941 */ /* 0x000fea0003800000 */
.L_x_5245:
        /* <DEDUP_REMOVED lines=16> */
.L_x_5251:
[----:B------:R-:W-:Y:S05]  /*27a0*/  BSYNC B2 ;  /* 0x0000000000027941 */ /* 0x000fea0003800000 */
.L_x_5250:
        /* <DEDUP_REMOVED lines=42> */
.L_x_5249:
[----:B------:R-:W-:Y:S05]  /*2a50*/  BSYNC B1 ;  /* 0x0000000000017941 */ /* 0x000fea0003800000 */
.L_x_5248:
        /* <DEDUP_REMOVED lines=9> */
.L_x_5244:
        /* <DEDUP_REMOVED lines=12> */
.L_x_5253:
[----:B------:R-:W-:-:S07]  /*2bb0*/  IMAD.MOV.U32 R15, RZ, RZ, R2 ;  /* 0x000000ffff0f7224 */ /* 0x000fce00078e0002 */
.L_x_5254:
[----:B------:R-:W-:Y:S05]  /*2bc0*/  BSYNC B1 ;  /* 0x0000000000017941 */ /* 0x000fea0003800000 */
.L_x_5252:
        /* <DEDUP_REMOVED lines=16> */
.L_x_5258:
[----:B------:R-:W-:Y:S05]  /*2cd0*/  BSYNC B2 ;  /* 0x0000000000027941 */ /* 0x000fea0003800000 */
.L_x_5257:
        /* <DEDUP_REMOVED lines=42> */
.L_x_5256:
[----:B------:R-:W-:Y:S05]  /*2f80*/  BSYNC B1 ;  /* 0x0000000000017941 */ /* 0x000fea0003800000 */
.L_x_5255:
        /* <DEDUP_REMOVED lines=13> */
.L_x_5259:
        /* <DEDUP_REMOVED lines=12> */
.L_x_5262:
[----:B------:R-:W-:-:S07]  /*3120*/  MOV R54, R2 ;  /* 0x0000000200367202 */ /* 0x000fce0000000f00 */
.L_x_5263:
[----:B------:R-:W-:Y:S05]  /*3130*/  BSYNC B1 ;  /* 0x0000000000017941 */ /* 0x000fea0003800000 */
.L_x_5261:
        /* <DEDUP_REMOVED lines=16> */
.L_x_5267:
[----:B------:R-:W-:Y:S05]  /*3240*/  BSYNC B2 ;  /* 0x0000000000027941 */ /* 0x000fea0003800000 */
.L_x_5266:
        /* <DEDUP_REMOVED lines=42> */
.L_x_5265:
[----:B------:R-:W-:Y:S05]  /*34f0*/  BSYNC B1 ;  /* 0x0000000000017941 */ /* 0x000fea0003800000 */
.L_x_5264:
        /* <DEDUP_REMOVED lines=9> */
.L_x_5260:
        /* <DEDUP_REMOVED lines=12> */
.L_x_5269:
[----:B------:R-:W-:-:S07]  /*3650*/  IMAD.MOV.U32 R66, RZ, RZ, R2 ;  /* 0x000000ffff427224 */ /* 0x000fce00078e0002 */
.L_x_5270:
[----:B------:R-:W-:Y:S05]  /*3660*/  BSYNC B1 ;  /* 0x0000000000017941 */ /* 0x000fea0003800000 */
.L_x_5268:
        /* <DEDUP_REMOVED lines=16> */
.L_x_5274:
[----:B------:R-:W-:Y:S05]  /*3770*/  BSYNC B2 ;  /* 0x0000000000027941 */ /* 0x000fea0003800000 */
.L_x_5273:
        /* <DEDUP_REMOVED lines=42> */
.L_x_5272:
[----:B------:R-:W-:Y:S05]  /*3a20*/  BSYNC B1 ;  /* 0x0000000000017941 */ /* 0x000fea0003800000 */
.L_x_5271:
        /* <DEDUP_REMOVED lines=12> */
.L_x_5275:
        /* <DEDUP_REMOVED lines=12> */
.L_x_5278:
[----:B------:R-:W-:-:S07]  /*3bb0*/  MOV R29, R2 ;  /* 0x00000002001d7202 */ /* 0x000fce0000000f00 */
.L_x_5279:
[----:B------:R-:W-:Y:S05]  /*3bc0*/  BSYNC B1 ;  /* 0x0000000000017941 */ /* 0x000fea0003800000 */
.L_x_5277:
        /* <DEDUP_REMOVED lines=16> */
.L_x_5283:
[----:B------:R-:W-:Y:S05]  /*3cd0*/  BSYNC B2 ;  /* 0x0000000000027941 */ /* 0x000fea0003800000 */
.L_x_5282:
        /* <DEDUP_REMOVED lines=42> */
.L_x_5281:
[----:B------:R-:W-:Y:S05]  /*3f80*/  BSYNC B1 ;  /* 0x0000000000017941 */ /* 0x000fea0003800000 */
.L_x_5280:
        /* <DEDUP_REMOVED lines=9> */
.L_x_5276:
        /* <DEDUP_REMOVED lines=12> */
.L_x_5285:
[----:B------:R-:W-:-:S07]  /*40e0*/  IMAD.MOV.U32 R29, RZ, RZ, R2 ;  /* 0x000000ffff1d7224 */ /* 0x000fce00078e0002 */
.L_x_5286:
[----:B------:R-:W-:Y:S05]  /*40f0*/  BSYNC B1 ;  /* 0x0000000000017941 */ /* 0x000fea0003800000 */
.L_x_5284:
        /* <DEDUP_REMOVED lines=16> */
.L_x_5290:
[----:B------:R-:W-:Y:S05]  /*4200*/  BSYNC B2 ;  /* 0x0000000000027941 */ /* 0x000fea0003800000 */
.L_x_5289:
        /* <DEDUP_REMOVED lines=42> */
.L_x_5288:
[----:B------:R-:W-:Y:S05]  /*44b0*/  BSYNC B1 ;  /* 0x0000000000017941 */ /* 0x000fea0003800000 */
.L_x_5287:
        /* <DEDUP_REMOVED lines=12> */
.L_x_5291:
        /* <DEDUP_REMOVED lines=12> */
.L_x_5294:
[----:B------:R-:W-:-:S07]  /*4640*/  MOV R30, R2 ;  /* 0x00000002001e7202 */ /* 0x000fce0000000f00 */
.L_x_5295:
[----:B------:R-:W-:Y:S05]  /*4650*/  BSYNC B1 ;  /* 0x0000000000017941 */ /* 0x000fea0003800000 */
.L_x_5293:
        /* <DEDUP_REMOVED lines=16> */
.L_x_5299:
[----:B------:R-:W-:Y:S05]  /*4760*/  BSYNC B2 ;  /* 0x0000000000027941 */ /* 0x000fea0003800000 */
.L_x_5298:
        /* <DEDUP_REMOVED lines=42> */
.L_x_5297:
[----:B------:R-:W-:Y:S05]  /*4a10*/  BSYNC B1 ;  /* 0x0000000000017941 */ /* 0x000fea0003800000 */
.L_x_5296:
        /* <DEDUP_REMOVED lines=9> */
.L_x_5292:
        /* <DEDUP_REMOVED lines=12> */
.L_x_5301:
[----:B------:R-:W-:-:S07]  /*4b70*/  IMAD.MOV.U32 R30, RZ, RZ, R2 ;  /* 0x000000ffff1e7224 */ /* 0x000fce00078e0002 */
.L_x_5302:
[----:B------:R-:W-:Y:S05]  /*4b80*/  BSYNC B1 ;  /* 0x0000000000017941 */ /* 0x000fea0003800000 */
.L_x_5300:
        /* <DEDUP_REMOVED lines=16> */
.L_x_5306:
[----:B------:R-:W-:Y:S05]  /*4c90*/  BSYNC B2 ;  /* 0x0000000000027941 */ /* 0x000fea0003800000 */
.L_x_5305:
        /* <DEDUP_REMOVED lines=42> */
.L_x_5304:
[----:B------:R-:W-:Y:S05]  /*4f40*/  BSYNC B1 ;  /* 0x0000000000017941 */ /* 0x000fea0003800000 */
.L_x_5303:
        /* <DEDUP_REMOVED lines=12> */
.L_x_5307:
        /* <DEDUP_REMOVED lines=12> */
.L_x_5310:
[----:B------:R-:W-:-:S07]  /*50d0*/  MOV R57, R2 ;  /* 0x0000000200397202 */ /* 0x000fce0000000f00 */
.L_x_5311:
[----:B------:R-:W-:Y:S05]  /*50e0*/  BSYNC B1 ;  /* 0x0000000000017941 */ /* 0x000fea0003800000 */
.L_x_5309:
        /* <DEDUP_REMOVED lines=16> */
.L_x_5315:
[----:B------:R-:W-:Y:S05]  /*51f0*/  BSYNC B2 ;  /* 0x0000000000027941 */ /* 0x000fea0003800000 */
.L_x_5314:
        /* <DEDUP_REMOVED lines=42> */
.L_x_5313:
[----:B------:R-:W-:Y:S05]  /*54a0*/  BSYNC B1 ;  /* 0x0000000000017941 */ /* 0x000fea0003800000 */
.L_x_5312:
        /* <DEDUP_REMOVED lines=9> */
.L_x_5308:
        /* <DEDUP_REMOVED lines=12> */
.L_x_5317:
[----:B------:R-:W-:-:S07]  /*5600*/  IMAD.MOV.U32 R65, RZ, RZ, R2 ;  /* 0x000000ffff417224 */ /* 0x000fce00078e0002 */
.L_x_5318:
[----:B------:R-:W-:Y:S05]  /*5610*/  BSYNC B1 ;  /* 0x0000000000017941 */ /* 0x000fea0003800000 */
.L_x_5316:
        /* <DEDUP_REMOVED lines=16> */
.L_x_5322:
[----:B------:R-:W-:Y:S05]  /*5720*/  BSYNC B2 ;  /* 0x0000000000027941 */ /* 0x000fea0003800000 */
.L_x_5321:
        /* <DEDUP_REMOVED lines=42> */
.L_x_5320:
[----:B------:R-:W-:Y:S05]  /*59d0*/  BSYNC B1 ;  /* 0x0000000000017941 */ /* 0x000fea0003800000 */
.L_x_5319:
[----:B------:R-:W-:Y:S01]  /*59e0*/  I2FP.F32.U32 R46, R65 ;  /* 0x00000041002e7245 */ /* 0x000fe20000201000 */
[----:B------:R-:W-:Y:S01]  /*59f0*/  HFMA2.MMA R65, -RZ, RZ, 0.1171875, 0 ;  /* 0x2f800000ff417435 */ /* 0x000fe200000001ff */
[----:B------:R-:W-:-:S05]  /*5a00*/  HADD2.F32 R31, -RZ, R31.H1_H1 ;  /* 0x3000001fff1f7230 */ /* 0x000fca0000004100 */
[----:B------:R-:W-:-:S04]  /*5a10*/  FMUL.FTZ R31, R31, R60 ;  /* 0x0000003c1f1f7220 */ /* 0x000fc80000410000 */
[----:B------:R-:W-:-:S05]  /*5a20*/  FFMA.FTZ R46, R46, R65, 1.1641532182693481445e-10 ;  /* 0x2f0000002e2e7423 */ /* 0x000fca0000010041 */
        /* <DEDUP_REMOVED lines=8> */
.L_x_5323:
        /* <DEDUP_REMOVED lines=12> */
.L_x_5326:
[----:B------:R-:W-:-:S07]  /*5b70*/  IMAD.MOV.U32 R58, RZ, RZ, R2 ;  /* 0x000000ffff3a7224 */ /* 0x000fce00078e0002 */
.L_x_5327:
[----:B------:R-:W-:Y:S05]  /*5b80*/  BSYNC B1 ;  /* 0x0000000000017941 */ /* 0x000fea0003800000 */
.L_x_5325:
        /* <DEDUP_REMOVED lines=16> */
.L_x_5331:
[----:B------:R-:W-:Y:S05]  /*5c90*/  BSYNC B2 ;  /* 0x0000000000027941 */ /* 0x000fea0003800000 */
.L_x_5330:
        /* <DEDUP_REMOVED lines=42> */
.L_x_5329:
[----:B------:R-:W-:Y:S05]  /*5f40*/  BSYNC B1 ;  /* 0x0000000000017941 */ /* 0x000fea0003800000 */
.L_x_5328:
        /* <DEDUP_REMOVED lines=9> */
.L_x_5324:
[----:B------:R-:W-:Y:S02]  /*5fe0*/  ISETP.NE.AND P1, PT, R59, RZ, PT ;  /* 0x000000ff3b00720c */ /* 0x000fe40003f25270 */
[----:B------:R-:W-:Y:S02]  /*5ff0*/  SEL R59, RZ, 0x1000000, P5 ;  /* 0x01000000ff3b7807 */ /* 0x000fe40002800000 */
[----:B------:R-:W-:Y:S02]  /*6000*/  ISETP.NE.AND P5, PT, R64, RZ, PT ;  /* 0x000000ff4000720c */ /* 0x000fe40003fa5270 */
[----:B------:R-:W-:Y:S02]  /*6010*/  ISETP.NE.AND P6, PT, R62, RZ, PT ;  /* 0x000000ff3e00720c */ /* 0x000fe40003fc5270 */
[----:B------:R-:W-:Y:S02]  /*6020*/  SEL R62, RZ, 0x1, P5 ;  /* 0x00000001ff3e7807 */ /* 0x000fe40002800000 */
[----:B------:R-:W-:-:S02]  /*6030*/  SEL R46, RZ, 0x10000, P4 ;  /* 0x00010000ff2e7807 */ /* 0x000fc40002000000 */
[----:B------:R-:W-:Y:S02]  /*6040*/  SEL R47, RZ, 0x100, P3 ;  /* 0x00000100ff2f7807 */ /* 0x000fe40001800000 */
[----:B------:R-:W-:Y:S01]  /*6050*/  ISETP.NE.AND P0, PT, R63, RZ, PT ;  /* 0x000000ff3f00720c */ /* 0x000fe20003f05270 */
[----:B------:R-:W-:Y:S01]  /*6060*/  IMAD.WIDE.U32 R62, R62, 0x1000000, RZ ;  /* 0x010000003e3e7825 */ /* 0x000fe200078e00ff */
[----:B------:R-:W-:Y:S02]  /*6070*/  LOP3.LUT R47, R47, R59, R46, 0xfe, !PT ;  /* 0x0000003b2f2f7212 */ /* 0x000fe400078efe2e */
[----:B------:R-:W-:Y:S02]  /*6080*/  SEL R59, RZ, 0x1, P2 ;  /* 0x00000001ff3b7807 */ /* 0x000fe40001000000 */
[----:B------:R-:W-:Y:S02]  /*6090*/  SEL R46, RZ, 0x1, P6 ;  /* 0x00000001ff2e7807 */ /* 0x000fe40003000000 */
[----:B------:R-:W-:-:S02]  /*60a0*/  SEL R60, RZ, 0x1, P0 ;  /* 0x00000001ff3c7807 */ /* 0x000fc40000000000 */
[----:B------:R-:W-:Y:S01]  /*60b0*/  LOP3.LUT R59, R63, R47, R59, 0xfe, !PT ;  /* 0x0000002f3f3b7212 */ /* 0x000fe200078efe3b */
[----:B------:R-:W-:Y:S01]  /*60c0*/  IMAD.WIDE.U32 R46, R46, 0x10000, RZ ;  /* 0x000100002e2e7825 */ /* 0x000fe200078e00ff */
[----:B------:R-:W-:-:S03]  /*60d0*/  SHF.L.U32 R64, R50, 0x3, RZ ;  /* 0x0000000332407819 */ /* 0x000fc600000006ff */
[----:B------:R-:W-:-:S03]  /*60e0*/  IMAD.WIDE.U32 R60, R60, 0x100, RZ ;  /* 0x000001003c3c7825 */ /* 0x000fc600078e00ff */
[----:B------:R-:W-:Y:S02]  /*60f0*/  LOP3.LUT R46, R60, R62, R46, 0xfe, !PT ;  /* 0x0000003e3c2e7212 */ /* 0x000fe400078efe2e */
[----:B------:R-:W-:Y:S02]  /*6100*/  LOP3.LUT R61, R61, R59, R47, 0xfe, !PT ;  /* 0x0000003b3d3d7212 */ /* 0x000fe400078efe2f */
[C---:B------:R-:W-:Y:S02]  /*6110*/  LEA R62, P0, R50.reuse, UR12, 0x5 ;  /* 0x0000000c323e7c11 */ /* 0x040fe4000f8028ff */
[----:B------:R-:W-:Y:S02]  /*6120*/  SEL R47, RZ, 0x1, P1 ;  /* 0x00000001ff2f7807 */ /* 0x000fe40000800000 */
        /* <DEDUP_REMOVED lines=10> */
[----:B0-----:R-:W-:Y:S01]  /*61d0*/  IMAD.U32 R46, R57, 0x10000, RZ ;  /* 0x00010000392e7824 */ /* 0x001fe200078e00ff */
[----:B------:R-:W-:Y:S01]  /*61e0*/  IADD3 R64, P0, R64, UR16, RZ ;  /* 0x0000001040407c10 */ /* 0x000fe2000ff1e0ff */
[----:B------:R-:W-:-:S03]  /*61f0*/  IMAD.WIDE.U32 R62, R54, 0x1000000, RZ ;  /* 0x01000000363e7825 */ /* 0x000fc600078e00ff */
[----:B------:R-:W-:Y:S01]  /*6200*/  LOP3.LUT R47, R46, 0xff0000, RZ, 0xc0, !PT ;  /* 0x00ff00002e2f7812 */ /* 0x000fe200078ec0ff */
[----:B------:R-:W-:Y:S01]  /*6210*/  IMAD.WIDE.U32 R60, R53, 0x10000, RZ ;  /* 0x00010000353c7825 */ /* 0x000fe200078e00ff */
[----:B------:R-:W-:Y:S02]  /*6220*/  SHF.L.U32 R46, R56, 0x8, RZ ;  /* 0x00000008382e7819 */ /* 0x000fe400000006ff */
[----:B------:R-:W-:Y:S02]  /*6230*/  PRMT R47, R47, 0x4210, R58 ;  /* 0x000042102f2f7816 */ /* 0x000fe4000000003a */
[----:B------:R-:W-:Y:S02]  /*6240*/  IADD3.X R65, R59, UR17, RZ, P0, !PT ;  /* 0x000000113b417c10 */ /* 0x000fe400087fe4ff */
        /* <DEDUP_REMOVED lines=8> */
.L_x_5332:
        /* <DEDUP_REMOVED lines=48> */
.L_x_5346:
        /* <DEDUP_REMOVED lines=26> */
[----:B------:R-:W0:Y:S01]  /*6770*/  @!P0 LDC.64 R30, c[0x0][0x258] ;  /* 0x00009600ff1e8b82 */ /* 0x000e220000000a00 */
[----:B------:R-:W-:Y:S01]  /*6780*/  FMUL.FTZ R62, R59, R62 ;  /* 0x0000003e3b3e7220 */ /* 0x000fe20000410000 */
[----:B------:R-:W-:Y:S01]  /*6790*/  F2FP.F16.F32.PACK_AB R14, R13, R14 ;  /* 0x0000000e0d0e723e */ /* 0x000fe200000000ff */
[C---:B------:R-:W-:Y:S01]  /*67a0*/  FMUL.FTZ R13, R59.reuse, R12 ;  /* 0x0000000c3b0d7220 */ /* 0x040fe20000410000 */
[C---:B------:R-:W-:Y:S01]  /*67b0*/  FMUL.FTZ R29, R59.reuse, R64 ;  /* 0x000000403b1d7220 */ /* 0x040fe20000410000 */
[----:B------:R-:W-:Y:S01]  /*67c0*/  F2FP.F16.F32.PACK_AB R15, R28, R15 ;  /* 0x0000000f1c0f723e */ /* 0x000fe200000000ff */
[----:B------:R-:W-:Y:S01]  /*67d0*/  FMUL.FTZ R66, R59, R66 ;  /* 0x000000423b427220 */ /* 0x000fe20000410000 */
[----:B------:R-:W-:Y:S01]  /*67e0*/  FFMA.FTZ R61, R13, R39, R10 ;  /* 0x000000270d3d7223 */ /* 0x000fe2000001000a */
[----:B------:R-:W-:Y:S01]  /*67f0*/  FFMA.FTZ R13, R62, R38, R9 ;  /* 0x000000263e0d7223 */ /* 0x000fe20000010009 */
[----:B------:R-:W-:Y:S01]  /*6800*/  FFMA.FTZ R62, R29, R41, R8 ;  /* 0x000000291d3e7223 */ /* 0x000fe20000010008 */
[----:B------:R-:W-:Y:S01]  /*6810*/  FFMA.FTZ R12, R66, R0, R11 ;  /* 0x00000000420c7223 */ /* 0x000fe2000001000b */
[----:B------:R-:W2:Y:S01]  /*6820*/  LDC.64 R28, c[0x0][0x210] ;  /* 0x00008400ff1c7b82 */ /* 0x000ea20000000a00 */
[----:B-1----:R-:W-:-:S02]  /*6830*/  @!P0 IMAD.WIDE R46, R35, 0x4, R46 ;  /* 0x00000004232e8825 */ /* 0x002fc400078e022e */
[----:B------:R-:W-:Y:S02]  /*6840*/  F2FP.F16.F32.PACK_AB R13, R62, R13 ;  /* 0x0000000d3e0d723e */ /* 0x000fe400000000ff */
[C---:B------:R-:W-:Y:S01]  /*6850*/  LEA R62, P1, R50.reuse, UR18, 0x4 ;  /* 0x00000012323e7c11 */ /* 0x040fe2000f8220ff */
[----:B------:R1:W-:Y:S01]  /*6860*/  @!P0 STG.E desc[UR4][R46.64], R60 ;  /* 0x0000003c2e008986 */ /* 0x0003e2000c101904 */
[----:B------:R-:W-:Y:S02]  /*6870*/  F2FP.F16.F32.PACK_AB R12, R61, R12 ;  /* 0x0000000c3d0c723e */ /* 0x000fe400000000ff */
[----:B------:R-:W-:Y:S01]  /*6880*/  LEA.HI.X R63, R50, UR19, RZ, 0x4, P1 ;  /* 0x00000013323f7c11 */ /* 0x000fe200088f24ff */
[----:B0-----:R-:W-:-:S05]  /*6890*/  @!P0 IMAD.WIDE R30, R35, 0x4, R30 ;  /* 0x00000004231e8825 */ /* 0x001fca00078e021e */
[----:B------:R1:W-:Y:S04]  /*68a0*/  @!P0 STG.E desc[UR4][R30.64], R59 ;  /* 0x0000003b1e008986 */ /* 0x0003e8000c101904 */
[----:B------:R1:W-:Y:S01]  /*68b0*/  STG.E.128 desc[UR4][R62.64], R12 ;  /* 0x0000000c3e007986 */ /* 0x0003e2000c101d04 */
[----:B--2---:R-:W-:-:S05]  /*68c0*/  IMAD R35, R28, 0x4, R35 ;  /* 0x000000041c237824 */ /* 0x004fca00078e0223 */
[----:B------:R-:W-:-:S13]  /*68d0*/  ISETP.GE.AND P0, PT, R35, R29, PT ;  /* 0x0000001d2300720c */ /* 0x000fda0003f06270 */
[----:B-1----:R-:W-:Y:S05]  /*68e0*/  @!P0 BRA `(.L_x_5334) ;  /* 0xffffffa000208947 */ /* 0x002fea000383ffff */
[----:B------:R-:W-:Y:S05]  /*68f0*/  BSYNC B0 ;  /* 0x0000000000007941 */ /* 0x000fea0003800000 */
.L_x_5203:
[----:B------:R-:W-:Y:S05]  /*6900*/  EXIT ;  /* 0x000000000000794d */ /* 0x000fea0003800000 */
.L_x_5333:
        /* <DEDUP_REMOVED lines=8> */
.L_x_5336:
[----:B------:R-:W-:Y:S05]  /*6990*/  BSYNC B1 ;  /* 0x0000000000017941 */ /* 0x000fea0003800000 */
.L_x_5335:
        /* <DEDUP_REMOVED lines=9> */
.L_x_5337:
[----:B------:R-:W-:Y:S02]  /*6a30*/  IMAD.MOV.U32 R61, RZ, RZ, 0x4 ;  /* 0x00000004ff3d7424 */ /* 0x000fe400078e00ff */
[----:B------:R-:W-:-:S04]  /*6a40*/  IMAD.MOV.U32 R60, RZ, RZ, R67 ;  /* 0x000000ffff3c7224 */ /* 0x000fc800078e0043 */
[----:B------:R-:W-:-:S05]  /*6a50*/  FADD.FTZ R64, R63, R60 ;  /* 0x0000003c3f407221 */ /* 0x000fca0000010000 */
[----:B------:R-:W-:-:S07]  /*6a60*/  MOV R68, R64 ;  /* 0x0000004000447202 */ /* 0x000fce0000000f00 */
[----:B------:R-:W-:Y:S05]  /*6a70*/  WARPSYNC.COLLECTIVE R59, `(.L_x_5338) ;  /* 0x000000003b087348 */ /* 0x000fea0003c00000 */
[----:B------:R0:W1:Y:S02]  /*6a80*/  SHFL.BFLY P1, R67, R68, R61, R62 ;  /* 0x0c00003d44437389 */ /* 0x000064000002003e */
[----:B01----:R-:W-:Y:S01]  /*6a90*/  ENDCOLLECTIVE ;  /* 0x000000000000791b */ /* 0x003fe20003800000 */
.L_x_5338:
        /* <DEDUP_REMOVED lines=8> */
.L_x_5339:
[----:B------:R-:W-:Y:S02]  /*6b20*/  IMAD.MOV.U32 R61, RZ, RZ, 0x10 ;  /* 0x00000010ff3d7424 */ /* 0x000fe400078e00ff */
[----:B------:R-:W-:-:S04]  /*6b30*/  IMAD.MOV.U32 R60, RZ, RZ, R67 ;  /* 0x000000ffff3c7224 */ /* 0x000fc800078e0043 */
[----:B------:R-:W-:-:S05]  /*6b40*/  FADD.FTZ R66, R65, R60 ;  /* 0x0000003c41427221 */ /* 0x000fca0000010000 */
[----:B------:R-:W-:-:S07]  /*6b50*/  MOV R68, R66 ;  /* 0x0000004200447202 */ /* 0x000fce0000000f00 */
[----:B------:R-:W-:Y:S05]  /*6b60*/  WARPSYNC.COLLECTIVE R59, `(.L_x_5340) ;  /* 0x000000003b087348 */ /* 0x000fea0003c00000 */
[----:B------:R0:W1:Y:S02]  /*6b70*/  SHFL.BFLY P1, R67, R68, R61, R62 ;  /* 0x0c00003d44437389 */ /* 0x000064000002003e */
[----:B01----:R-:W-:Y:S01]  /*6b80*/  ENDCOLLECTIVE ;  /* 0x000000000000791b */ /* 0x003fe20003800000 */
.L_x_5340:
        /* <DEDUP_REMOVED lines=24> */
.L_x_5341:
[----:B------:R-:W-:Y:S02]  /*6d10*/  IMAD.MOV.U32 R61, RZ, RZ, 0x2 ;  /* 0x00000002ff3d7424 */ /* 0x000fe400078e00ff */
[----:B------:R-:W-:-:S04]  /*6d20*/  IMAD.MOV.U32 R63, RZ, RZ, R67 ;  /* 0x000000ffff3f7224 */ /* 0x000fc800078e0043 */
[----:B------:R-:W-:-:S05]  /*6d30*/  FADD.FTZ R63, R46, R63 ;  /* 0x0000003f2e3f7221 */ /* 0x000fca0000010000 */
[----:B------:R-:W-:-:S07]  /*6d40*/  MOV R68, R63 ;  /* 0x0000003f00447202 */ /* 0x000fce0000000f00 */
[----:B------:R-:W-:Y:S05]  /*6d50*/  WARPSYNC.COLLECTIVE R59, `(.L_x_5342) ;  /* 0x000000003b087348 */ /* 0x000fea0003c00000 */
[----:B------:R0:W1:Y:S02]  /*6d60*/  SHFL.BFLY P1, R67, R68, R61, R62 ;  /* 0x0c00003d44437389 */ /* 0x000064000002003e */
[----:B01----:R-:W-:Y:S01]  /*6d70*/  ENDCOLLECTIVE ;  /* 0x000000000000791b */ /* 0x003fe20003800000 */
.L_x_5342:
[----:B------:R-:W-:Y:S01]  /*6d80*/  HFMA2.MMA R61, -RZ, RZ, 0, 2.384185791015625e-07 ;  /* 0x00000004ff3d7435 */ /* 0x000fe200000001ff */
[----:B------:R-:W-:-:S05]  /*6d90*/  MOV R64, R67 ;  /* 0x0000004300407202 */ /* 0x000fca0000000f00 */
[----:B------:R-:W-:-:S04]  /*6da0*/  FADD.FTZ R64, R63, R64 ;  /* 0x000000403f407221 */ /* 0x000fc80000010000 */
[----:B------:R-:W-:-:S07]  /*6db0*/  IMAD.MOV.U32 R68, RZ, RZ, R64 ;  /* 0x000000ffff447224 */ /* 0x000fce00078e0040 */
[----:B------:R-:W-:Y:S05]  /*6dc0*/  WARPSYNC.COLLECTIVE R59, `(.L_x_5343) ;  /* 0x000000003b087348 */ /* 0x000fea0003c00000 */
[----:B------:R0:W1:Y:S02]  /*6dd0*/  SHFL.BFLY P1, R67, R68, R61, R62 ;  /* 0x0c00003d44437389 */ /* 0x000064000002003e */
[----:B01----:R-:W-:Y:S01]  /*6de0*/  ENDCOLLECTIVE ;  /* 0x000000000000791b */ /* 0x003fe20003800000 */
.L_x_5343:
[----:B------:R-:W-:Y:S02]  /*6df0*/  IMAD.MOV.U32 R61, RZ, RZ, 0x8 ;  /* 0x00000008ff3d7424 */ /* 0x000fe400078e00ff */
[----:B------:R-:W-:-:S04]  /*6e00*/  IMAD.MOV.U32 R65, RZ, RZ, R67 ;  /* 0x000000ffff417224 */ /* 0x000fc800078e0043 */
[----:B------:R-:W-:-:S05]  /*6e10*/  FADD.FTZ R65, R64, R65 ;  /* 0x0000004140417221 */ /* 0x000fca0000010000 */
[----:B------:R-:W-:-:S07]  /*6e20*/  MOV R68, R65 ;  /* 0x0000004100447202 */ /* 0x000fce0000000f00 */
[----:B------:R-:W-:Y:S05]  /*6e30*/  WARPSYNC.COLLECTIVE R59, `(.L_x_5344) ;  /* 0x000000003b087348 */ /* 0x000fea0003c00000 */
[----:B------:R0:W1:Y:S02]  /*6e40*/  SHFL.BFLY P1, R67, R68, R61, R62 ;  /* 0x0c00003d44437389 */ /* 0x000064000002003e */
[----:B01----:R-:W-:Y:S01]  /*6e50*/  ENDCOLLECTIVE ;  /* 0x000000000000791b */ /* 0x003fe20003800000 */
.L_x_5344:
[----:B------:R-:W-:Y:S01]  /*6e60*/  HFMA2.MMA R61, -RZ, RZ, 0, 9.5367431640625e-07 ;  /* 0x00000010ff3d7435 */ /* 0x000fe200000001ff */
[----:B------:R-:W-:-:S05]  /*6e70*/  MOV R66, R67 ;  /* 0x0000004300427202 */ /* 0x000fca0000000f00 */
[----:B------:R-:W-:-:S04]  /*6e80*/  FADD.FTZ R66, R65, R66 ;  /* 0x0000004241427221 */ /* 0x000fc80000010000 */
[----:B------:R-:W-:-:S07]  /*6e90*/  IMAD.MOV.U32 R68, RZ, RZ, R66 ;  /* 0x000000ffff447224 */ /* 0x000fce00078e0042 */
[----:B------:R-:W-:Y:S05]  /*6ea0*/  WARPSYNC.COLLECTIVE R59, `(.L_x_5345) ;  /* 0x000000003b087348 */ /* 0x000fea0003c00000 */
[----:B------:R0:W1:Y:S02]  /*6eb0*/  SHFL.BFLY P1, R67, R68, R61, R62 ;  /* 0x0c00003d44437389 */ /* 0x000064000002003e */
[----:B01----:R-:W-:Y:S01]  /*6ec0*/  ENDCOLLECTIVE ;  /* 0x000000000000791b */ /* 0x003fe20003800000 */
.L_x_5345:
[----:B------:R-:W-:Y:S05]  /*6ed0*/  BRA `(.L_x_5346) ;  /* 0xfffffff400bc7947 */ /* 0x000fea000383ffff */
.L_x_5347:
        /* <DEDUP_REMOVED lines=10> */
.L_x_7768:


//--------------------- .text._ZN10layer_norm31ln_parallel_residual_fwd_kernelINS_13Kernel_traitsIf6__halffS2_fjLj256ELj1ELj4ELj1ELj16ENS_18Kernel_traits_baseILj256EfS2_fS2_fjLj128EEEEELb0ELb0ELb0EEEvNS_9FwdParamsE --------------------------
	.section	.text._ZN10layer_norm31ln_parallel_residual_fwd_kernelINS_13Kernel_traitsIf6__halffS2_fjLj256ELj1ELj4ELj1ELj16ENS_18Kernel_traits_baseILj256EfS2_fS2_fjLj128EEEEELb0ELb0ELb0EEEvNS_9FwdParamsE,"ax",@progbits
	.align	128
        .global         _ZN10layer_norm31ln_parallel_residual_fwd_kernelINS_13Kernel_traitsIf6__halffS2_fjLj256ELj1ELj4ELj1ELj16ENS_18Kernel_traits_baseILj256EfS2_fS2_fjLj128EEEEELb0ELb0ELb0EEEvNS_9FwdParamsE
        .type           _ZN10layer_norm31ln_parallel_residual_fwd_kernelINS_13Kernel_traitsIf6__halffS2_fjLj256ELj1ELj4ELj1ELj16ENS_18Kernel_traits_baseILj256EfS2_fS2_fjLj128EEEEELb0ELb0ELb0EEEvNS_9FwdParamsE,@function
        .size           _ZN10layer_norm31ln_parallel_residual_fwd_kernelINS_13Kernel_traitsIf6__halffS2_fjLj256ELj1ELj4ELj1ELj16ENS_18Kernel_traits_baseILj256EfS2_fS2_fjLj128EEEEELb0ELb0ELb0EEEvNS_9FwdParamsE,(.L_x_7769 - _ZN10layer_norm31ln_parallel_residual_fwd_kernelINS_13Kernel_traitsIf6__halffS2_fjLj256ELj1ELj4ELj1ELj16ENS_18Kernel_traits_baseILj256EfS2_fS2_fjLj128EEEEELb0ELb0ELb0EEEvNS_9FwdParamsE)
        .other          _ZN10layer_norm31ln_parallel_residual_fwd_kernelINS_13Kernel_traitsIf6__halffS2_fjLj256ELj1ELj4ELj1ELj16ENS_18Kernel_traits_baseILj256EfS2_fS2_fjLj128EEEEELb0ELb0ELb0EEEvNS_9FwdParamsE,@"STO_CUDA_ENTRY STV_DEFAULT"
_ZN10layer_norm31ln_parallel_residual_fwd_kernelINS_13Kernel_traitsIf6__halffS2_fjLj256ELj1ELj4ELj1ELj16ENS_18Kernel_traits_baseILj256EfS2_fS2_fjLj128EEEEELb0ELb0ELb0EEEvNS_9FwdParamsE:
.text._ZN10layer_norm31ln_parallel_residual_fwd_kernelINS_13Kernel_traitsIf6__halffS2_fjLj256ELj1ELj4ELj1ELj16ENS_18Kernel_traits_baseILj256EfS2_fS2_fjLj128EEEEELb0ELb0ELb0EEEvNS_9FwdParamsE:
        /* <DEDUP_REMOVED lines=48> */
.L_x_5349:
[----:B------:R-:W-:Y:S05]  /*0300*/  BSYNC B0 ;  /* 0x0000000000007941 */ /* 0x000fea0003800000 */
.L_x_5348:
        /* <DEDUP_REMOVED lines=10> */
.L_x_5371:
        /* <DEDUP_REMOVED lines=12> */
[C---:B------:R-:W-:Y:S02]  /*0470*/  @P1 LEA R56, P4, R66.reuse, UR6, 0x4 ;  /* 0x0000000642381c11 */ /* 0x040fe4000f8820ff */
[C---:B------:R-:W-:Y:S01]  /*0480*/  @P0 LEA.HI.X R51, R66.reuse, UR9, RZ, 0x5, P5 ;  /* 0x0000000942330c11 */ /* 0x040fe2000a8f2cff */
[C---:B-1----:R-:W-:Y:S01]  /*0490*/  IMAD.WIDE.U32 R52, R66.reuse, 0x10, R52 ;  /* 0x0000001042347825 */ /* 0x042fe200078e0034 */
[----:B------:R-:W-:-:S03]  /*04a0*/  @P1 LEA.HI.X R57, R66, UR7, RZ, 0x4, P4 ;  /* 0x0000000742391c11 */ /* 0x000fc6000a0f24ff */
[----:B0-----:R0:W5:Y:S04]  /*04b0*/  @P0 LDG.E.128 R40, desc[UR4][R50.64] ;  /* 0x0000000432280981 */ /* 0x001168000c1e1d00 */
        /* <DEDUP_REMOVED lines=10> */
.L_x_5352:
[----:B-----5:R-:W-:-:S05]  /*0560*/  HADD2.F32 R3, -RZ, R36.H0_H0 ;  /* 0x20000024ff037230 */ /* 0x020fca0000004100 */
[----:B------:R-:W-:-:S04]  /*0570*/  FADD.FTZ R48, R3, R48 ;  /* 0x0000003003307221 */ /* 0x000fc80000010000 */
[----:B------:R-:W-:-:S07]  /*0580*/  @P0 FADD.FTZ R48, R40, R48 ;  /* 0x0000003028300221 */ /* 0x000fce0000010000 */
.L_x_5353:
[----:B------:R-:W-:Y:S01]  /*0590*/  HADD2.F32 R49, -RZ, R52.H1_H1 ;  /* 0x30000034ff317230 */ /* 0x000fe20000004100 */
[----:B------:R-:W-:Y:S06]  /*05a0*/  @P1 BRA `(.L_x_5354) ;  /* 0x00000000000c1947 */ /* 0x000fec0003800000 */
[----:B------:R-:W-:Y:S05]  /*05b0*/  @!P0 BRA `(.L_x_5355) ;  /* 0x0000000000148947 */ /* 0x000fea0003800000 */
[----:B-----5:R-:W-:Y:S01]  /*05c0*/  FADD.FTZ R49, R41, R49 ;  /* 0x0000003129317221 */ /* 0x020fe20000010000 */
[----:B------:R-:W-:Y:S06]  /*05d0*/  BRA `(.L_x_5355) ;  /* 0x00000000000c7947 */ /* 0x000fec0003800000 */
.L_x_5354:
[----:B-----5:R-:W-:-:S05]  /*05e0*/  HADD2.F32 R50, -RZ, R36.H1_H1 ;  /* 0x30000024ff327230 */ /* 0x020fca0000004100 */
[----:B------:R-:W-:-:S04]  /*05f0*/  FADD.FTZ R49, R50, R49 ;  /* 0x0000003132317221 */ /* 0x000fc80000010000 */
[----:B------:R-:W-:-:S07]  /*0600*/  @P0 FADD.FTZ R49, R41, R49 ;  /* 0x0000003129310221 */ /* 0x000fce0000010000 */
.L_x_5355:
[----:B------:R-:W-:Y:S01]  /*0610*/  HADD2.F32 R50, -RZ, R53.H0_H0 ;  /* 0x20000035ff327230 */ /* 0x000fe20000004100 */
[----:B------:R-:W-:Y:S06]  /*0620*/  @P1 BRA `(.L_x_5356) ;  /* 0x00000000000c1947 */ /* 0x000fec0003800000 */
[----:B------:R-:W-:Y:S05]  /*0630*/  @!P0 BRA `(.L_x_5357) ;  /* 0x0000000000148947 */ /* 0x000fea0003800000 */
[----:B-----5:R-:W-:Y:S01]  /*0640*/  FADD.FTZ R50, R42, R50 ;  /* 0x000000322a327221 */ /* 0x020fe20000010000 */
[----:B------:R-:W-:Y:S06]  /*0650*/  BRA `(.L_x_5357) ;  /* 0x00000000000c7947 */ /* 0x000fec0003800000 */
.L_x_5356:
[----:B-----5:R-:W-:-:S05]  /*0660*/  HADD2.F32 R3, -RZ, R37.H0_H0 ;  /* 0x20000025ff037230 */ /* 0x020fca0000004100 */
[----:B------:R-:W-:-:S04]  /*0670*/  FADD.FTZ R50, R3, R50 ;  /* 0x0000003203327221 */ /* 0x000fc80000010000 */
[----:B------:R-:W-:-:S07]  /*0680*/  @P0 FADD.FTZ R50, R42, R50 ;  /* 0x000000322a320221 */ /* 0x000fce0000010000 */
.L_x_5357:
[----:B------:R-:W-:Y:S01]  /*0690*/  HADD2.F32 R51, -RZ, R53.H1_H1 ;  /* 0x30000035ff337230 */ /* 0x000fe20000004100 */
[----:B------:R-:W-:Y:S06]  /*06a0*/  @P1 BRA `(.L_x_5358) ;  /* 0x00000000000c1947 */ /* 0x000fec0003800000 */
[----:B------:R-:W-:Y:S05]  /*06b0*/  @!P0 BRA `(.L_x_5359) ;  /* 0x0000000000148947 */ /* 0x000fea0003800000 */
[----:B-----5:R-:W-:Y:S01]  /*06c0*/  FADD.FTZ R51, R43, R51 ;  /* 0x000000332b337221 */ /* 0x020fe20000010000 */
[----:B------:R-:W-:Y:S06]  /*06d0*/  BRA `(.L_x_5359) ;  /* 0x00000000000c7947 */ /* 0x000fec0003800000 */
.L_x_5358:
[----:B-----5:R-:W-:-:S05]  /*06e0*/  HADD2.F32 R52, -RZ, R37.H1_H1 ;  /* 0x30000025ff347230 */ /* 0x020fca0000004100 */
[----:B------:R-:W-:-:S04]  /*06f0*/  FADD.FTZ R51, R52, R51 ;  /* 0x0000003334337221 */ /* 0x000fc80000010000 */
[----:B------:R-:W-:-:S07]  /*0700*/  @P0 FADD.FTZ R51, R43, R51 ;  /* 0x000000332b330221 */ /* 0x000fce0000010000 */
.L_x_5359:
[----:B------:R-:W-:Y:S01]  /*0710*/  HADD2.F32 R52, -RZ, R54.H0_H0 ;  /* 0x20000036ff347230 */ /* 0x000fe20000004100 */
[----:B------:R-:W-:Y:S06]  /*0720*/  @P1 BRA `(.L_x_5360) ;  /* 0x00000000000c1947 */ /* 0x000fec0003800000 */
[----:B------:R-:W-:Y:S05]  /*0730*/  @!P0 BRA `(.L_x_5361) ;  /* 0x0000000000148947 */ /* 0x000fea0003800000 */
[----:B-----5:R-:W-:Y:S01]  /*0740*/  FADD.FTZ R52, R44, R52 ;  /* 0x000000342c347221 */ /* 0x020fe20000010000 */
[----:B------:R-:W-:Y:S06]  /*0750*/  BRA `(.L_x_5361) ;  /* 0x00000000000c7947 */ /* 0x000fec0003800000 */
.L_x_5360:
[----:B-----5:R-:W-:-:S05]  /*0760*/  HADD2.F32 R3, -RZ, R38.H0_H0 ;  /* 0x20000026ff037230 */ /* 0x020fca0000004100 */
[----:B------:R-:W-:-:S04]  /*0770*/  FADD.FTZ R52, R3, R52 ;  /* 0x0000003403347221 */ /* 0x000fc80000010000 */
[----:B------:R-:W-:-:S07]  /*0780*/  @P0 FADD.FTZ R52, R44, R52 ;  /* 0x000000342c340221 */ /* 0x000fce0000010000 */
.L_x_5361:
[----:B------:R-:W-:Y:S01]  /*0790*/  HADD2.F32 R53, -RZ, R54.H1_H1 ;  /* 0x30000036ff357230 */ /* 0x000fe20000004100 */
[----:B------:R-:W-:Y:S06]  /*07a0*/  @P1 BRA `(.L_x_5362) ;  /* 0x00000000000c1947 */ /* 0x000fec0003800000 */
[----:B------:R-:W-:Y:S05]  /*07b0*/  @!P0 BRA `(.L_x_5363) ;  /* 0x0000000000148947 */ /* 0x000fea0003800000 */
[----:B-----5:R-:W-:Y:S01]  /*07c0*/  FADD.FTZ R53, R45, R53 ;  /* 0x000000352d357221 */ /* 0x020fe20000010000 */
[----:B------:R-:W-:Y:S06]  /*07d0*/  BRA `(.L_x_5363) ;  /* 0x00000000000c7947 */ /* 0x000fec0003800000 */
.L_x_5362:
[----:B-----5:R-:W-:-:S05]  /*07e0*/  HADD2.F32 R54, -RZ, R38.H1_H1 ;  /* 0x30000026ff367230 */ /* 0x020fca0000004100 */
[----:B------:R-:W-:-:S04]  /*07f0*/  FADD.FTZ R53, R54, R53 ;  /* 0x0000003536357221 */ /* 0x000fc80000010000 */
[----:B------:R-:W-:-:S07]  /*0800*/  @P0 FADD.FTZ R53, R45, R53 ;  /* 0x000000352d350221 */ /* 0x000fce0000010000 */
.L_x_5363:
[----:B------:R-:W-:Y:S01]  /*0810*/  HADD2.F32 R54, -RZ, R55.H0_H0 ;  /* 0x20000037ff367230 */ /* 0x000fe20000004100 */
[----:B------:R-:W-:Y:S06]  /*0820*/  @P1 BRA `(.L_x_5364) ;  /* 0x00000000000c1947 */ /* 0x000fec0003800000 */
[----:B------:R-:W-:Y:S05]  /*0830*/  @!P0 BRA `(.L_x_5365) ;  /* 0x0000000000148947 */ /* 0x000fea0003800000 */
[----:B-----5:R-:W-:Y:S01]  /*0840*/  FADD.FTZ R54, R46, R54 ;  /* 0x000000362e367221 */ /* 0x020fe20000010000 */
[----:B------:R-:W-:Y:S06]  /*0850*/  BRA `(.L_x_5365) ;  /* 0x00000000000c7947 */ /* 0x000fec0003800000 */
.L_x_5364:
[----:B-----5:R-:W-:-:S05]  /*0860*/  HADD2.F32 R3, -RZ, R39.H0_H0 ;  /* 0x20000027ff037230 */ /* 0x020fca0000004100 */
[----:B------:R-:W-:-:S04]  /*0870*/  FADD.FTZ R54, R3, R54 ;  /* 0x0000003603367221 */ /* 0x000fc80000010000 */
[----:B------:R-:W-:-:S07]  /*0880*/  @P0 FADD.FTZ R54, R46, R54 ;  /* 0x000000362e360221 */ /* 0x000fce0000010000 */
.L_x_5365:
[----:B------:R-:W-:Y:S01]  /*0890*/  HADD2.F32 R55, -RZ, R55.H1_H1 ;  /* 0x30000037ff377230 */ /* 0x000fe20000004100 */
[----:B------:R-:W-:Y:S06]  /*08a0*/  @P1 BRA `(.L_x_5366) ;  /* 0x00000000000c1947 */ /* 0x000fec0003800000 */
[----:B------:R-:W-:Y:S05]  /*08b0*/  @!P0 BRA `(.L_x_5367) ;  /* 0x0000000000148947 */ /* 0x000fea0003800000 */
[----:B-----5:R-:W-:Y:S01]  /*08c0*/  FADD.FTZ R55, R47, R55 ;  /* 0x000000372f377221 */ /* 0x020fe20000010000 */
[----:B------:R-:W-:Y:S06]  /*08d0*/  BRA `(.L_x_5367) ;  /* 0x00000000000c7947 */ /* 0x000fec0003800000 */
.L_x_5366:
[----:B-----5:R-:W-:-:S05]  /*08e0*/  HADD2.F32 R56, -RZ, R39.H1_H1 ;  /* 0x30000027ff387230 */ /* 0x020fca0000004100 */
[----:B------:R-:W-:-:S04]  /*08f0*/  FADD.FTZ R55, R56, R55 ;  /* 0x0000003738377221 */ /* 0x000fc80000010000 */
[----:B------:R-:W-:-:S07]  /*0900*/  @P0 FADD.FTZ R55, R47, R55 ;  /* 0x000000372f370221 */ /* 0x000fce0000010000 */
.L_x_5367:
[----:B------:R-:W-:-:S04]  /*0910*/  LEA R56, P0, R66, UR10, 0x5 ;  /* 0x0000000a42387c11 */ /* 0x000fc8000f8028ff */
[----:B------:R-:W-:-:S05]  /*0920*/  LEA.HI.X R57, R66, UR11, RZ, 0x5, P0 ;  /* 0x0000000b42397c11 */ /* 0x000fca00080f2cff */
[----:B------:R1:W-:Y:S04]  /*0930*/  STG.E.128 desc[UR4][R56.64], R48 ;  /* 0x0000003038007986 */ /* 0x0003e8000c101d04 */
[----:B------:R1:W-:Y:S02]  /*0940*/  STG.E.128 desc[UR4][R56.64+0x10], R52 ;  /* 0x0000103438007986 */ /* 0x0003e4000c101d04 */
.L_x_5351:
[----:B------:R-:W-:Y:S05]  /*0950*/  BSYNC B0 ;  /* 0x0000000000007941 */ /* 0x000fea0003800000 */
.L_x_5350:
        /* <DEDUP_REMOVED lines=50> */
.L_x_5383:
        /* <DEDUP_REMOVED lines=39> */
[----:B------:R-:W-:Y:S01]  /*0ef0*/  F2FP.F16.F32.PACK_AB R58, R59, R58 ;  /* 0x0000003a3b3a723e */ /* 0x000fe200000000ff */
[----:B------:R-:W1:Y:S01]  /*0f00*/  LDC.64 R64, c[0x0][0x2b8] ;  /* 0x0000ae00ff407b82 */ /* 0x000e620000000a00 */
[-C--:B------:R-:W-:Y:S01]  /*0f10*/  FFMA.FTZ R59, R27, R57.reuse, R11 ;  /* 0x000000391b3b7223 */ /* 0x080fe2000001000b */
[----:B------:R-:W-:Y:S01]  /*0f20*/  FFMA.FTZ R57, R35, R57, R19 ;  /* 0x0000003923397223 */ /* 0x000fe20000010013 */
[----:B------:R-:W-:-:S03]  /*0f30*/  FFMA.FTZ R56, R33, R56, R17 ;  /* 0x0000003821387223 */ /* 0x000fc60000010011 */
[----:B------:R-:W-:Y:S01]  /*0f40*/  F2FP.F16.F32.PACK_AB R59, R59, R3 ;  /* 0x000000033b3b723e */ /* 0x000fe200000000ff */
[----:B------:R-:W-:Y:S01]  /*0f50*/  FFMA.FTZ R3, R23, R68, R7 ;  /* 0x0000004417037223 */ /* 0x000fe20000010007 */
[----:B------:R-:W-:Y:S01]  /*0f60*/  F2FP.F16.F32.PACK_AB R63, R57, R63 ;  /* 0x0000003f393f723e */ /* 0x000fe200000000ff */
[-C--:B------:R-:W-:Y:S01]  /*0f70*/  FFMA.FTZ R57, R22, R61.reuse, R6 ;  /* 0x0000003d16397223 */ /* 0x080fe20000010006 */
[----:B------:R-:W-:Y:S01]  /*0f80*/  F2FP.F16.F32.PACK_AB R62, R56, R62 ;  /* 0x0000003e383e723e */ /* 0x000fe200000000ff */
[-C--:B------:R-:W-:Y:S01]  /*0f90*/  FFMA.FTZ R56, R20, R60.reuse, R4 ;  /* 0x0000003c14387223 */ /* 0x080fe20000010004 */
[----:B------:R-:W-:Y:S01]  /*0fa0*/  FFMA.FTZ R60, R28, R60, R12 ;  /* 0x0000003c1c3c7223 */ /* 0x000fe2000001000c */
[----:B------:R-:W-:Y:S01]  /*0fb0*/  FFMA.FTZ R61, R30, R61, R14 ;  /* 0x0000003d1e3d7223 */ /* 0x000fe2000001000e */
[----:B------:R-:W-:Y:S01]  /*0fc0*/  F2FP.F16.F32.PACK_AB R57, R3, R57 ;  /* 0x000000390339723e */ /* 0x000fe200000000ff */
[----:B------:R-:W-:Y:S01]  /*0fd0*/  FFMA.FTZ R3, R29, R67, R13 ;  /* 0x000000431d037223 */ /* 0x000fe2000001000d */
[----:B------:R-:W-:Y:S01]  /*0fe0*/  FFMA.FTZ R68, R31, R68, R15 ;  /* 0x000000441f447223 */ /* 0x000fe2000001000f */
        /* <DEDUP_REMOVED lines=8> */
.L_x_5370:
[----:B------:R-:W-:Y:S05]  /*1070*/  BSYNC B0 ;  /* 0x0000000000007941 */ /* 0x000fea0003800000 */
.L_x_5369:
[----:B--23--:R-:W2:Y:S02]  /*1080*/  LDC.64 R56, c[0x0][0x210] ;  /* 0x00008400ff387b82 */ /* 0x00cea40000000a00 */
[----:B--2---:R-:W-:-:S04]  /*1090*/  LEA R0, R56, R0, 0x2 ;  /* 0x0000000038007211 */ /* 0x004fc800078e10ff */
[----:B------:R-:W-:-:S13]  /*10a0*/  ISETP.GE.AND P0, PT, R0, R57, PT ;  /* 0x000000390000720c */ /* 0x000fda0003f06270 */
[----:B------:R-:W-:Y:S05]  /*10b0*/  @!P0 BRA `(.L_x_5371) ;  /* 0xfffffff000bc8947 */ /* 0x000fea000383ffff */
[----:B------:R-:W-:Y:S05]  /*10c0*/  EXIT ;  /* 0x000000000000794d */ /* 0x000fea0003800000 */
.L_x_5368:
        /* <DEDUP_REMOVED lines=8> */
.L_x_5373:
[----:B------:R-:W-:Y:S05]  /*1150*/  BSYNC B0 ;  /* 0x0000000000007941 */ /* 0x000fea0003800000 */
.L_x_5372:
        /* <DEDUP_REMOVED lines=10> */
.L_x_5374:
[----:B------:R-:W-:Y:S01]  /*1200*/  HFMA2.MMA R60, -RZ, RZ, 0, 2.384185791015625e-07 ;  /* 0x00000004ff3c7435 */ /* 0x000fe200000001ff */
[----:B------:R-:W-:-:S05]  /*1210*/  MOV R62, R68 ;  /* 0x00000044003e7202 */ /* 0x000fca0000000f00 */
[----:B------:R-:W-:-:S05]  /*1220*/  FADD.FTZ R62, R61, R62 ;  /* 0x0000003e3d3e7221 */ /* 0x000fca0000010000 */
[----:B------:R-:W-:-:S07]  /*1230*/  MOV R65, R62 ;  /* 0x0000003e00417202 */ /* 0x000fce0000000f00 */
[----:B------:R-:W-:Y:S05]  /*1240*/  WARPSYNC.COLLECTIVE R58, `(.L_x_5375) ;  /* 0x000000003a087348 */ /* 0x000fea0003c00000 */
[----:B------:R0:W1:Y:S02]  /*1250*/  SHFL.BFLY P1, R68, R65, R60, R59 ;  /* 0x0c00003c41447389 */ /* 0x000064000002003b */
[----:B01----:R-:W-:Y:S01]  /*1260*/  ENDCOLLECTIVE ;  /* 0x000000000000791b */ /* 0x003fe20003800000 */
.L_x_5375:
[----:B------:R-:W-:Y:S01]  /*1270*/  HFMA2.MMA R60, -RZ, RZ, 0, 4.76837158203125e-07 ;  /* 0x00000008ff3c7435 */ /* 0x000fe200000001ff */
[----:B------:R-:W-:-:S05]  /*1280*/  MOV R3, R68 ;  /* 0x0000004400037202 */ /* 0x000fca0000000f00 */
[----:B------:R-:W-:-:S05]  /*1290*/  FADD.FTZ R63, R62, R3 ;  /* 0x000000033e3f7221 */ /* 0x000fca0000010000 */
[----:B------:R-:W-:-:S07]  /*12a0*/  MOV R65, R63 ;  /* 0x0000003f00417202 */ /* 0x000fce0000000f00 */
[----:B------:R-:W-:Y:S05]  /*12b0*/  WARPSYNC.COLLECTIVE R58, `(.L_x_5376) ;  /* 0x000000003a087348 */ /* 0x000fea0003c00000 */
[----:B------:R0:W1:Y:S02]  /*12c0*/  SHFL.BFLY P1, R68, R65, R60, R59 ;  /* 0x0c00003c41447389 */ /* 0x000064000002003b */
[----:B01----:R-:W-:Y:S01]  /*12d0*/  ENDCOLLECTIVE ;  /* 0x000000000000791b */ /* 0x003fe20003800000 */
.L_x_5376:
[----:B------:R-:W-:Y:S01]  /*12e0*/  HFMA2.MMA R60, -RZ, RZ, 0, 9.5367431640625e-07 ;  /* 0x00000010ff3c7435 */ /* 0x000fe200000001ff */
[----:B------:R-:W-:-:S05]  /*12f0*/  MOV R64, R68 ;  /* 0x0000004400407202 */ /* 0x000fca0000000f00 */
[----:B------:R-:W-:-:S05]  /*1300*/  FADD.FTZ R64, R63, R64 ;  /* 0x000000403f407221 */ /* 0x000fca0000010000 */
[----:B------:R-:W-:-:S07]  /*1310*/  MOV R65, R64 ;  /* 0x0000004000417202 */ /* 0x000fce0000000f00 */
[----:B------:R-:W-:Y:S05]  /*1320*/  WARPSYNC.COLLECTIVE R58, `(.L_x_5377) ;  /* 0x000000003a087348 */ /* 0x000fea0003c00000 */
[----:B------:R0:W1:Y:S02]  /*1330*/  SHFL.BFLY P1, R68, R65, R60, R59 ;  /* 0x0c00003c41447389 */ /* 0x000064000002003b */
[----:B01----:R-:W-:Y:S01]  /*1340*/  ENDCOLLECTIVE ;  /* 0x000000000000791b */ /* 0x003fe20003800000 */
.L_x_5377:
        /* <DEDUP_REMOVED lines=26> */
.L_x_5378:
[----:B------:R-:W-:Y:S01]  /*14f0*/  HFMA2.MMA R60, -RZ, RZ, 0, 1.1920928955078125e-07 ;  /* 0x00000002ff3c7435 */ /* 0x000fe200000001ff */
[----:B------:R-:W-:-:S05]  /*1500*/  MOV R62, R68 ;  /* 0x00000044003e7202 */ /* 0x000fca0000000f00 */
[----:B------:R-:W-:-:S05]  /*1510*/  FADD.FTZ R62, R3, R62 ;  /* 0x0000003e033e7221 */ /* 0x000fca0000010000 */
[----:B------:R-:W-:-:S07]  /*1520*/  MOV R65, R62 ;  /* 0x0000003e00417202 */ /* 0x000fce0000000f00 */
[----:B------:R-:W-:Y:S05]  /*1530*/  WARPSYNC.COLLECTIVE R58, `(.L_x_5379) ;  /* 0x000000003a087348 */ /* 0x000fea0003c00000 */
[----:B------:R0:W1:Y:S02]  /*1540*/  SHFL.BFLY P1, R68, R65, R60, R59 ;  /* 0x0c00003c41447389 */ /* 0x000064000002003b */
[----:B01----:R-:W-:Y:S01]  /*1550*/  ENDCOLLECTIVE ;  /* 0x000000000000791b */ /* 0x003fe20003800000 */
.L_x_5379:
[----:B------:R-:W-:Y:S01]  /*1560*/  HFMA2.MMA R60, -RZ, RZ, 0, 2.384185791015625e-07 ;  /* 0x00000004ff3c7435 */ /* 0x000fe200000001ff */
[----:B------:R-:W-:-:S05]  /*1570*/  MOV R61, R68 ;  /* 0x00000044003d7202 */ /* 0x000fca0000000f00 */
[----:B------:R-:W-:-:S05]  /*1580*/  FADD.FTZ R61, R62, R61 ;  /* 0x0000003d3e3d7221 */ /* 0x000fca0000010000 */
[----:B------:R-:W-:-:S07]  /*1590*/  MOV R65, R61 ;  /* 0x0000003d00417202 */ /* 0x000fce0000000f00 */
[----:B------:R-:W-:Y:S05]  /*15a0*/  WARPSYNC.COLLECTIVE R58, `(.L_x_5380) ;  /* 0x000000003a087348 */ /* 0x000fea0003c00000 */
[----:B------:R0:W1:Y:S02]  /*15b0*/  SHFL.BFLY P1, R68, R65, R60, R59 ;  /* 0x0c00003c41447389 */ /* 0x000064000002003b */
[----:B01----:R-:W-:Y:S01]  /*15c0*/  ENDCOLLECTIVE ;  /* 0x000000000000791b */ /* 0x003fe20003800000 */
.L_x_5380:
[----:B------:R-:W-:Y:S01]  /*15d0*/  HFMA2.MMA R60, -RZ, RZ, 0, 4.76837158203125e-07 ;  /* 0x00000008ff3c7435 */ /* 0x000fe200000001ff */
[----:B------:R-:W-:-:S05]  /*15e0*/  MOV R64, R68 ;  /* 0x0000004400407202 */ /* 0x000fca0000000f00 */
[----:B------:R-:W-:-:S05]  /*15f0*/  FADD.FTZ R64, R61, R64 ;  /* 0x000000403d407221 */ /* 0x000fca0000010000 */
[----:B------:R-:W-:-:S07]  /*1600*/  MOV R65, R64 ;  /* 0x0000004000417202 */ /* 0x000fce0000000f00 */
[----:B------:R-:W-:Y:S05]  /*1610*/  WARPSYNC.COLLECTIVE R58, `(.L_x_5381) ;  /* 0x000000003a087348 */ /* 0x000fea0003c00000 */
[----:B------:R0:W1:Y:S02]  /*1620*/  SHFL.BFLY P1, R68, R65, R60, R59 ;  /* 0x0c00003c41447389 */ /* 0x000064000002003b */
[----:B01----:R-:W-:Y:S01]  /*1630*/  ENDCOLLECTIVE ;  /* 0x000000000000791b */ /* 0x003fe20003800000 */
.L_x_5381:
[----:B------:R-:W-:Y:S01]  /*1640*/  HFMA2.MMA R60, -RZ, RZ, 0, 9.5367431640625e-07 ;  /* 0x00000010ff3c7435 */ /* 0x000fe200000001ff */
[----:B------:R-:W-:-:S05]  /*1650*/  MOV R63, R68 ;  /* 0x00000044003f7202 */ /* 0x000fca0000000f00 */
[----:B------:R-:W-:-:S05]  /*1660*/  FADD.FTZ R63, R64, R63 ;  /* 0x0000003f403f7221 */ /* 0x000fca0000010000 */
[----:B------:R-:W-:-:S07]  /*1670*/  MOV R65, R63 ;  /* 0x0000003f00417202 */ /* 0x000fce0000000f00 */
[----:B------:R-:W-:Y:S05]  /*1680*/  WARPSYNC.COLLECTIVE R58, `(.L_x_5382) ;  /* 0x000000003a087348 */ /* 0x000fea0003c00000 */
[----:B------:R0:W1:Y:S02]  /*1690*/  SHFL.BFLY P1, R68, R65, R60, R59 ;  /* 0x0c00003c41447389 */ /* 0x000064000002003b */
[----:B01----:R-:W-:Y:S01]  /*16a0*/  ENDCOLLECTIVE ;  /* 0x000000000000791b */ /* 0x003fe20003800000 */
.L_x_5382:
[----:B------:R-:W-:Y:S05]  /*16b0*/  BRA `(.L_x_5383) ;  /* 0xfffffff400707947 */ /* 0x000fea000383ffff */
.L_x_5384:
        /* <DEDUP_REMOVED lines=12> */
.L_x_7769:


//--------------------- .text._ZN10layer_norm31ln_parallel_residual_fwd_kernelINS_13Kernel_traitsIf6__halffS2_fjLj256ELj1ELj4ELj1ELj16ENS_18Kernel_traits_baseILj256EfS2_fS2_fjLj128EEEEELb0ELb0ELb1EEEvNS_9FwdParamsE --------------------------
	.section	.text._ZN10layer_norm31ln_parallel_residual_fwd_kernelINS_13Kernel_traitsIf6__halffS2_fjLj256ELj1ELj4ELj1ELj16ENS_18Kernel_traits_baseILj256EfS2_fS2_fjLj128EEEEELb0ELb0ELb1EEEvNS_9FwdParamsE,"ax",@progbits
	.align	128
        .global         _ZN10layer_norm31ln_parallel_residual_fwd_kernelINS_13Kernel_traitsIf6__halffS2_fjLj256ELj1ELj4ELj1ELj16ENS_18Kernel_traits_baseILj256EfS2_fS2_fjLj128EEEEELb0ELb0ELb1EEEvNS_9FwdParamsE
        .type           _ZN10layer_norm31ln_parallel_residual_fwd_kernelINS_13Kernel_traitsIf6__halffS2_fjLj256ELj1ELj4ELj1ELj16ENS_18Kernel_traits_baseILj256EfS2_fS2_fjLj128EEEEELb0ELb0ELb1EEEvNS_9FwdParamsE,@function
        .size           _ZN10layer_norm31ln_parallel_residual_fwd_kernelINS_13Kernel_traitsIf6__halffS2_fjLj256ELj1ELj4ELj1ELj16ENS_18Kernel_traits_baseILj256EfS2_fS2_fjLj128EEEEELb0ELb0ELb1EEEvNS_9FwdParamsE,(.L_x_7770 - _ZN10layer_norm31ln_parallel_residual_fwd_kernelINS_13Kernel_traitsIf6__halffS2_fjLj256ELj1ELj4ELj1ELj16ENS_18Kernel_traits_baseILj256EfS2_fS2_fjLj128EEEEELb0ELb0ELb1EEEvNS_9FwdParamsE)
        .other          _ZN10layer_norm31ln_parallel_residual_fwd_kernelINS_13Kernel_traitsIf6__halffS2_fjLj256ELj1ELj4ELj1ELj16ENS_18Kernel_traits_baseILj256EfS2_fS2_fjLj128EEEEELb0ELb0ELb1EEEvNS_9FwdParamsE,@"STO_CUDA_ENTRY STV_DEFAULT"
_ZN10layer_norm31ln_parallel_residual_fwd_kernelINS_13Kernel_traitsIf6__halffS2_fjLj256ELj1ELj4ELj1ELj16ENS_18Kernel_traits_baseILj256EfS2_fS2_fjLj128EEEEELb0ELb0ELb1EEEvNS_9FwdParamsE:
.text._ZN10layer_norm31ln_parallel_residual_fwd_kernelINS_13Kernel_traitsIf6__halffS2_fjLj256ELj1ELj4ELj1ELj16ENS_18Kernel_traits_baseILj256EfS2_fS2_fjLj128EEEEELb0ELb0ELb1EEEvNS_9FwdParamsE:
        /* <DEDUP_REMOVED lines=58> */
.L_x_5403:
        /* <DEDUP_REMOVED lines=23> */
.L_x_5386:
[----:B-----5:R-:W-:-:S05]  /*0510*/  HADD2.F32 R49, -RZ, R36.H0_H0 ;  /* 0x20000024ff317230 */ /* 0x020fca0000004100 */
[----:B------:R-:W-:-:S04]  /*0520*/  FADD.FTZ R48, R48, R49 ;  /* 0x0000003130307221 */ /* 0x000fc80000010000 */
[----:B------:R-:W-:-:S07]  /*0530*/  @P1 FADD.FTZ R48, R40, R48 ;  /* 0x0000003028301221 */ /* 0x000fce0000010000 */
.L_x_5387:
[----:B------:R-:W-:Y:S01]  /*0540*/  HADD2.F32 R49, -RZ, R52.H1_H1 ;  /* 0x30000034ff317230 */ /* 0x000fe20000004100 */
[----:B------:R-:W-:Y:S06]  /*0550*/  @P2 BRA `(.L_x_5388) ;  /* 0x00000000000c2947 */ /* 0x000fec0003800000 */
[----:B------:R-:W-:Y:S05]  /*0560*/  @!P1 BRA `(.L_x_5389) ;  /* 0x0000000000149947 */ /* 0x000fea0003800000 */
[----:B-----5:R-:W-:Y:S01]  /*0570*/  FADD.FTZ R49, R41, R49 ;  /* 0x0000003129317221 */ /* 0x020fe20000010000 */
[----:B------:R-:W-:Y:S06]  /*0580*/  BRA `(.L_x_5389) ;  /* 0x00000000000c7947 */ /* 0x000fec0003800000 */
.L_x_5388:
[----:B-----5:R-:W-:-:S05]  /*0590*/  HADD2.F32 R0, -RZ, R36.H1_H1 ;  /* 0x30000024ff007230 */ /* 0x020fca0000004100 */
[----:B------:R-:W-:-:S04]  /*05a0*/  FADD.FTZ R49, R49, R0 ;  /* 0x0000000031317221 */ /* 0x000fc80000010000 */
[----:B------:R-:W-:-:S07]  /*05b0*/  @P1 FADD.FTZ R49, R41, R49 ;  /* 0x0000003129311221 */ /* 0x000fce0000010000 */
.L_x_5389:
[----:B------:R-:W-:Y:S01]  /*05c0*/  HADD2.F32 R50, -RZ, R53.H0_H0 ;  /* 0x20000035ff327230 */ /* 0x000fe20000004100 */
[----:B------:R-:W-:Y:S06]  /*05d0*/  @P2 BRA `(.L_x_5390) ;  /* 0x00000000000c2947 */ /* 0x000fec0003800000 */
[----:B------:R-:W-:Y:S05]  /*05e0*/  @!P1 BRA `(.L_x_5391) ;  /* 0x0000000000149947 */ /* 0x000fea0003800000 */
[----:B-----5:R-:W-:Y:S01]  /*05f0*/  FADD.FTZ R50, R42, R50 ;  /* 0x000000322a327221 */ /* 0x020fe20000010000 */
[----:B------:R-:W-:Y:S06]  /*0600*/  BRA `(.L_x_5391) ;  /* 0x00000000000c7947 */ /* 0x000fec0003800000 */
.L_x_5390:
[----:B-----5:R-:W-:-:S05]  /*0610*/  HADD2.F32 R51, -RZ, R37.H0_H0 ;  /* 0x20000025ff337230 */ /* 0x020fca0000004100 */
[----:B------:R-:W-:-:S04]  /*0620*/  FADD.FTZ R50, R50, R51 ;  /* 0x0000003332327221 */ /* 0x000fc80000010000 */
[----:B------:R-:W-:-:S07]  /*0630*/  @P1 FADD.FTZ R50, R42, R50 ;  /* 0x000000322a321221 */ /* 0x000fce0000010000 */
.L_x_5391:
[----:B------:R-:W-:Y:S01]  /*0640*/  HADD2.F32 R51, -RZ, R53.H1_H1 ;  /* 0x30000035ff337230 */ /* 0x000fe20000004100 */
[----:B------:R-:W-:Y:S06]  /*0650*/  @P2 BRA `(.L_x_5392) ;  /* 0x00000000000c2947 */ /* 0x000fec0003800000 */
[----:B------:R-:W-:Y:S05]  /*0660*/  @!P1 BRA `(.L_x_5393) ;  /* 0x0000000000149947 */ /* 0x000fea0003800000 */
[----:B-----5:R-:W-:Y:S01]  /*0670*/  FADD.FTZ R51, R43, R51 ;  /* 0x000000332b337221 */ /* 0x020fe20000010000 */
[----:B------:R-:W-:Y:S06]  /*0680*/  BRA `(.L_x_5393) ;  /* 0x00000000000c7947 */ /* 0x000fec0003800000 */
.L_x_5392:
[----:B-----5:R-:W-:-:S05]  /*0690*/  HADD2.F32 R0, -RZ, R37.H1_H1 ;  /* 0x30000025ff007230 */ /* 0x020fca0000004100 */
[----:B------:R-:W-:-:S04]  /*06a0*/  FADD.FTZ R51, R51, R0 ;  /* 0x0000000033337221 */ /* 0x000fc80000010000 */
[----:B------:R-:W-:-:S07]  /*06b0*/  @P1 FADD.FTZ R51, R43, R51 ;  /* 0x000000332b331221 */ /* 0x000fce0000010000 */
.L_x_5393:
[----:B------:R-:W-:Y:S01]  /*06c0*/  HADD2.F32 R52, -RZ, R54.H0_H0 ;  /* 0x20000036ff347230 */ /* 0x000fe20000004100 */
[----:B------:R-:W-:Y:S06]  /*06d0*/  @P2 BRA `(.L_x_5394) ;  /* 0x00000000000c2947 */ /* 0x000fec0003800000 */
[----:B------:R-:W-:Y:S05]  /*06e0*/  @!P1 BRA `(.L_x_5395) ;  /* 0x0000000000149947 */ /* 0x000fea0003800000 */
[----:B-----5:R-:W-:Y:S01]  /*06f0*/  FADD.FTZ R52, R44, R52 ;  /* 0x000000342c347221 */ /* 0x020fe20000010000 */
[----:B------:R-:W-:Y:S06]  /*0700*/  BRA `(.L_x_5395) ;  /* 0x00000000000c7947 */ /* 0x000fec0003800000 */
.L_x_5394:
[----:B-----5:R-:W-:-:S05]  /*0710*/  HADD2.F32 R53, -RZ, R38.H0_H0 ;  /* 0x20000026ff357230 */ /* 0x020fca0000004100 */
[----:B------:R-:W-:-:S04]  /*0720*/  FADD.FTZ R52, R52, R53 ;  /* 0x0000003534347221 */ /* 0x000fc80000010000 */
[----:B------:R-:W-:-:S07]  /*0730*/  @P1 FADD.FTZ R52, R44, R52 ;  /* 0x000000342c341221 */ /* 0x000fce0000010000 */
.L_x_5395:
[----:B------:R-:W-:Y:S01]  /*0740*/  HADD2.F32 R53, -RZ, R54.H1_H1 ;  /* 0x30000036ff357230 */ /* 0x000fe20000004100 */
[----:B------:R-:W-:Y:S06]  /*0750*/  @P2 BRA `(.L_x_5396) ;  /* 0x00000000000c2947 */ /* 0x000fec0003800000 */
[----:B------:R-:W-:Y:S05]  /*0760*/  @!P1 BRA `(.L_x_5397) ;  /* 0x0000000000149947 */ /* 0x000fea0003800000 */
[----:B-----5:R-:W-:Y:S01]  /*0770*/  FADD.FTZ R53, R45, R53 ;  /* 0x000000352d357221 */ /* 0x020fe20000010000 */
[----:B------:R-:W-:Y:S06]  /*0780*/  BRA `(.L_x_5397) ;  /* 0x00000000000c7947 */ /* 0x000fec0003800000 */
.L_x_5396:
[----:B-----5:R-:W-:-:S05]  /*0790*/  HADD2.F32 R0, -RZ, R38.H1_H1 ;  /* 0x30000026ff007230 */ /* 0x020fca0000004100 */
[----:B------:R-:W-:-:S04]  /*07a0*/  FADD.FTZ R53, R53, R0 ;  /* 0x0000000035357221 */ /* 0x000fc80000010000 */
[----:B------:R-:W-:-:S07]  /*07b0*/  @P1 FADD.FTZ R53, R45, R53 ;  /* 0x000000352d351221 */ /* 0x000fce0000010000 */
.L_x_5397:
[----:B------:R-:W-:Y:S01]  /*07c0*/  HADD2.F32 R54, -RZ, R55.H0_H0 ;  /* 0x20000037ff367230 */ /* 0x000fe20000004100 */
[----:B------:R-:W-:Y:S06]  /*07d0*/  @P2 BRA `(.L_x_5398) ;  /* 0x00000000000c2947 */ /* 0x000fec0003800000 */
[----:B------:R-:W-:Y:S05]  /*07e0*/  @!P1 BRA `(.L_x_5399) ;  /* 0x0000000000149947 */ /* 0x000fea0003800000 */
[----:B-----5:R-:W-:Y:S01]  /*07f0*/  FADD.FTZ R54, R46, R54 ;  /* 0x000000362e367221 */ /* 0x020fe20000010000 */
[----:B------:R-:W-:Y:S06]  /*0800*/  BRA `(.L_x_5399) ;  /* 0x00000000000c7947 */ /* 0x000fec0003800000 */
.L_x_5398:
[----:B-----5:R-:W-:-:S05]  /*0810*/  HADD2.F32 R57, -RZ, R39.H0_H0 ;  /* 0x20000027ff397230 */ /* 0x020fca0000004100 */
[----:B------:R-:W-:-:S04]  /*0820*/  FADD.FTZ R54, R54, R57 ;  /* 0x0000003936367221 */ /* 0x000fc80000010000 */
[----:B------:R-:W-:-:S07]  /*0830*/  @P1 FADD.FTZ R54, R46, R54 ;  /* 0x000000362e361221 */ /* 0x000fce0000010000 */
.L_x_5399:
[----:B------:R-:W-:Y:S01]  /*0840*/  HADD2.F32 R55, -RZ, R55.H1_H1 ;  /* 0x30000037ff377230 */ /* 0x000fe20000004100 */
[----:B------:R-:W-:Y:S06]  /*0850*/  @P2 BRA `(.L_x_5400) ;  /* 0x00000000000c2947 */ /* 0x000fec0003800000 */
[----:B------:R-:W-:Y:S05]  /*0860*/  @!P1 BRA `(.L_x_5401) ;  /* 0x0000000000149947 */ /* 0x000fea0003800000 */
[----:B-----5:R-:W-:Y:S01]  /*0870*/  FADD.FTZ R55, R47, R55 ;  /* 0x000000372f377221 */ /* 0x020fe20000010000 */
[----:B------:R-:W-:Y:S06]  /*0880*/  BRA `(.L_x_5401) ;  /* 0x00000000000c7947 */ /* 0x000fec0003800000 */
.L_x_5400:
[----:B-----5:R-:W-:-:S05]  /*0890*/  HADD2.F32 R0, -RZ, R39.H1_H1 ;  /* 0x30000027ff007230 */ /* 0x020fca0000004100 */
[----:B------:R-:W-:-:S04]  /*08a0*/  FADD.FTZ R55, R55, R0 ;  /* 0x0000000037377221 */ /* 0x000fc80000010000 */
[----:B------:R-:W-:-:S07]  /*08b0*/  @P1 FADD.FTZ R55, R47, R55 ;  /* 0x000000372f371221 */ /* 0x000fce0000010000 */
.L_x_5401:
        /* <DEDUP_REMOVED lines=52> */
.L_x_5415:
        /* <DEDUP_REMOVED lines=32> */
[----:B------:R-:W-:Y:S01]  /*0e00*/  F2FP.F16.F32.PACK_AB R49, R53, R50 ;  /* 0x000000323531723e */ /* 0x000fe200000000ff */
[----:B------:R0:W-:Y:S01]  /*0e10*/  @!P1 STG.E desc[UR4][R58.64], R0 ;  /* 0x000000003a009986 */ /* 0x0001e2000c101904 */
[----:B------:R-:W-:Y:S01]  /*0e20*/  F2FP.F16.F32.PACK_AB R50, R60, R55 ;  /* 0x000000373c32723e */ /* 0x000fe200000000ff */
        /* <DEDUP_REMOVED lines=12> */
[----:B------:R-:W-:-:S02]  /*0ef0*/  F2FP.F16.F32.PACK_AB R54, R54, R69 ;  /* 0x000000453636723e */ /* 0x000fc400000000ff */
[----:B------:R-:W-:Y:S02]  /*0f00*/  F2FP.F16.F32.PACK_AB R48, R51, R0 ;  /* 0x000000003330723e */ /* 0x000fe400000000ff */
[----:B------:R-:W-:Y:S02]  /*0f10*/  F2FP.F16.F32.PACK_AB R51, R60, R55 ;  /* 0x000000373c33723e */ /* 0x000fe400000000ff */
[----:B------:R-:W-:Y:S02]  /*0f20*/  F2FP.F16.F32.PACK_AB R55, R64, R59 ;  /* 0x0000003b4037723e */ /* 0x000fe400000000ff */
[----:B------:R-:W-:Y:S02]  /*0f30*/  F2FP.F16.F32.PACK_AB R53, R58, R53 ;  /* 0x000000353a35723e */ /* 0x000fe400000000ff */
[----:B------:R-:W0:Y:S01]  /*0f40*/  LDC.64 R58, c[0x0][0x210] ;  /* 0x00008400ff3a7b82 */ /* 0x000e220000000a00 */
[----:B------:R-:W-:Y:S02]  /*0f50*/  SHF.L.U32 R60, R56, 0x4, RZ ;  /* 0x00000004383c7819 */ /* 0x000fe400000006ff */
[----:B------:R-:W-:-:S02]  /*0f60*/  SHF.R.U32.HI R0, RZ, 0x1c, R56 ;  /* 0x0000001cff007819 */ /* 0x000fc40000011638 */
[C---:B------:R-:W-:Y:S02]  /*0f70*/  IADD3 R56, P1, R60.reuse, UR12, RZ ;  /* 0x0000000c3c387c10 */ /* 0x040fe4000ff3e0ff */
[----:B------:R-:W-:Y:S02]  /*0f80*/  IADD3 R60, P2, R60, UR14, RZ ;  /* 0x0000000e3c3c7c10 */ /* 0x000fe4000ff5e0ff */
[----:B------:R-:W-:Y:S02]  /*0f90*/  F2FP.F16.F32.PACK_AB R52, R52, R57 ;  /* 0x000000393434723e */ /* 0x000fe400000000ff */
        /* <DEDUP_REMOVED lines=8> */
.L_x_5385:
[----:B------:R-:W-:Y:S05]  /*1020*/  EXIT ;  /* 0x000000000000794d */ /* 0x000fea0003800000 */
.L_x_5402:
        /* <DEDUP_REMOVED lines=8> */
.L_x_5405:
[----:B------:R-:W-:Y:S05]  /*10b0*/  BSYNC B1 ;  /* 0x0000000000017941 */ /* 0x000fea0003800000 */
.L_x_5404:
        /* <DEDUP_REMOVED lines=9> */
.L_x_5406:
[----:B------:R-:W-:Y:S01]  /*1150*/  HFMA2.MMA R61, -RZ, RZ, 0, 2.384185791015625e-07 ;  /* 0x00000004ff3d7435 */ /* 0x000fe200000001ff */
[----:B------:R-:W-:-:S05]  /*1160*/  MOV R57, R66 ;  /* 0x0000004200397202 */ /* 0x000fca0000000f00 */
[----:B------:R-:W-:-:S05]  /*1170*/  FADD.FTZ R63, R62, R57 ;  /* 0x000000393e3f7221 */ /* 0x000fca0000010000 */
[----:B------:R-:W-:-:S07]  /*1180*/  MOV R68, R63 ;  /* 0x0000003f00447202 */ /* 0x000fce0000000f00 */
[----:B------:R-:W-:Y:S05]  /*1190*/  WARPSYNC.COLLECTIVE R59, `(.L_x_5407) ;  /* 0x000000003b087348 */ /* 0x000fea0003c00000 */
[----:B------:R0:W1:Y:S02]  /*11a0*/  SHFL.BFLY P2, R66, R68, R61, R60 ;  /* 0x0c00003d44427389 */ /* 0x000064000004003c */
[----:B01----:R-:W-:Y:S01]  /*11b0*/  ENDCOLLECTIVE ;  /* 0x000000000000791b */ /* 0x003fe20003800000 */
.L_x_5407:
        /* <DEDUP_REMOVED lines=8> */
.L_x_5408:
[----:B------:R-:W-:Y:S01]  /*1240*/  HFMA2.MMA R61, -RZ, RZ, 0, 9.5367431640625e-07 ;  /* 0x00000010ff3d7435 */ /* 0x000fe200000001ff */
[----:B------:R-:W-:-:S05]  /*1250*/  MOV R57, R66 ;  /* 0x0000004200397202 */ /* 0x000fca0000000f00 */
[----:B------:R-:W-:-:S05]  /*1260*/  FADD.FTZ R65, R64, R57 ;  /* 0x0000003940417221 */ /* 0x000fca0000010000 */
[----:B------:R-:W-:-:S07]  /*1270*/  MOV R68, R65 ;  /* 0x0000004100447202 */ /* 0x000fce0000000f00 */
[----:B------:R-:W-:Y:S05]  /*1280*/  WARPSYNC.COLLECTIVE R59, `(.L_x_5409) ;  /* 0x000000003b087348 */ /* 0x000fea0003c00000 */
[----:B------:R0:W1:Y:S02]  /*1290*/  SHFL.BFLY P2, R66, R68, R61, R60 ;  /* 0x0c00003d44427389 */ /* 0x000064000004003c */
[----:B01----:R-:W-:Y:S01]  /*12a0*/  ENDCOLLECTIVE ;  /* 0x000000000000791b */ /* 0x003fe20003800000 */
.L_x_5409:
        /* <DEDUP_REMOVED lines=24> */
.L_x_5410:
[----:B------:R-:W-:Y:S01]  /*1430*/  HFMA2.MMA R61, -RZ, RZ, 0, 1.1920928955078125e-07 ;  /* 0x00000002ff3d7435 */ /* 0x000fe200000001ff */
[----:B------:R-:W-:-:S05]  /*1440*/  MOV R63, R66 ;  /* 0x00000042003f7202 */ /* 0x000fca0000000f00 */
[----:B------:R-:W-:-:S05]  /*1450*/  FADD.FTZ R63, R0, R63 ;  /* 0x0000003f003f7221 */ /* 0x000fca0000010000 */
[----:B------:R-:W-:-:S07]  /*1460*/  MOV R68, R63 ;  /* 0x0000003f00447202 */ /* 0x000fce0000000f00 */
[----:B------:R-:W-:Y:S05]  /*1470*/  WARPSYNC.COLLECTIVE R59, `(.L_x_5411) ;  /* 0x000000003b087348 */ /* 0x000fea0003c00000 */
[----:B------:R0:W1:Y:S02]  /*1480*/  SHFL.BFLY P2, R66, R68, R61, R60 ;  /* 0x0c00003d44427389 */ /* 0x000064000004003c */
[----:B01----:R-:W-:Y:S01]  /*1490*/  ENDCOLLECTIVE ;  /* 0x000000000000791b */ /* 0x003fe20003800000 */
.L_x_5411:
[----:B------:R-:W-:Y:S01]  /*14a0*/  HFMA2.MMA R61, -RZ, RZ, 0, 2.384185791015625e-07 ;  /* 0x00000004ff3d7435 */ /* 0x000fe200000001ff */
[----:B------:R-:W-:-:S05]  /*14b0*/  MOV R62, R66 ;  /* 0x00000042003e7202 */ /* 0x000fca0000000f00 */
[----:B------:R-:W-:-:S05]  /*14c0*/  FADD.FTZ R62, R63, R62 ;  /* 0x0000003e3f3e7221 */ /* 0x000fca0000010000 */
[----:B------:R-:W-:-:S07]  /*14d0*/  MOV R68, R62 ;  /* 0x0000003e00447202 */ /* 0x000fce0000000f00 */
[----:B------:R-:W-:Y:S05]  /*14e0*/  WARPSYNC.COLLECTIVE R59, `(.L_x_5412) ;  /* 0x000000003b087348 */ /* 0x000fea0003c00000 */
[----:B------:R0:W1:Y:S02]  /*14f0*/  SHFL.BFLY P2, R66, R68, R61, R60 ;  /* 0x0c00003d44427389 */ /* 0x000064000004003c */
[----:B01----:R-:W-:Y:S01]  /*1500*/  ENDCOLLECTIVE ;  /* 0x000000000000791b */ /* 0x003fe20003800000 */
.L_x_5412:
[----:B------:R-:W-:Y:S01]  /*1510*/  HFMA2.MMA R61, -RZ, RZ, 0, 4.76837158203125e-07 ;  /* 0x00000008ff3d7435 */ /* 0x000fe200000001ff */
[----:B------:R-:W-:-:S05]  /*1520*/  MOV R65, R66 ;  /* 0x0000004200417202 */ /* 0x000fca0000000f00 */
[----:B------:R-:W-:-:S05]  /*1530*/  FADD.FTZ R65, R62, R65 ;  /* 0x000000413e417221 */ /* 0x000fca0000010000 */
[----:B------:R-:W-:-:S07]  /*1540*/  MOV R68, R65 ;  /* 0x0000004100447202 */ /* 0x000fce0000000f00 */
[----:B------:R-:W-:Y:S05]  /*1550*/  WARPSYNC.COLLECTIVE R59, `(.L_x_5413) ;  /* 0x000000003b087348 */ /* 0x000fea0003c00000 */
[----:B------:R0:W1:Y:S02]  /*1560*/  SHFL.BFLY P2, R66, R68, R61, R60 ;  /* 0x0c00003d44427389 */ /* 0x000064000004003c */
[----:B01----:R-:W-:Y:S01]  /*1570*/  ENDCOLLECTIVE ;  /* 0x000000000000791b */ /* 0x003fe20003800000 */
.L_x_5413:
[----:B------:R-:W-:Y:S01]  /*1580*/  HFMA2.MMA R61, -RZ, RZ, 0, 9.5367431640625e-07 ;  /* 0x00000010ff3d7435 */ /* 0x000fe200000001ff */
[----:B------:R-:W-:-:S05]  /*1590*/  MOV R64, R66 ;  /* 0x0000004200407202 */ /* 0x000fca0000000f00 */
[----:B------:R-:W-:-:S05]  /*15a0*/  FADD.FTZ R64, R65, R64 ;  /* 0x0000004041407221 */ /* 0x000fca0000010000 */
[----:B------:R-:W-:-:S07]  /*15b0*/  MOV R68, R64 ;  /* 0x0000004000447202 */ /* 0x000fce0000000f00 */
[----:B------:R-:W-:Y:S05]  /*15c0*/  WARPSYNC.COLLECTIVE R59, `(.L_x_5414) ;  /* 0x000000003b087348 */ /* 0x000fea0003c00000 */
[----:B------:R0:W1:Y:S02]  /*15d0*/  SHFL.BFLY P2, R66, R68, R61, R60 ;  /* 0x0c00003d44427389 */ /* 0x000064000004003c */
[----:B01----:R-:W-:Y:S01]  /*15e0*/  ENDCOLLECTIVE ;  /* 0x000000000000791b */ /* 0x003fe20003800000 */
.L_x_5414:
[----:B------:R-:W-:Y:S01]  /*15f0*/  MOV R67, R66 ;  /* 0x0000004200437202 */ /* 0x000fe20000000f00 */
[----:B------:R-:W-:Y:S06]  /*1600*/  BRA `(.L_x_5415) ;  /* 0xfffffff4007c7947 */ /* 0x000fec000383ffff */
.L_x_5416:
        /* <DEDUP_REMOVED lines=15> */
.L_x_7770:


//--------------------- .text._ZN10layer_norm31ln_parallel_residual_fwd_kernelINS_13Kernel_traitsIf6__halffS2_fjLj256ELj1ELj4ELj1ELj16ENS_18Kernel_traits_baseILj256EfS2_fS2_fjLj128EEEEELb0ELb1ELb0EEEvNS_9FwdParamsE --------------------------
	.section	.text._ZN10layer_norm31ln_parallel_residual_fwd_kernelINS_13Kernel_traitsIf6__halffS2_fjLj256ELj1ELj4ELj1ELj16ENS_18Kernel_traits_baseILj256EfS2_fS2_fjLj128EEEEELb0ELb1ELb0EEEvNS_9FwdParamsE,"ax",@progbits
	.align	128
        .global         _ZN10layer_norm31ln_parallel_residual_fwd_kernelINS_13Kernel_traitsIf6__halffS2_fjLj256ELj1ELj4ELj1ELj16ENS_18Kernel_traits_baseILj256EfS2_fS2_fjLj128EEEEELb0ELb1ELb0EEEvNS_9FwdParamsE
        .type           _ZN10layer_norm31ln_parallel_residual_fwd_kernelINS_13Kernel_traitsIf6__halffS2_fjLj256ELj1ELj4ELj1ELj16ENS_18Kernel_traits_baseILj256EfS2_fS2_fjLj128EEEEELb0ELb1ELb0EEEvNS_9FwdParamsE,@function
        .size           _ZN10layer_norm31ln_parallel_residual_fwd_kernelINS_13Kernel_traitsIf6__halffS2_fjLj256ELj1ELj4ELj1ELj16ENS_18Kernel_traits_baseILj256EfS2_fS2_fjLj128EEEEELb0ELb1ELb0EEEvNS_9FwdParamsE,(.L_x_7771 - _ZN10layer_norm31ln_parallel_residual_fwd_kernelINS_13Kernel_traitsIf6__halffS2_fjLj256ELj1ELj4ELj1ELj16ENS_18Kernel_traits_baseILj256EfS2_fS2_fjLj128EEEEELb0ELb1ELb0EEEvNS_9FwdParamsE)
        .other          _ZN10layer_norm31ln_parallel_residual_fwd_kernelINS_13Kernel_traitsIf6__halffS2_fjLj256ELj1ELj4ELj1ELj16ENS_18Kernel_traits_baseILj256EfS2_fS2_fjLj128EEEEELb0ELb1ELb0EEEvNS_9FwdParamsE,@"STO_CUDA_ENTRY STV_DEFAULT"
_ZN10layer_norm31ln_parallel_residual_fwd_kernelINS_13Kernel_traitsIf6__halffS2_fjLj256ELj1ELj4ELj1ELj16ENS_18Kernel_traits_baseILj256EfS2_fS2_fjLj128EEEEELb0ELb1ELb0EEEvNS_9FwdParamsE:
.text._ZN10layer_norm31ln_parallel_residual_fwd_kernelINS_13Kernel_traitsIf6__halffS2_fjLj256ELj1ELj4ELj1ELj16ENS_18Kernel_traits_baseILj256EfS2_fS2_fjLj128EEEEELb0ELb1ELb0EEEvNS_9FwdParamsE:
        /* <DEDUP_REMOVED lines=30> */
.L_x_5418:
[----:B------:R-:W-:Y:S05]  /*01e0*/  BSYNC B0 ;  /* 0x0000000000007941 */ /* 0x000fea0003800000 */
.L_x_5417:
        /* <DEDUP_REMOVED lines=10> */
.L_x_5440:
        /* <DEDUP_REMOVED lines=16> */
[----:B------:R1:W5:Y:S04]  /*0390*/  @P0 LDG.E.128 R24, desc[UR4][R34.64] ;  /* 0x0000000422180981 */ /* 0x000368000c1e1d00 */
[----:B------:R-:W2:Y:S04]  /*03a0*/  LDG.E.128 R36, desc[UR4][R36.64] ;  /* 0x0000000424247981 */ /* 0x000ea8000c1e1d00 */
[----:B------:R1:W5:Y:S04]  /*03b0*/  @P0 LDG.E.128 R28, desc[UR4][R34.64+0x10] ;  /* 0x00001004221c0981 */ /* 0x000368000c1e1d00 */
[----:B0-----:R1:W5:Y:S01]  /*03c0*/  @P1 LDG.E.128 R20, desc[UR4][R42.64] ;  /* 0x000000042a141981 */ /* 0x001362000c1e1d00 */
[----:B------:R-:W-:-:S04]  /*03d0*/  ISETP.NE.U32.AND P1, PT, RZ, UR6, PT ;  /* 0x00000006ff007c0c */ /* 0x000fc8000bf25070 */
[----:B------:R-:W-:Y:S01]  /*03e0*/  ISETP.NE.AND.EX P1, PT, RZ, UR7, PT, P1 ;  /* 0x00000007ff007c0c */ /* 0x000fe2000bf25310 */
[----:B--2---:R-:W-:-:S12]  /*03f0*/  HADD2.F32 R32, -RZ, R36.H0_H0 ;  /* 0x20000024ff207230 */ /* 0x004fd80000004100 */
[----:B-1----:R-:W-:Y:S05]  /*0400*/  @P1 BRA `(.L_x_5421) ;  /* 0x00000000000c1947 */ /* 0x002fea0003800000 */
[----:B------:R-:W-:Y:S05]  /*0410*/  @!P0 BRA `(.L_x_5422) ;  /* 0x0000000000148947 */ /* 0x000fea0003800000 */
[----:B-----5:R-:W-:Y:S01]  /*0420*/  FADD.FTZ R32, R24, R32 ;  /* 0x0000002018207221 */ /* 0x020fe20000010000 */
[----:B------:R-:W-:Y:S06]  /*0430*/  BRA `(.L_x_5422) ;  /* 0x00000000000c7947 */ /* 0x000fec0003800000 */
.L_x_5421:
[----:B-----5:R-:W-:-:S05]  /*0440*/  HADD2.F32 R33, -RZ, R20.H0_H0 ;  /* 0x20000014ff217230 */ /* 0x020fca0000004100 */
[----:B------:R-:W-:-:S04]  /*0450*/  FADD.FTZ R32, R33, R32 ;  /* 0x0000002021207221 */ /* 0x000fc80000010000 */
[----:B------:R-:W-:-:S07]  /*0460*/  @P0 FADD.FTZ R32, R24, R32 ;  /* 0x0000002018200221 */ /* 0x000fce0000010000 */
.L_x_5422:
[----:B------:R-:W-:Y:S01]  /*0470*/  HADD2.F32 R33, -RZ, R36.H1_H1 ;  /* 0x30000024ff217230 */ /* 0x000fe20000004100 */
[----:B------:R-:W-:Y:S06]  /*0480*/  @P1 BRA `(.L_x_5423) ;  /* 0x00000000000c1947 */ /* 0x000fec0003800000 */
[----:B------:R-:W-:Y:S05]  /*0490*/  @!P0 BRA `(.L_x_5424) ;  /* 0x0000000000148947 */ /* 0x000fea0003800000 */
[----:B-----5:R-:W-:Y:S01]  /*04a0*/  FADD.FTZ R33, R25, R33 ;  /* 0x0000002119217221 */ /* 0x020fe20000010000 */
[----:B------:R-:W-:Y:S06]  /*04b0*/  BRA `(.L_x_5424) ;  /* 0x00000000000c7947 */ /* 0x000fec0003800000 */
.L_x_5423:
[----:B-----5:R-:W-:-:S05]  /*04c0*/  HADD2.F32 R0, -RZ, R20.H1_H1 ;  /* 0x30000014ff007230 */ /* 0x020fca0000004100 */
[----:B------:R-:W-:-:S04]  /*04d0*/  FADD.FTZ R33, R0, R33 ;  /* 0x0000002100217221 */ /* 0x000fc80000010000 */
[----:B------:R-:W-:-:S07]  /*04e0*/  @P0 FADD.FTZ R33, R25, R33 ;  /* 0x0000002119210221 */ /* 0x000fce0000010000 */
.L_x_5424:
[----:B------:R-:W-:Y:S01]  /*04f0*/  HADD2.F32 R34, -RZ, R37.H0_H0 ;  /* 0x20000025ff227230 */ /* 0x000fe20000004100 */
[----:B------:R-:W-:Y:S06]  /*0500*/  @P1 BRA `(.L_x_5425) ;  /* 0x00000000000c1947 */ /* 0x000fec0003800000 */
[----:B------:R-:W-:Y:S05]  /*0510*/  @!P0 BRA `(.L_x_5426) ;  /* 0x0000000000148947 */ /* 0x000fea0003800000 */
[----:B-----5:R-:W-:Y:S01]  /*0520*/  FADD.FTZ R34, R26, R34 ;  /* 0x000000221a227221 */ /* 0x020fe20000010000 */
[----:B------:R-:W-:Y:S06]  /*0530*/  BRA `(.L_x_5426) ;  /* 0x00000000000c7947 */ /* 0x000fec0003800000 */
.L_x_5425:
[----:B-----5:R-:W-:-:S05]  /*0540*/  HADD2.F32 R35, -RZ, R21.H0_H0 ;  /* 0x20000015ff237230 */ /* 0x020fca0000004100 */
[----:B------:R-:W-:-:S04]  /*0550*/  FADD.FTZ R34, R35, R34 ;  /* 0x0000002223227221 */ /* 0x000fc80000010000 */
[----:B------:R-:W-:-:S07]  /*0560*/  @P0 FADD.FTZ R34, R26, R34 ;  /* 0x000000221a220221 */ /* 0x000fce0000010000 */
.L_x_5426:
[----:B------:R-:W-:Y:S01]  /*0570*/  HADD2.F32 R35, -RZ, R37.H1_H1 ;  /* 0x30000025ff237230 */ /* 0x000fe20000004100 */
[----:B------:R-:W-:Y:S06]  /*0580*/  @P1 BRA `(.L_x_5427) ;  /* 0x00000000000c1947 */ /* 0x000fec0003800000 */
[----:B------:R-:W-:Y:S05]  /*0590*/  @!P0 BRA `(.L_x_5428) ;  /* 0x0000000000148947 */ /* 0x000fea0003800000 */
[----:B-----5:R-:W-:Y:S01]  /*05a0*/  FADD.FTZ R35, R27, R35 ;  /* 0x000000231b237221 */ /* 0x020fe20000010000 */
[----:B------:R-:W-:Y:S06]  /*05b0*/  BRA `(.L_x_5428) ;  /* 0x00000000000c7947 */ /* 0x000fec0003800000 */
.L_x_5427:
[----:B-----5:R-:W-:-:S05]  /*05c0*/  HADD2.F32 R0, -RZ, R21.H1_H1 ;  /* 0x30000015ff007230 */ /* 0x020fca0000004100 */
[----:B------:R-:W-:-:S04]  /*05d0*/  FADD.FTZ R35, R0, R35 ;  /* 0x0000002300237221 */ /* 0x000fc80000010000 */
[----:B------:R-:W-:-:S07]  /*05e0*/  @P0 FADD.FTZ R35, R27, R35 ;  /* 0x000000231b230221 */ /* 0x000fce0000010000 */
.L_x_5428:
[----:B------:R-:W-:Y:S01]  /*05f0*/  HADD2.F32 R36, -RZ, R38.H0_H0 ;  /* 0x20000026ff247230 */ /* 0x000fe20000004100 */
[----:B------:R-:W-:Y:S06]  /*0600*/  @P1 BRA `(.L_x_5429) ;  /* 0x00000000000c1947 */ /* 0x000fec0003800000 */
[----:B------:R-:W-:Y:S05]  /*0610*/  @!P0 BRA `(.L_x_5430) ;  /* 0x0000000000148947 */ /* 0x000fea0003800000 */
[----:B-----5:R-:W-:Y:S01]  /*0620*/  FADD.FTZ R36, R28, R36 ;  /* 0x000000241c247221 */ /* 0x020fe20000010000 */
[----:B------:R-:W-:Y:S06]  /*0630*/  BRA `(.L_x_5430) ;  /* 0x00000000000c7947 */ /* 0x000fec0003800000 */
.L_x_5429:
[----:B-----5:R-:W-:-:S05]  /*0640*/  HADD2.F32 R37, -RZ, R22.H0_H0 ;  /* 0x20000016ff257230 */ /* 0x020fca0000004100 */
[----:B------:R-:W-:-:S04]  /*0650*/  FADD.FTZ R36, R37, R36 ;  /* 0x0000002425247221 */ /* 0x000fc80000010000 */
[----:B------:R-:W-:-:S07]  /*0660*/  @P0 FADD.FTZ R36, R28, R36 ;  /* 0x000000241c240221 */ /* 0x000fce0000010000 */
.L_x_5430:
[----:B------:R-:W-:Y:S01]  /*0670*/  HADD2.F32 R37, -RZ, R38.H1_H1 ;  /* 0x30000026ff257230 */ /* 0x000fe20000004100 */
[----:B------:R-:W-:Y:S06]  /*0680*/  @P1 BRA `(.L_x_5431) ;  /* 0x00000000000c1947 */ /* 0x000fec0003800000 */
[----:B------:R-:W-:Y:S05]  /*0690*/  @!P0 BRA `(.L_x_5432) ;  /* 0x0000000000148947 */ /* 0x000fea0003800000 */
[----:B-----5:R-:W-:Y:S01]  /*06a0*/  FADD.FTZ R37, R29, R37 ;  /* 0x000000251d257221 */ /* 0x020fe20000010000 */
[----:B------:R-:W-:Y:S06]  /*06b0*/  BRA `(.L_x_5432) ;  /* 0x00000000000c7947 */ /* 0x000fec0003800000 */
.L_x_5431:
[----:B-----5:R-:W-:-:S05]  /*06c0*/  HADD2.F32 R0, -RZ, R22.H1_H1 ;  /* 0x30000016ff007230 */ /* 0x020fca0000004100 */
[----:B------:R-:W-:-:S04]  /*06d0*/  FADD.FTZ R37, R0, R37 ;  /* 0x0000002500257221 */ /* 0x000fc80000010000 */
[----:B------:R-:W-:-:S07]  /*06e0*/  @P0 FADD.FTZ R37, R29, R37 ;  /* 0x000000251d250221 */ /* 0x000fce0000010000 */
.L_x_5432:
[----:B------:R-:W-:Y:S01]  /*06f0*/  HADD2.F32 R38, -RZ, R39.H0_H0 ;  /* 0x20000027ff267230 */ /* 0x000fe20000004100 */
[----:B------:R-:W-:Y:S06]  /*0700*/  @P1 BRA `(.L_x_5433) ;  /* 0x00000000000c1947 */ /* 0x000fec0003800000 */
[----:B------:R-:W-:Y:S05]  /*0710*/  @!P0 BRA `(.L_x_5434) ;  /* 0x0000000000148947 */ /* 0x000fea0003800000 */
[----:B-----5:R-:W-:Y:S01]  /*0720*/  FADD.FTZ R38, R30, R38 ;  /* 0x000000261e267221 */ /* 0x020fe20000010000 */
[----:B------:R-:W-:Y:S06]  /*0730*/  BRA `(.L_x_5434) ;  /* 0x00000000000c7947 */ /* 0x000fec0003800000 */
.L_x_5433:
[----:B-----5:R-:W-:-:S05]  /*0740*/  HADD2.F32 R41, -RZ, R23.H0_H0 ;  /* 0x20000017ff297230 */ /* 0x020fca0000004100 */
[----:B------:R-:W-:-:S04]  /*0750*/  FADD.FTZ R38, R41, R38 ;  /* 0x0000002629267221 */ /* 0x000fc80000010000 */
[----:B------:R-:W-:-:S07]  /*0760*/  @P0 FADD.FTZ R38, R30, R38 ;  /* 0x000000261e260221 */ /* 0x000fce0000010000 */
.L_x_5434:
[----:B------:R-:W-:Y:S01]  /*0770*/  HADD2.F32 R39, -RZ, R39.H1_H1 ;  /* 0x30000027ff277230 */ /* 0x000fe20000004100 */
[----:B------:R-:W-:Y:S06]  /*0780*/  @P1 BRA `(.L_x_5435) ;  /* 0x00000000000c1947 */ /* 0x000fec0003800000 */
[----:B------:R-:W-:Y:S05]  /*0790*/  @!P0 BRA `(.L_x_5436) ;  /* 0x0000000000148947 */ /* 0x000fea0003800000 */
[----:B-----5:R-:W-:Y:S01]  /*07a0*/  FADD.FTZ R39, R31, R39 ;  /* 0x000000271f277221 */ /* 0x020fe20000010000 */
[----:B------:R-:W-:Y:S06]  /*07b0*/  BRA `(.L_x_5436) ;  /* 0x00000000000c7947 */ /* 0x000fec0003800000 */
.L_x_5435:
[----:B-----5:R-:W-:-:S05]  /*07c0*/  HADD2.F32 R0, -RZ, R23.H1_H1 ;  /* 0x30000017ff007230 */ /* 0x020fca0000004100 */
[----:B------:R-:W-:-:S04]  /*07d0*/  FADD.FTZ R39, R0, R39 ;  /* 0x0000002700277221 */ /* 0x000fc80000010000 */
[----:B------:R-:W-:-:S07]  /*07e0*/  @P0 FADD.FTZ R39, R31, R39 ;  /* 0x000000271f270221 */ /* 0x000fce0000010000 */
.L_x_5436:
[----:B------:R-:W-:-:S04]  /*07f0*/  LEA R42, P0, R40, UR10, 0x5 ;  /* 0x0000000a282a7c11 */ /* 0x000fc8000f8028ff */
[----:B------:R-:W-:-:S05]  /*0800*/  LEA.HI.X R43, R40, UR11, RZ, 0x5, P0 ;  /* 0x0000000b282b7c11 */ /* 0x000fca00080f2cff */
[----:B------:R1:W-:Y:S04]  /*0810*/  STG.E.128 desc[UR4][R42.64], R32 ;  /* 0x000000202a007986 */ /* 0x0003e8000c101d04 */
[----:B------:R1:W-:Y:S02]  /*0820*/  STG.E.128 desc[UR4][R42.64+0x10], R36 ;  /* 0x000010242a007986 */ /* 0x0003e4000c101d04 */
.L_x_5420:
[----:B------:R-:W-:Y:S05]  /*0830*/  BSYNC B0 ;  /* 0x0000000000007941 */ /* 0x000fea0003800000 */
.L_x_5419:
        /* <DEDUP_REMOVED lines=50> */
.L_x_5452:
        /* <DEDUP_REMOVED lines=41> */
[----:B------:R-:W-:-:S02]  /*0df0*/  F2FP.F16.F32.PACK_AB R43, R53, R48 ;  /* 0x00000030352b723e */ /* 0x000fc400000000ff */
[----:B------:R-:W-:Y:S02]  /*0e00*/  F2FP.F16.F32.PACK_AB R42, R42, R49 ;  /* 0x000000312a2a723e */ /* 0x000fe400000000ff */
[----:B------:R-:W-:Y:S02]  /*0e10*/  F2FP.F16.F32.PACK_AB R41, R50, R41 ;  /* 0x000000293229723e */ /* 0x000fe400000000ff */
[----:B------:R-:W-:-:S05]  /*0e20*/  F2FP.F16.F32.PACK_AB R40, R47, R0 ;  /* 0x000000002f28723e */ /* 0x000fca00000000ff */
[----:B------:R3:W-:Y:S02]  /*0e30*/  STG.E.128 desc[UR4][R44.64], R40 ;  /* 0x000000282c007986 */ /* 0x0007e4000c101d04 */
.L_x_5439:
[----:B------:R-:W-:Y:S05]  /*0e40*/  BSYNC B0 ;  /* 0x0000000000007941 */ /* 0x000fea0003800000 */
.L_x_5438:
[----:B--23--:R-:W2:Y:S02]  /*0e50*/  LDC.64 R40, c[0x0][0x210] ;  /* 0x00008400ff287b82 */ /* 0x00cea40000000a00 */
[----:B--2---:R-:W-:-:S04]  /*0e60*/  LEA R2, R40, R2, 0x2 ;  /* 0x0000000228027211 */ /* 0x004fc800078e10ff */
[----:B------:R-:W-:-:S13]  /*0e70*/  ISETP.GE.AND P0, PT, R2, R41, PT ;  /* 0x000000290200720c */ /* 0x000fda0003f06270 */
[----:B------:R-:W-:Y:S05]  /*0e80*/  @!P0 BRA `(.L_x_5440) ;  /* 0xfffffff400008947 */ /* 0x000fea000383ffff */
[----:B------:R-:W-:Y:S05]  /*0e90*/  EXIT ;  /* 0x000000000000794d */ /* 0x000fea0003800000 */
.L_x_5437:
        /* <DEDUP_REMOVED lines=8> */
.L_x_5442:
[----:B------:R-:W-:Y:S05]  /*0f20*/  BSYNC B0 ;  /* 0x0000000000007941 */ /* 0x000fea0003800000 */
.L_x_5441:
        /* <DEDUP_REMOVED lines=9> */
.L_x_5443:
[----:B------:R-:W-:Y:S01]  /*0fc0*/  HFMA2.MMA R45, -RZ, RZ, 0, 2.384185791015625e-07 ;  /* 0x00000004ff2d7435 */ /* 0x000fe200000001ff */
[----:B------:R-:W-:-:S05]  /*0fd0*/  MOV R41, R50 ;  /* 0x0000003200297202 */ /* 0x000fca0000000f00 */
[----:B------:R-:W-:-:S05]  /*0fe0*/  FADD.FTZ R47, R46, R41 ;  /* 0x000000292e2f7221 */ /* 0x000fca0000010000 */
[----:B------:R-:W-:-:S07]  /*0ff0*/  MOV R52, R47 ;  /* 0x0000002f00347202 */ /* 0x000fce0000000f00 */
[----:B------:R-:W-:Y:S05]  /*1000*/  WARPSYNC.COLLECTIVE R42, `(.L_x_5444) ;  /* 0x000000002a087348 */ /* 0x000fea0003c00000 */
[----:B------:R0:W1:Y:S02]  /*1010*/  SHFL.BFLY P1, R50, R52, R45, R43 ;  /* 0x0c00002d34327389 */ /* 0x000064000002002b */
[----:B01----:R-:W-:Y:S01]  /*1020*/  ENDCOLLECTIVE ;  /* 0x000000000000791b */ /* 0x003fe20003800000 */
.L_x_5444:
        /* <DEDUP_REMOVED lines=8> */
.L_x_5445:
[----:B------:R-:W-:Y:S01]  /*10b0*/  HFMA2.MMA R45, -RZ, RZ, 0, 9.5367431640625e-07 ;  /* 0x00000010ff2d7435 */ /* 0x000fe200000001ff */
[----:B------:R-:W-:-:S05]  /*10c0*/  MOV R41, R50 ;  /* 0x0000003200297202 */ /* 0x000fca0000000f00 */
[----:B------:R-:W-:-:S05]  /*10d0*/  FADD.FTZ R49, R48, R41 ;  /* 0x0000002930317221 */ /* 0x000fca0000010000 */
[----:B------:R-:W-:-:S07]  /*10e0*/  MOV R52, R49 ;  /* 0x0000003100347202 */ /* 0x000fce0000000f00 */
[----:B------:R-:W-:Y:S05]  /*10f0*/  WARPSYNC.COLLECTIVE R42, `(.L_x_5446) ;  /* 0x000000002a087348 */ /* 0x000fea0003c00000 */
[----:B------:R0:W1:Y:S02]  /*1100*/  SHFL.BFLY P1, R50, R52, R45, R43 ;  /* 0x0c00002d34327389 */ /* 0x000064000002002b */
[----:B01----:R-:W-:Y:S01]  /*1110*/  ENDCOLLECTIVE ;  /* 0x000000000000791b */ /* 0x003fe20003800000 */
.L_x_5446:
        /* <DEDUP_REMOVED lines=25> */
.L_x_5447:
[----:B------:R-:W-:Y:S01]  /*12b0*/  HFMA2.MMA R45, -RZ, RZ, 0, 1.1920928955078125e-07 ;  /* 0x00000002ff2d7435 */ /* 0x000fe200000001ff */
[----:B------:R-:W-:-:S05]  /*12c0*/  MOV R47, R50 ;  /* 0x00000032002f7202 */ /* 0x000fca0000000f00 */
[----:B------:R-:W-:-:S05]  /*12d0*/  FADD.FTZ R47, R0, R47 ;  /* 0x0000002f002f7221 */ /* 0x000fca0000010000 */
[----:B------:R-:W-:-:S07]  /*12e0*/  MOV R52, R47 ;  /* 0x0000002f00347202 */ /* 0x000fce0000000f00 */
[----:B------:R-:W-:Y:S05]  /*12f0*/  WARPSYNC.COLLECTIVE R42, `(.L_x_5448) ;  /* 0x000000002a087348 */ /* 0x000fea0003c00000 */
[----:B------:R0:W1:Y:S02]  /*1300*/  SHFL.BFLY P1, R50, R52, R45, R43 ;  /* 0x0c00002d34327389 */ /* 0x000064000002002b */
[----:B01----:R-:W-:Y:S01]  /*1310*/  ENDCOLLECTIVE ;  /* 0x000000000000791b */ /* 0x003fe20003800000 */
.L_x_5448:
[----:B------:R-:W-:Y:S01]  /*1320*/  HFMA2.MMA R45, -RZ, RZ, 0, 2.384185791015625e-07 ;  /* 0x00000004ff2d7435 */ /* 0x000fe200000001ff */
[----:B------:R-:W-:-:S05]  /*1330*/  MOV R46, R50 ;  /* 0x00000032002e7202 */ /* 0x000fca0000000f00 */
[----:B------:R-:W-:-:S05]  /*1340*/  FADD.FTZ R46, R47, R46 ;  /* 0x0000002e2f2e7221 */ /* 0x000fca0000010000 */
[----:B------:R-:W-:-:S07]  /*1350*/  MOV R52, R46 ;  /* 0x0000002e00347202 */ /* 0x000fce0000000f00 */
[----:B------:R-:W-:Y:S05]  /*1360*/  WARPSYNC.COLLECTIVE R42, `(.L_x_5449) ;  /* 0x000000002a087348 */ /* 0x000fea0003c00000 */
[----:B------:R0:W1:Y:S02]  /*1370*/  SHFL.BFLY P1, R50, R52, R45, R43 ;  /* 0x0c00002d34327389 */ /* 0x000064000002002b */
[----:B01----:R-:W-:Y:S01]  /*1380*/  ENDCOLLECTIVE ;  /* 0x000000000000791b */ /* 0x003fe20003800000 */
.L_x_5449:
[----:B------:R-:W-:Y:S01]  /*1390*/  HFMA2.MMA R45, -RZ, RZ, 0, 4.76837158203125e-07 ;  /* 0x00000008ff2d7435 */ /* 0x000fe200000001ff */
[----:B------:R-:W-:-:S05]  /*13a0*/  MOV R49, R50 ;  /* 0x0000003200317202 */ /* 0x000fca0000000f00 */
[----:B------:R-:W-:-:S05]  /*13b0*/  FADD.FTZ R49, R46, R49 ;  /* 0x000000312e317221 */ /* 0x000fca0000010000 */
[----:B------:R-:W-:-:S07]  /*13c0*/  MOV R52, R49 ;  /* 0x0000003100347202 */ /* 0x000fce0000000f00 */
[----:B------:R-:W-:Y:S05]  /*13d0*/  WARPSYNC.COLLECTIVE R42, `(.L_x_5450) ;  /* 0x000000002a087348 */ /* 0x000fea0003c00000 */
[----:B------:R0:W1:Y:S02]  /*13e0*/  SHFL.BFLY P1, R50, R52, R45, R43 ;  /* 0x0c00002d34327389 */ /* 0x000064000002002b */
[----:B01----:R-:W-:Y:S01]  /*13f0*/  ENDCOLLECTIVE ;  /* 0x000000000000791b */ /* 0x003fe20003800000 */
.L_x_5450:
[----:B------:R-:W-:Y:S01]  /*1400*/  HFMA2.MMA R45, -RZ, RZ, 0, 9.5367431640625e-07 ;  /* 0x00000010ff2d7435 */ /* 0x000fe200000001ff */
[----:B------:R-:W-:-:S05]  /*1410*/  MOV R48, R50 ;  /* 0x0000003200307202 */ /* 0x000fca0000000f00 */
[----:B------:R-:W-:-:S05]  /*1420*/  FADD.FTZ R48, R49, R48 ;  /* 0x0000003031307221 */ /* 0x000fca0000010000 */
[----:B------:R-:W-:-:S07]  /*1430*/  MOV R52, R48 ;  /* 0x0000003000347202 */ /* 0x000fce0000000f00 */
[----:B------:R-:W-:Y:S05]  /*1440*/  WARPSYNC.COLLECTIVE R42, `(.L_x_5451) ;  /* 0x000000002a087348 */ /* 0x000fea0003c00000 */
[----:B------:R0:W1:Y:S02]  /*1450*/  SHFL.BFLY P1, R50, R52, R45, R43 ;  /* 0x0c00002d34327389 */ /* 0x000064000002002b */
[----:B01----:R-:W-:Y:S01]  /*1460*/  ENDCOLLECTIVE ;  /* 0x000000000000791b */ /* 0x003fe20003800000 */
.L_x_5451:
[----:B------:R-:W-:Y:S01]  /*1470*/  MOV R51, R50 ;  /* 0x0000003200337202 */ /* 0x000fe20000000f00 */
[----:B------:R-:W-:Y:S06]  /*1480*/  BRA `(.L_x_5452) ;  /* 0xfffffff400b47947 */ /* 0x000fec000383ffff */
.L_x_5453:
        /* <DEDUP_REMOVED lines=15> */
.L_x_7771:


//--------------------- .text._ZN10layer_norm31ln_parallel_residual_fwd_kernelINS_13Kernel_traitsIf6__halffS2_fjLj256ELj1ELj4ELj1ELj16ENS_18Kernel_traits_baseILj256EfS2_fS2_fjLj128EEEEELb0ELb1ELb1EEEvNS_9FwdParamsE --------------------------
	.section	.text._ZN10layer_norm31ln_parallel_residual_fwd_kernelINS_13Kernel_traitsIf6__halffS2_fjLj256ELj1ELj4ELj1ELj16ENS_18Kernel_traits_baseILj256EfS2_fS2_fjLj128EEEEELb0ELb1ELb1EEEvNS_9FwdParamsE,"ax",@progbits
	.align	128
        .global         _ZN10layer_norm31ln_parallel_residual_fwd_kernelINS_13Kernel_traitsIf6__halffS2_fjLj256ELj1ELj4ELj1ELj16ENS_18Kernel_traits_baseILj256EfS2_fS2_fjLj128EEEEELb0ELb1ELb1EEEvNS_9FwdParamsE
        .type           _ZN10layer_norm31ln_parallel_residual_fwd_kernelINS_13Kernel_traitsIf6__halffS2_fjLj256ELj1ELj4ELj1ELj16ENS_18Kernel_traits_baseILj256EfS2_fS2_fjLj128EEEEELb0ELb1ELb1EEEvNS_9FwdParamsE,@function
        .size           _ZN10layer_norm31ln_parallel_residual_fwd_kernelINS_13Kernel_traitsIf6__halffS2_fjLj256ELj1ELj4ELj1ELj16ENS_18Kernel_traits_baseILj256EfS2_fS2_fjLj128EEEEELb0ELb1ELb1EEEvNS_9FwdParamsE,(.L_x_7772 - _ZN10layer_norm31ln_parallel_residual_fwd_kernelINS_13Kernel_traitsIf6__halffS2_fjLj256ELj1ELj4ELj1ELj16ENS_18Kernel_traits_baseILj256EfS2_fS2_fjLj128EEEEELb0ELb1ELb1EEEvNS_9FwdParamsE)
        .other          _ZN10layer_norm31ln_parallel_residual_fwd_kernelINS_13Kernel_traitsIf6__halffS2_fjLj256ELj1ELj4ELj1ELj16ENS_18Kernel_traits_baseILj256EfS2_fS2_fjLj128EEEEELb0ELb1ELb1EEEvNS_9FwdParamsE,@"STO_CUDA_ENTRY STV_DEFAULT"
_ZN10layer_norm31ln_parallel_residual_fwd_kernelINS_13Kernel_traitsIf6__halffS2_fjLj256ELj1ELj4ELj1ELj16ENS_18Kernel_traits_baseILj256EfS2_fS2_fjLj128EEEEELb0ELb1ELb1EEEvNS_9FwdParamsE:
.text._ZN10layer_norm31ln_parallel_residual_fwd_kernelINS_13Kernel_traitsIf6__halffS2_fjLj256ELj1ELj4ELj1ELj16ENS_18Kernel_traits_baseILj256EfS2_fS2_fjLj128EEEEELb0ELb1ELb1EEEvNS_9FwdParamsE:
        /* <DEDUP_REMOVED lines=40> */
.L_x_5472:
        /* <DEDUP_REMOVED lines=23> */
.L_x_5455:
[----:B-----5:R-:W-:-:S05]  /*03f0*/  HADD2.F32 R3, -RZ, R20.H0_H0 ;  /* 0x20000014ff037230 */ /* 0x020fca0000004100 */
[----:B------:R-:W-:-:S04]  /*0400*/  FADD.FTZ R36, R36, R3 ;  /* 0x0000000324247221 */ /* 0x000fc80000010000 */
[----:B------:R-:W-:-:S07]  /*0410*/  @P1 FADD.FTZ R36, R24, R36 ;  /* 0x0000002418241221 */ /* 0x000fce0000010000 */
.L_x_5456:
[----:B------:R-:W-:Y:S01]  /*0420*/  HADD2.F32 R37, -RZ, R32.H1_H1 ;  /* 0x30000020ff257230 */ /* 0x000fe20000004100 */
[----:B------:R-:W-:Y:S06]  /*0430*/  @P2 BRA `(.L_x_5457) ;  /* 0x00000000000c2947 */ /* 0x000fec0003800000 */
[----:B------:R-:W-:Y:S05]  /*0440*/  @!P1 BRA `(.L_x_5458) ;  /* 0x0000000000149947 */ /* 0x000fea0003800000 */
[----:B-----5:R-:W-:Y:S01]  /*0450*/  FADD.FTZ R37, R25, R37 ;  /* 0x0000002519257221 */ /* 0x020fe20000010000 */
[----:B------:R-:W-:Y:S06]  /*0460*/  BRA `(.L_x_5458) ;  /* 0x00000000000c7947 */ /* 0x000fec0003800000 */
.L_x_5457:
[----:B-----5:R-:W-:-:S05]  /*0470*/  HADD2.F32 R0, -RZ, R20.H1_H1 ;  /* 0x30000014ff007230 */ /* 0x020fca0000004100 */
[----:B------:R-:W-:-:S04]  /*0480*/  FADD.FTZ R37, R37, R0 ;  /* 0x0000000025257221 */ /* 0x000fc80000010000 */
[----:B------:R-:W-:-:S07]  /*0490*/  @P1 FADD.FTZ R37, R25, R37 ;  /* 0x0000002519251221 */ /* 0x000fce0000010000 */
.L_x_5458:
[----:B------:R-:W-:Y:S01]  /*04a0*/  HADD2.F32 R38, -RZ, R33.H0_H0 ;  /* 0x20000021ff267230 */ /* 0x000fe20000004100 */
[----:B------:R-:W-:Y:S06]  /*04b0*/  @P2 BRA `(.L_x_5459) ;  /* 0x00000000000c2947 */ /* 0x000fec0003800000 */
[----:B------:R-:W-:Y:S05]  /*04c0*/  @!P1 BRA `(.L_x_5460) ;  /* 0x0000000000149947 */ /* 0x000fea0003800000 */
[----:B-----5:R-:W-:Y:S01]  /*04d0*/  FADD.FTZ R38, R26, R38 ;  /* 0x000000261a267221 */ /* 0x020fe20000010000 */
[----:B------:R-:W-:Y:S06]  /*04e0*/  BRA `(.L_x_5460) ;  /* 0x00000000000c7947 */ /* 0x000fec0003800000 */
.L_x_5459:
[----:B-----5:R-:W-:-:S05]  /*04f0*/  HADD2.F32 R3, -RZ, R21.H0_H0 ;  /* 0x20000015ff037230 */ /* 0x020fca0000004100 */
[----:B------:R-:W-:-:S04]  /*0500*/  FADD.FTZ R38, R38, R3 ;  /* 0x0000000326267221 */ /* 0x000fc80000010000 */
[----:B------:R-:W-:-:S07]  /*0510*/  @P1 FADD.FTZ R38, R26, R38 ;  /* 0x000000261a261221 */ /* 0x000fce0000010000 */
.L_x_5460:
[----:B------:R-:W-:Y:S01]  /*0520*/  HADD2.F32 R39, -RZ, R33.H1_H1 ;  /* 0x30000021ff277230 */ /* 0x000fe20000004100 */
[----:B------:R-:W-:Y:S06]  /*0530*/  @P2 BRA `(.L_x_5461) ;  /* 0x00000000000c2947 */ /* 0x000fec0003800000 */
[----:B------:R-:W-:Y:S05]  /*0540*/  @!P1 BRA `(.L_x_5462) ;  /* 0x0000000000149947 */ /* 0x000fea0003800000 */
[----:B-----5:R-:W-:Y:S01]  /*0550*/  FADD.FTZ R39, R27, R39 ;  /* 0x000000271b277221 */ /* 0x020fe20000010000 */
[----:B------:R-:W-:Y:S06]  /*0560*/  BRA `(.L_x_5462) ;  /* 0x00000000000c7947 */ /* 0x000fec0003800000 */
.L_x_5461:
[----:B-----5:R-:W-:-:S05]  /*0570*/  HADD2.F32 R0, -RZ, R21.H1_H1 ;  /* 0x30000015ff007230 */ /* 0x020fca0000004100 */
[----:B------:R-:W-:-:S04]  /*0580*/  FADD.FTZ R39, R39, R0 ;  /* 0x0000000027277221 */ /* 0x000fc80000010000 */
[----:B------:R-:W-:-:S07]  /*0590*/  @P1 FADD.FTZ R39, R27, R39 ;  /* 0x000000271b271221 */ /* 0x000fce0000010000 */
.L_x_5462:
[----:B------:R-:W-:Y:S01]  /*05a0*/  HADD2.F32 R32, -RZ, R34.H0_H0 ;  /* 0x20000022ff207230 */ /* 0x000fe20000004100 */
[----:B------:R-:W-:Y:S06]  /*05b0*/  @P2 BRA `(.L_x_5463) ;  /* 0x00000000000c2947 */ /* 0x000fec0003800000 */
[----:B------:R-:W-:Y:S05]  /*05c0*/  @!P1 BRA `(.L_x_5464) ;  /* 0x0000000000149947 */ /* 0x000fea0003800000 */
[----:B-----5:R-:W-:Y:S01]  /*05d0*/  FADD.FTZ R32, R28, R32 ;  /* 0x000000201c207221 */ /* 0x020fe20000010000 */
[----:B------:R-:W-:Y:S06]  /*05e0*/  BRA `(.L_x_5464) ;  /* 0x00000000000c7947 */ /* 0x000fec0003800000 */
.L_x_5463:
[----:B-----5:R-:W-:-:S05]  /*05f0*/  HADD2.F32 R3, -RZ, R22.H0_H0 ;  /* 0x20000016ff037230 */ /* 0x020fca0000004100 */
[----:B------:R-:W-:-:S04]  /*0600*/  FADD.FTZ R32, R32, R3 ;  /* 0x0000000320207221 */ /* 0x000fc80000010000 */
[----:B------:R-:W-:-:S07]  /*0610*/  @P1 FADD.FTZ R32, R28, R32 ;  /* 0x000000201c201221 */ /* 0x000fce0000010000 */
.L_x_5464:
[----:B------:R-:W-:Y:S01]  /*0620*/  HADD2.F32 R33, -RZ, R34.H1_H1 ;  /* 0x30000022ff217230 */ /* 0x000fe20000004100 */
[----:B------:R-:W-:Y:S06]  /*0630*/  @P2 BRA `(.L_x_5465) ;  /* 0x00000000000c2947 */ /* 0x000fec0003800000 */
[----:B------:R-:W-:Y:S05]  /*0640*/  @!P1 BRA `(.L_x_5466) ;  /* 0x0000000000149947 */ /* 0x000fea0003800000 */
[----:B-----5:R-:W-:Y:S01]  /*0650*/  FADD.FTZ R33, R29, R33 ;  /* 0x000000211d217221 */ /* 0x020fe20000010000 */
[----:B------:R-:W-:Y:S06]  /*0660*/  BRA `(.L_x_5466) ;  /* 0x00000000000c7947 */ /* 0x000fec0003800000 */
.L_x_5465:
[----:B-----5:R-:W-:-:S05]  /*0670*/  HADD2.F32 R0, -RZ, R22.H1_H1 ;  /* 0x30000016ff007230 */ /* 0x020fca0000004100 */
[----:B------:R-:W-:-:S04]  /*0680*/  FADD.FTZ R33, R33, R0 ;  /* 0x0000000021217221 */ /* 0x000fc80000010000 */
[----:B------:R-:W-:-:S07]  /*0690*/  @P1 FADD.FTZ R33, R29, R33 ;  /* 0x000000211d211221 */ /* 0x000fce0000010000 */
.L_x_5466:
[----:B------:R-:W-:Y:S01]  /*06a0*/  HADD2.F32 R34, -RZ, R35.H0_H0 ;  /* 0x20000023ff227230 */ /* 0x000fe20000004100 */
[----:B------:R-:W-:Y:S06]  /*06b0*/  @P2 BRA `(.L_x_5467) ;  /* 0x00000000000c2947 */ /* 0x000fec0003800000 */
[----:B------:R-:W-:Y:S05]  /*06c0*/  @!P1 BRA `(.L_x_5468) ;  /* 0x0000000000149947 */ /* 0x000fea0003800000 */
[----:B-----5:R-:W-:Y:S01]  /*06d0*/  FADD.FTZ R34, R30, R34 ;  /* 0x000000221e227221 */ /* 0x020fe20000010000 */
[----:B------:R-:W-:Y:S06]  /*06e0*/  BRA `(.L_x_5468) ;  /* 0x00000000000c7947 */ /* 0x000fec0003800000 */
.L_x_5467:
[----:B-----5:R-:W-:-:S05]  /*06f0*/  HADD2.F32 R3, -RZ, R23.H0_H0 ;  /* 0x20000017ff037230 */ /* 0x020fca0000004100 */
[----:B------:R-:W-:-:S04]  /*0700*/  FADD.FTZ R34, R34, R3 ;  /* 0x0000000322227221 */ /* 0x000fc80000010000 */
[----:B------:R-:W-:-:S07]  /*0710*/  @P1 FADD.FTZ R34, R30, R34 ;  /* 0x000000221e221221 */ /* 0x000fce0000010000 */
.L_x_5468:
[----:B------:R-:W-:Y:S01]  /*0720*/  HADD2.F32 R35, -RZ, R35.H1_H1 ;  /* 0x30000023ff237230 */ /* 0x000fe20000004100 */
[----:B------:R-:W-:Y:S06]  /*0730*/  @P2 BRA `(.L_x_5469) ;  /* 0x00000000000c2947 */ /* 0x000fec0003800000 */
[----:B------:R-:W-:Y:S05]  /*0740*/  @!P1 BRA `(.L_x_5470) ;  /* 0x0000000000149947 */ /* 0x000fea0003800000 */
[----:B-----5:R-:W-:Y:S01]  /*0750*/  FADD.FTZ R35, R31, R35 ;  /* 0x000000231f237221 */ /* 0x020fe20000010000 */
[----:B------:R-:W-:Y:S06]  /*0760*/  BRA `(.L_x_5470) ;  /* 0x00000000000c7947 */ /* 0x000fec0003800000 */
.L_x_5469:
[----:B-----5:R-:W-:-:S05]  /*0770*/  HADD2.F32 R0, -RZ, R23.H1_H1 ;  /* 0x30000017ff007230 */ /* 0x020fca0000004100 */
[----:B------:R-:W-:-:S04]  /*0780*/  FADD.FTZ R35, R35, R0 ;  /* 0x0000000023237221 */ /* 0x000fc80000010000 */
[----:B------:R-:W-:-:S07]  /*0790*/  @P1 FADD.FTZ R35, R31, R35 ;  /* 0x000000231f231221 */ /* 0x000fce0000010000 */
.L_x_5470:
        /* <DEDUP_REMOVED lines=52> */
.L_x_5484:
        /* <DEDUP_REMOVED lines=31> */
[----:B------:R-:W-:Y:S01]  /*0cd0*/  F2FP.F16.F32.PACK_AB R35, R34, R35 ;  /* 0x000000232223723e */ /* 0x000fe200000000ff */
        /* <DEDUP_REMOVED lines=8> */
[----:B------:R-:W-:Y:S02]  /*0d60*/  F2FP.F16.F32.PACK_AB R33, R48, R33 ;  /* 0x000000213021723e */ /* 0x000fe400000000ff */
[----:B------:R-:W-:Y:S01]  /*0d70*/  LEA.HI.X R37, R45, UR13, RZ, 0x4, P2 ;  /* 0x0000000d2d257c11 */ /* 0x000fe200090f24ff */
[----:B------:R1:W-:Y:S01]  /*0d80*/  @!P1 STG.E desc[UR4][R2.64], R0 ;  /* 0x0000000002009986 */ /* 0x0003e2000c101904 */
[----:B------:R-:W-:Y:S02]  /*0d90*/  F2FP.F16.F32.PACK_AB R32, R47, R32 ;  /* 0x000000202f20723e */ /* 0x000fe400000000ff */
[----:B---3--:R-:W-:-:S03]  /*0da0*/  LEA R43, R38, R43, 0x2 ;  /* 0x0000002b262b7211 */ /* 0x008fc600078e10ff */
[----:B------:R1:W-:Y:S01]  /*0db0*/  STG.E.128 desc[UR4][R36.64], R32 ;  /* 0x0000002024007986 */ /* 0x0003e2000c101d04 */
[----:B------:R-:W-:-:S13]  /*0dc0*/  ISETP.GE.AND P1, PT, R43, R39, PT ;  /* 0x000000272b00720c */ /* 0x000fda0003f26270 */
[----:B------:R-:W-:Y:S05]  /*0dd0*/  @!P1 BRA `(.L_x_5472) ;  /* 0xfffffff400289947 */ /* 0x000fea000383ffff */
[----:B------:R-:W-:Y:S05]  /*0de0*/  BSYNC B0 ;  /* 0x0000000000007941 */ /* 0x000fea0003800000 */
.L_x_5454:
[----:B------:R-:W-:Y:S05]  /*0df0*/  EXIT ;  /* 0x000000000000794d */ /* 0x000fea0003800000 */
.L_x_5471:
        /* <DEDUP_REMOVED lines=8> */
.L_x_5474:
[----:B------:R-:W-:Y:S05]  /*0e80*/  BSYNC B1 ;  /* 0x0000000000017941 */ /* 0x000fea0003800000 */
.L_x_5473:
        /* <DEDUP_REMOVED lines=9> */
.L_x_5475:
[----:B------:R-:W-:Y:S01]  /*0f20*/  HFMA2.MMA R41, -RZ, RZ, 0, 2.384185791015625e-07 ;  /* 0x00000004ff297435 */ /* 0x000fe200000001ff */
[----:B------:R-:W-:-:S05]  /*0f30*/  MOV R47, R51 ;  /* 0x00000033002f7202 */ /* 0x000fca0000000f00 */
[----:B------:R-:W-:-:S05]  /*0f40*/  FADD.FTZ R47, R46, R47 ;  /* 0x0000002f2e2f7221 */ /* 0x000fca0000010000 */
[----:B------:R-:W-:-:S07]  /*0f50*/  MOV R50, R47 ;  /* 0x0000002f00327202 */ /* 0x000fce0000000f00 */
[----:B------:R-:W-:Y:S05]  /*0f60*/  WARPSYNC.COLLECTIVE R3, `(.L_x_5476) ;  /* 0x0000000003087348 */ /* 0x000fea0003c00000 */
[----:B------:R0:W1:Y:S02]  /*0f70*/  SHFL.BFLY P2, R51, R50, R41, R40 ;  /* 0x0c00002932337389 */ /* 0x0000640000040028 */
[----:B01----:R-:W-:Y:S01]  /*0f80*/  ENDCOLLECTIVE ;  /* 0x000000000000791b */ /* 0x003fe20003800000 */
.L_x_5476:
        /* <DEDUP_REMOVED lines=8> */
.L_x_5477:
[----:B------:R-:W-:Y:S01]  /*1010*/  HFMA2.MMA R41, -RZ, RZ, 0, 9.5367431640625e-07 ;  /* 0x00000010ff297435 */ /* 0x000fe200000001ff */
[----:B------:R-:W-:-:S05]  /*1020*/  MOV R49, R51 ;  /* 0x0000003300317202 */ /* 0x000fca0000000f00 */
[----:B------:R-:W-:-:S05]  /*1030*/  FADD.FTZ R49, R48, R49 ;  /* 0x0000003130317221 */ /* 0x000fca0000010000 */
[----:B------:R-:W-:-:S07]  /*1040*/  MOV R50, R49 ;  /* 0x0000003100327202 */ /* 0x000fce0000000f00 */
[----:B------:R-:W-:Y:S05]  /*1050*/  WARPSYNC.COLLECTIVE R3, `(.L_x_5478) ;  /* 0x0000000003087348 */ /* 0x000fea0003c00000 */
[----:B------:R0:W1:Y:S02]  /*1060*/  SHFL.BFLY P2, R51, R50, R41, R40 ;  /* 0x0c00002932337389 */ /* 0x0000640000040028 */
[----:B01----:R-:W-:Y:S01]  /*1070*/  ENDCOLLECTIVE ;  /* 0x000000000000791b */ /* 0x003fe20003800000 */
.L_x_5478:
        /* <DEDUP_REMOVED lines=25> */
.L_x_5479:
[----:B------:R-:W-:Y:S01]  /*1210*/  HFMA2.MMA R41, -RZ, RZ, 0, 1.1920928955078125e-07 ;  /* 0x00000002ff297435 */ /* 0x000fe200000001ff */
[----:B------:R-:W-:-:S05]  /*1220*/  MOV R47, R51 ;  /* 0x00000033002f7202 */ /* 0x000fca0000000f00 */
[----:B------:R-:W-:-:S05]  /*1230*/  FADD.FTZ R47, R0, R47 ;  /* 0x0000002f002f7221 */ /* 0x000fca0000010000 */
[----:B------:R-:W-:-:S07]  /*1240*/  MOV R50, R47 ;  /* 0x0000002f00327202 */ /* 0x000fce0000000f00 */
[----:B------:R-:W-:Y:S05]  /*1250*/  WARPSYNC.COLLECTIVE R3, `(.L_x_5480) ;  /* 0x0000000003087348 */ /* 0x000fea0003c00000 */
[----:B------:R0:W1:Y:S02]  /*1260*/  SHFL.BFLY P2, R51, R50, R41, R40 ;  /* 0x0c00002932337389 */ /* 0x0000640000040028 */
[----:B01----:R-:W-:Y:S01]  /*1270*/  ENDCOLLECTIVE ;  /* 0x000000000000791b */ /* 0x003fe20003800000 */
.L_x_5480:
[----:B------:R-:W-:Y:S01]  /*1280*/  HFMA2.MMA R41, -RZ, RZ, 0, 2.384185791015625e-07 ;  /* 0x00000004ff297435 */ /* 0x000fe200000001ff */
[----:B------:R-:W-:-:S05]  /*1290*/  MOV R46, R51 ;  /* 0x00000033002e7202 */ /* 0x000fca0000000f00 */
[----:B------:R-:W-:-:S05]  /*12a0*/  FADD.FTZ R46, R47, R46 ;  /* 0x0000002e2f2e7221 */ /* 0x000fca0000010000 */
[----:B------:R-:W-:-:S07]  /*12b0*/  MOV R50, R46 ;  /* 0x0000002e00327202 */ /* 0x000fce0000000f00 */
[----:B------:R-:W-:Y:S05]  /*12c0*/  WARPSYNC.COLLECTIVE R3, `(.L_x_5481) ;  /* 0x0000000003087348 */ /* 0x000fea0003c00000 */
[----:B------:R0:W1:Y:S02]  /*12d0*/  SHFL.BFLY P2, R51, R50, R41, R40 ;  /* 0x0c00002932337389 */ /* 0x0000640000040028 */
[----:B01----:R-:W-:Y:S01]  /*12e0*/  ENDCOLLECTIVE ;  /* 0x000000000000791b */ /* 0x003fe20003800000 */
.L_x_5481:
[----:B------:R-:W-:Y:S01]  /*12f0*/  HFMA2.MMA R41, -RZ, RZ, 0, 4.76837158203125e-07 ;  /* 0x00000008ff297435 */ /* 0x000fe200000001ff */
[----:B------:R-:W-:-:S05]  /*1300*/  MOV R49, R51 ;  /* 0x0000003300317202 */ /* 0x000fca0000000f00 */
[----:B------:R-:W-:-:S05]  /*1310*/  FADD.FTZ R49, R46, R49 ;  /* 0x000000312e317221 */ /* 0x000fca0000010000 */
[----:B------:R-:W-:-:S07]  /*1320*/  MOV R50, R49 ;  /* 0x0000003100327202 */ /* 0x000fce0000000f00 */
[----:B------:R-:W-:Y:S05]  /*1330*/  WARPSYNC.COLLECTIVE R3, `(.L_x_5482) ;  /* 0x0000000003087348 */ /* 0x000fea0003c00000 */
[----:B------:R0:W1:Y:S02]  /*1340*/  SHFL.BFLY P2, R51, R50, R41, R40 ;  /* 0x0c00002932337389 */ /* 0x0000640000040028 */
[----:B01----:R-:W-:Y:S01]  /*1350*/  ENDCOLLECTIVE ;  /* 0x000000000000791b */ /* 0x003fe20003800000 */
.L_x_5482:
[----:B------:R-:W-:Y:S01]  /*1360*/  HFMA2.MMA R41, -RZ, RZ, 0, 9.5367431640625e-07 ;  /* 0x00000010ff297435 */ /* 0x000fe200000001ff */
[----:B------:R-:W-:-:S05]  /*1370*/  MOV R48, R51 ;  /* 0x0000003300307202 */ /* 0x000fca0000000f00 */
[----:B------:R-:W-:-:S05]  /*1380*/  FADD.FTZ R48, R49, R48 ;  /* 0x0000003031307221 */ /* 0x000fca0000010000 */
[----:B------:R-:W-:-:S07]  /*1390*/  MOV R50, R48 ;  /* 0x0000003000327202 */ /* 0x000fce0000000f00 */
[----:B------:R-:W-:Y:S05]  /*13a0*/  WARPSYNC.COLLECTIVE R3, `(.L_x_5483) ;  /* 0x0000000003087348 */ /* 0x000fea0003c00000 */
[----:B------:R0:W1:Y:S02]  /*13b0*/  SHFL.BFLY P2, R51, R50, R41, R40 ;  /* 0x0c00002932337389 */ /* 0x0000640000040028 */
[----:B01----:R-:W-:Y:S01]  /*13c0*/  ENDCOLLECTIVE ;  /* 0x000000000000791b */ /* 0x003fe20003800000 */
.L_x_5483:
[----:B------:R-:W-:Y:S05]  /*13d0*/  BRA `(.L_x_5484) ;  /* 0xfffffff400c07947 */ /* 0x000fea000383ffff */
.L_x_5485:
        /* <DEDUP_REMOVED lines=10> */
.L_x_7772:


//--------------------- .text._ZN10layer_norm31ln_parallel_residual_fwd_kernelINS_13Kernel_traitsIf6__halffS2_fjLj256ELj1ELj4ELj1ELj16ENS_18Kernel_traits_baseILj256EfS2_fS2_fjLj128EEEEELb1ELb0ELb0EEEvNS_9FwdParamsE --------------------------
	.section	.text._ZN10layer_norm31ln_parallel_residual_fwd_kernelINS_13Kernel_traitsIf6__halffS2_fjLj256ELj1ELj4ELj1ELj16ENS_18Kernel_traits_baseILj256EfS2_fS2_fjLj128EEEEELb1ELb0ELb0EEEvNS_9FwdParamsE,"ax",@progbits
	.align	128
        .global         _ZN10layer_norm31ln_parallel_residual_fwd_kernelINS_13Kernel_traitsIf6__halffS2_fjLj256ELj1ELj4ELj1ELj16ENS_18Kernel_traits_baseILj256EfS2_fS2_fjLj128EEEEELb1ELb0ELb0EEEvNS_9FwdParamsE
        .type           _ZN10layer_norm31ln_parallel_residual_fwd_kernelINS_13Kernel_traitsIf6__halffS2_fjLj256ELj1ELj4ELj1ELj16ENS_18Kernel_traits_baseILj256EfS2_fS2_fjLj128EEEEELb1ELb0ELb0EEEvNS_9FwdParamsE,@function
        .size           _ZN10layer_norm31ln_parallel_residual_fwd_kernelINS_13Kernel_traitsIf6__halffS2_fjLj256ELj1ELj4ELj1ELj16ENS_18Kernel_traits_baseILj256EfS2_fS2_fjLj128EEEEELb1ELb0ELb0EEEvNS_9FwdParamsE,(.L_x_7773 - _ZN10layer_norm31ln_parallel_residual_fwd_kernelINS_13Kernel_traitsIf6__halffS2_fjLj256ELj1ELj4ELj1ELj16ENS_18Kernel_traits_baseILj256EfS2_fS2_fjLj128EEEEELb1ELb0ELb0EEEvNS_9FwdParamsE)
        .other          _ZN10layer_norm31ln_parallel_residual_fwd_kernelINS_13Kernel_traitsIf6__halffS2_fjLj256ELj1ELj4ELj1ELj16ENS_18Kernel_traits_baseILj256EfS2_fS2_fjLj128EEEEELb1ELb0ELb0EEEvNS_9FwdParamsE,@"STO_CUDA_ENTRY STV_DEFAULT"
_ZN10layer_norm31ln_parallel_residual_fwd_kernelINS_13Kernel_traitsIf6__halffS2_fjLj256ELj1ELj4ELj1ELj16ENS_18Kernel_traits_baseILj256EfS2_fS2_fjLj128EEEEELb1ELb0ELb0EEEvNS_9FwdParamsE:
.text._ZN10layer_norm31ln_parallel_residual_fwd_kernelINS_13Kernel_traitsIf6__halffS2_fjLj256ELj1ELj4ELj1ELj16ENS_18Kernel_traits_baseILj256EfS2_fS2_fjLj128EEEEELb1ELb0ELb0EEEvNS_9FwdParamsE:
        /* <DEDUP_REMOVED lines=83> */
.L_x_5487:
[----:B------:R-:W-:Y:S05]  /*0530*/  BSYNC B0 ;  /* 0x0000000000007941 */ /* 0x000fea0003800000 */
.L_x_5486:
        /* <DEDUP_REMOVED lines=72> */
.L_x_5622:
        /* <DEDUP_REMOVED lines=33> */
.L_x_5492:
[----:B------:R-:W-:-:S07]  /*0bd0*/  IMAD.MOV.U32 R67, RZ, RZ, R78 ;  /* 0x000000ffff437224 */ /* 0x000fce00078e004e */
.L_x_5493:
[----:B------:R-:W-:Y:S05]  /*0be0*/  BSYNC B2 ;  /* 0x0000000000027941 */ /* 0x000fea0003800000 */
.L_x_5491:
        /* <DEDUP_REMOVED lines=16> */
.L_x_5497:
[----:B------:R-:W-:Y:S05]  /*0cf0*/  BSYNC B3 ;  /* 0x0000000000037941 */ /* 0x000fea0003800000 */
.L_x_5496:
        /* <DEDUP_REMOVED lines=42> */
.L_x_5495:
[----:B------:R-:W-:Y:S05]  /*0fa0*/  BSYNC B2 ;  /* 0x0000000000027941 */ /* 0x000fea0003800000 */
.L_x_5494:
        /* <DEDUP_REMOVED lines=18> */
.L_x_5498:
        /* <DEDUP_REMOVED lines=12> */
.L_x_5501:
[----:B------:R-:W-:-:S07]  /*1190*/  IMAD.MOV.U32 R53, RZ, RZ, R78 ;  /* 0x000000ffff357224 */ /* 0x000fce00078e004e */
.L_x_5502:
[----:B------:R-:W-:Y:S05]  /*11a0*/  BSYNC B2 ;  /* 0x0000000000027941 */ /* 0x000fea0003800000 */
.L_x_5500:
        /* <DEDUP_REMOVED lines=16> */
.L_x_5506:
[----:B------:R-:W-:Y:S05]  /*12b0*/  BSYNC B3 ;  /* 0x0000000000037941 */ /* 0x000fea0003800000 */
.L_x_5505:
        /* <DEDUP_REMOVED lines=42> */
.L_x_5504:
[----:B------:R-:W-:Y:S05]  /*1560*/  BSYNC B2 ;  /* 0x0000000000027941 */ /* 0x000fea0003800000 */
.L_x_5503:
        /* <DEDUP_REMOVED lines=9> */
.L_x_5499:
        /* <DEDUP_REMOVED lines=12> */
.L_x_5508:
[----:B------:R-:W-:-:S07]  /*16c0*/  MOV R53, R78 ;  /* 0x0000004e00357202 */ /* 0x000fce0000000f00 */
.L_x_5509:
[----:B------:R-:W-:Y:S05]  /*16d0*/  BSYNC B2 ;  /* 0x0000000000027941 */ /* 0x000fea0003800000 */
.L_x_5507:
        /* <DEDUP_REMOVED lines=16> */
.L_x_5513:
[----:B------:R-:W-:Y:S05]  /*17e0*/  BSYNC B3 ;  /* 0x0000000000037941 */ /* 0x000fea0003800000 */
.L_x_5512:
        /* <DEDUP_REMOVED lines=42> */
.L_x_5511:
[----:B------:R-:W-:Y:S05]  /*1a90*/  BSYNC B2 ;  /* 0x0000000000027941 */ /* 0x000fea0003800000 */
.L_x_5510:
        /* <DEDUP_REMOVED lines=13> */
.L_x_5514:
        /* <DEDUP_REMOVED lines=12> */
.L_x_5517:
[----:B------:R-:W-:-:S07]  /*1c30*/  IMAD.MOV.U32 R56, RZ, RZ, R78 ;  /* 0x000000ffff387224 */ /* 0x000fce00078e004e */
.L_x_5518:
[----:B------:R-:W-:Y:S05]  /*1c40*/  BSYNC B2 ;  /* 0x0000000000027941 */ /* 0x000fea0003800000 */
.L_x_5516:
        /* <DEDUP_REMOVED lines=16> */
.L_x_5522:
[----:B------:R-:W-:Y:S05]  /*1d50*/  BSYNC B3 ;  /* 0x0000000000037941 */ /* 0x000fea0003800000 */
.L_x_5521:
        /* <DEDUP_REMOVED lines=43> */
.L_x_5520:
[----:B------:R-:W-:Y:S05]  /*2010*/  BSYNC B2 ;  /* 0x0000000000027941 */ /* 0x000fea0003800000 */
.L_x_5519:
        /* <DEDUP_REMOVED lines=9> */
.L_x_5515:
        /* <DEDUP_REMOVED lines=12> */
.L_x_5524:
[----:B------:R-:W-:-:S07]  /*2170*/  IMAD.MOV.U32 R56, RZ, RZ, R78 ;  /* 0x000000ffff387224 */ /* 0x000fce00078e004e */
.L_x_5525:
[----:B------:R-:W-:Y:S05]  /*2180*/  BSYNC B2 ;  /* 0x0000000000027941 */ /* 0x000fea0003800000 */
.L_x_5523:
        /* <DEDUP_REMOVED lines=16> */
.L_x_5529:
[----:B------:R-:W-:Y:S05]  /*2290*/  BSYNC B3 ;  /* 0x0000000000037941 */ /* 0x000fea0003800000 */
.L_x_5528:
        /* <DEDUP_REMOVED lines=43> */
.L_x_5527:
[----:B------:R-:W-:Y:S05]  /*2550*/  BSYNC B2 ;  /* 0x0000000000027941 */ /* 0x000fea0003800000 */
.L_x_5526:
        /* <DEDUP_REMOVED lines=13> */
.L_x_5530:
        /* <DEDUP_REMOVED lines=12> */
.L_x_5533:
[----:B------:R-:W-:-:S07]  /*26f0*/  IMAD.MOV.U32 R55, RZ, RZ, R78 ;  /* 0x000000ffff377224 */ /* 0x000fce00078e004e */
.L_x_5534:
[----:B------:R-:W-:Y:S05]  /*2700*/  BSYNC B2 ;  /* 0x0000000000027941 */ /* 0x000fea0003800000 */
.L_x_5532:
        /* <DEDUP_REMOVED lines=16> */
.L_x_5538:
[----:B------:R-:W-:Y:S05]  /*2810*/  BSYNC B3 ;  /* 0x0000000000037941 */ /* 0x000fea0003800000 */
.L_x_5537:
        /* <DEDUP_REMOVED lines=43> */
.L_x_5536:
[----:B------:R-:W-:Y:S05]  /*2ad0*/  BSYNC B2 ;  /* 0x0000000000027941 */ /* 0x000fea0003800000 */
.L_x_5535:
        /* <DEDUP_REMOVED lines=9> */
.L_x_5531:
        /* <DEDUP_REMOVED lines=12> */
.L_x_5540:
[----:B------:R-:W-:-:S07]  /*2c30*/  IMAD.MOV.U32 R55, RZ, RZ, R78 ;  /* 0x000000ffff377224 */ /* 0x000fce00078e004e */
.L_x_5541:
[----:B------:R-:W-:Y:S05]  /*2c40*/  BSYNC B2 ;  /* 0x0000000000027941 */ /* 0x000fea0003800000 */
.L_x_5539:
        /* <DEDUP_REMOVED lines=16> */
.L_x_5545:
[----:B------:R-:W-:Y:S05]  /*2d50*/  BSYNC B3 ;  /* 0x0000000000037941 */ /* 0x000fea0003800000 */
.L_x_5544:
        /* <DEDUP_REMOVED lines=43> */
.L_x_5543:
[----:B------:R-:W-:Y:S05]  /*3010*/  BSYNC B2 ;  /* 0x0000000000027941 */ /* 0x000fea0003800000 */
.L_x_5542:
        /* <DEDUP_REMOVED lines=13> */
.L_x_5546:
        /* <DEDUP_REMOVED lines=12> */
.L_x_5549:
[----:B------:R-:W-:-:S07]  /*31b0*/  IMAD.MOV.U32 R71, RZ, RZ, R78 ;  /* 0x000000ffff477224 */ /* 0x000fce00078e004e */
.L_x_5550:
[----:B------:R-:W-:Y:S05]  /*31c0*/  BSYNC B2 ;  /* 0x0000000000027941 */ /* 0x000fea0003800000 */
.L_x_5548:
        /* <DEDUP_REMOVED lines=16> */
.L_x_5554:
[----:B------:R-:W-:Y:S05]  /*32d0*/  BSYNC B3 ;  /* 0x0000000000037941 */ /* 0x000fea0003800000 */
.L_x_5553:
        /* <DEDUP_REMOVED lines=43> */
.L_x_5552:
[----:B------:R-:W-:Y:S05]  /*3590*/  BSYNC B2 ;  /* 0x0000000000027941 */ /* 0x000fea0003800000 */
.L_x_5551:
        /* <DEDUP_REMOVED lines=9> */
.L_x_5547:
        /* <DEDUP_REMOVED lines=12> */
.L_x_5556:
[----:B------:R-:W-:-:S07]  /*36f0*/  IMAD.MOV.U32 R84, RZ, RZ, R78 ;  /* 0x000000ffff547224 */ /* 0x000fce00078e004e */
.L_x_5557:
[----:B------:R-:W-:Y:S05]  /*3700*/  BSYNC B2 ;  /* 0x0000000000027941 */ /* 0x000fea0003800000 */
.L_x_5555:
        /* <DEDUP_REMOVED lines=16> */
.L_x_5561:
[----:B------:R-:W-:Y:S05]  /*3810*/  BSYNC B3 ;  /* 0x0000000000037941 */ /* 0x000fea0003800000 */
.L_x_5560:
        /* <DEDUP_REMOVED lines=43> */
.L_x_5559:
[----:B------:R-:W-:Y:S05]  /*3ad0*/  BSYNC B2 ;  /* 0x0000000000027941 */ /* 0x000fea0003800000 */
.L_x_5558:
        /* <DEDUP_REMOVED lines=13> */
.L_x_5562:
        /* <DEDUP_REMOVED lines=12> */
.L_x_5565:
[----:B------:R-:W-:-:S07]  /*3c70*/  IMAD.MOV.U32 R57, RZ, RZ, R78 ;  /* 0x000000ffff397224 */ /* 0x000fce00078e004e */
.L_x_5566:
[----:B------:R-:W-:Y:S05]  /*3c80*/  BSYNC B2 ;  /* 0x0000000000027941 */ /* 0x000fea0003800000 */
.L_x_5564:
        /* <DEDUP_REMOVED lines=16> */
.L_x_5570:
[----:B------:R-:W-:Y:S05]  /*3d90*/  BSYNC B3 ;  /* 0x0000000000037941 */ /* 0x000fea0003800000 */
.L_x_5569:
        /* <DEDUP_REMOVED lines=43> */
.L_x_5568:
[----:B------:R-:W-:Y:S05]  /*4050*/  BSYNC B2 ;  /* 0x0000000000027941 */ /* 0x000fea0003800000 */
.L_x_5567:
        /* <DEDUP_REMOVED lines=9> */
.L_x_5563:
        /* <DEDUP_REMOVED lines=12> */
.L_x_5572:
[----:B------:R-:W-:-:S07]  /*41b0*/  IMAD.MOV.U32 R57, RZ, RZ, R78 ;  /* 0x000000ffff397224 */ /* 0x000fce00078e004e */
.L_x_5573:
[----:B------:R-:W-:Y:S05]  /*41c0*/  BSYNC B2 ;  /* 0x0000000000027941 */ /* 0x000fea0003800000 */
.L_x_5571:
        /* <DEDUP_REMOVED lines=16> */
.L_x_5577:
[----:B------:R-:W-:Y:S05]  /*42d0*/  BSYNC B3 ;  /* 0x0000000000037941 */ /* 0x000fea0003800000 */
.L_x_5576:
        /* <DEDUP_REMOVED lines=43> */
.L_x_5575:
[----:B------:R-:W-:Y:S05]  /*4590*/  BSYNC B2 ;  /* 0x0000000000027941 */ /* 0x000fea0003800000 */
.L_x_5574:
        /* <DEDUP_REMOVED lines=13> */
.L_x_5578:
        /* <DEDUP_REMOVED lines=12> */
.L_x_5581:
[----:B------:R-:W-:-:S07]  /*4730*/  IMAD.MOV.U32 R58, RZ, RZ, R78 ;  /* 0x000000ffff3a7224 */ /* 0x000fce00078e004e */
.L_x_5582:
[----:B------:R-:W-:Y:S05]  /*4740*/  BSYNC B2 ;  /* 0x0000000000027941 */ /* 0x000fea0003800000 */
.L_x_5580:
        /* <DEDUP_REMOVED lines=16> */
.L_x_5586:
[----:B------:R-:W-:Y:S05]  /*4850*/  BSYNC B3 ;  /* 0x0000000000037941 */ /* 0x000fea0003800000 */
.L_x_5585:
        /* <DEDUP_REMOVED lines=43> */
.L_x_5584:
[----:B------:R-:W-:Y:S05]  /*4b10*/  BSYNC B2 ;  /* 0x0000000000027941 */ /* 0x000fea0003800000 */
.L_x_5583:
        /* <DEDUP_REMOVED lines=9> */
.L_x_5579:
        /* <DEDUP_REMOVED lines=12> */
.L_x_5588:
[----:B------:R-:W-:-:S07]  /*4c70*/  IMAD.MOV.U32 R58, RZ, RZ, R78 ;  /* 0x000000ffff3a7224 */ /* 0x000fce00078e004e */
.L_x_5589:
[----:B------:R-:W-:Y:S05]  /*4c80*/  BSYNC B2 ;  /* 0x0000000000027941 */ /* 0x000fea0003800000 */
.L_x_5587:
        /* <DEDUP_REMOVED lines=16> */
.L_x_5593:
[----:B------:R-:W-:Y:S05]  /*4d90*/  BSYNC B3 ;  /* 0x0000000000037941 */ /* 0x000fea0003800000 */
.L_x_5592:
        /* <DEDUP_REMOVED lines=43> */
.L_x_5591:
[----:B------:R-:W-:Y:S05]  /*5050*/  BSYNC B2 ;  /* 0x0000000000027941 */ /* 0x000fea0003800000 */
.L_x_5590:
        /* <DEDUP_REMOVED lines=12> */
.L_x_5594:
        /* <DEDUP_REMOVED lines=12> */
.L_x_5597:
[----:B------:R-:W-:-:S07]  /*51e0*/  IMAD.MOV.U32 R74, RZ, RZ, R78 ;  /* 0x000000ffff4a7224 */ /* 0x000fce00078e004e */
.L_x_5598:
[----:B------:R-:W-:Y:S05]  /*51f0*/  BSYNC B2 ;  /* 0x0000000000027941 */ /* 0x000fea0003800000 */
.L_x_5596:
        /* <DEDUP_REMOVED lines=16> */
.L_x_5602:
[----:B------:R-:W-:Y:S05]  /*5300*/  BSYNC B3 ;  /* 0x0000000000037941 */ /* 0x000fea0003800000 */
.L_x_5601:
        /* <DEDUP_REMOVED lines=43> */
.L_x_5600:
[----:B------:R-:W-:Y:S05]  /*55c0*/  BSYNC B2 ;  /* 0x0000000000027941 */ /* 0x000fea0003800000 */
.L_x_5599:
        /* <DEDUP_REMOVED lines=9> */
.L_x_5595:
        /* <DEDUP_REMOVED lines=12> */
.L_x_5604:
[----:B------:R-:W-:-:S07]  /*5720*/  IMAD.MOV.U32 R86, RZ, RZ, R78 ;  /* 0x000000ffff567224 */ /* 0x000fce00078e004e */
.L_x_5605:
[----:B------:R-:W-:Y:S05]  /*5730*/  BSYNC B2 ;  /* 0x0000000000027941 */ /* 0x000fea0003800000 */
.L_x_5603:
        /* <DEDUP_REMOVED lines=16> */
.L_x_5609:
[----:B------:R-:W-:Y:S05]  /*5840*/  BSYNC B3 ;  /* 0x0000000000037941 */ /* 0x000fea0003800000 */
.L_x_5608:
        /* <DEDUP_REMOVED lines=43> */
.L_x_5607:
[----:B------:R-:W-:Y:S05]  /*5b00*/  BSYNC B2 ;  /* 0x0000000000027941 */ /* 0x000fea0003800000 */
.L_x_5606:
        /* <DEDUP_REMOVED lines=12> */
.L_x_5610:
        /* <DEDUP_REMOVED lines=12> */
.L_x_5613:
[----:B------:R-:W-:-:S07]  /*5c90*/  IMAD.MOV.U32 R75, RZ, RZ, R78 ;  /* 0x000000ffff4b7224 */ /* 0x000fce00078e004e */
.L_x_5614:
[----:B------:R-:W-:Y:S05]  /*5ca0*/  BSYNC B2 ;  /* 0x0000000000027941 */ /* 0x000fea0003800000 */
.L_x_5612:
        /* <DEDUP_REMOVED lines=16> */
.L_x_5618:
[----:B------:R-:W-:Y:S05]  /*5db0*/  BSYNC B3 ;  /* 0x0000000000037941 */ /* 0x000fea0003800000 */
.L_x_5617:
        /* <DEDUP_REMOVED lines=43> */
.L_x_5616:
[----:B------:R-:W-:Y:S05]  /*6070*/  BSYNC B2 ;  /* 0x0000000000027941 */ /* 0x000fea0003800000 */
.L_x_5615:
        /* <DEDUP_REMOVED lines=9> */
.L_x_5611:
[----:B------:R-:W-:Y:S01]  /*6110*/  P2R R60, PR, RZ, 0x1 ;  /* 0x00000001ff3c7803 */ /* 0x000fe20000000000 */
[----:B------:R-:W0:Y:S01]  /*6120*/  LDC.64 R62, c[0x0][0x238] ;  /* 0x00008e00ff3e7b82 */ /* 0x000e220000000a00 */
[----:B------:R-:W-:Y:S02]  /*6130*/  ISETP.NE.AND P0, PT, R85, RZ, PT ;  /* 0x000000ff5500720c */ /* 0x000fe40003f05270 */
[----:B------:R-:W-:Y:S02]  /*6140*/  ISETP.NE.AND P3, PT, R84, RZ, PT ;  /* 0x000000ff5400720c */ /* 0x000fe40003f65270 */
[----:B------:R-:W-:Y:S02]  /*6150*/  SEL R84, RZ, 0x100, P0 ;  /* 0x00000100ff547807 */ /* 0x000fe40000000000 */
[----:B------:R-:W-:Y:S02]  /*6160*/  ISETP.NE.AND P0, PT, R60, RZ, PT ;  /* 0x000000ff3c00720c */ /* 0x000fe40003f05270 */
[----:B------:R-:W1:Y:S01]  /*6170*/  LDC.64 R60, c[0x0][0x240] ;  /* 0x00009000ff3c7b82 */ /* 0x000e620000000a00 */
[----:B------:R-:W-:-:S02]  /*6180*/  ISETP.NE.AND P1, PT, R67, RZ, PT ;  /* 0x000000ff4300720c */ /* 0x000fc40003f25270 */
[----:B------:R-:W-:Y:S02]  /*6190*/  SEL R65, RZ, 0x10000, P4 ;  /* 0x00010000ff417807 */ /* 0x000fe40002000000 */
[----:B------:R-:W-:Y:S02]  /*61a0*/  SEL R67, RZ, 0x1000000, P5 ;  /* 0x01000000ff437807 */ /* 0x000fe40002800000 */
[----:B------:R-:W-:Y:S02]  /*61b0*/  ISETP.NE.AND P4, PT, R83, RZ, PT ;  /* 0x000000ff5300720c */ /* 0x000fe40003f85270 */
[----:B------:R-:W-:Y:S02]  /*61c0*/  ISETP.NE.AND P6, PT, R81, RZ, PT ;  /* 0x000000ff5100720c */ /* 0x000fe40003fc5270 */
[----:B------:R-:W-:Y:S02]  /*61d0*/  ISETP.NE.AND P5, PT, R82, RZ, PT ;  /* 0x000000ff5200720c */ /* 0x000fe40003fa5270 */
[----:B------:R-:W-:-:S02]  /*61e0*/  SEL R82, RZ, 0x1, P4 ;  /* 0x00000001ff527807 */ /* 0x000fc40002000000 */
[----:B------:R-:W-:Y:S01]  /*61f0*/  SEL R66, RZ, 0x1, P5 ;  /* 0x00000001ff427807 */ /* 0x000fe20002800000 */
[----:B0-----:R-:W-:Y:S01]  /*6200*/  IMAD.WIDE.U32 R62, R0, 0x20, R62 ;  /* 0x00000020003e7825 */ /* 0x001fe200078e003e */
[----:B------:R-:W-:Y:S02]  /*6210*/  SEL R64, RZ, 0x1, P6 ;  /* 0x00000001ff407807 */ /* 0x000fe40003000000 */
[----:B------:R-:W-:Y:S01]  /*6220*/  LOP3.LUT R84, R84, R67, R65, 0xfe, !PT ;  /* 0x0000004354547212 */ /* 0x000fe200078efe41 */
[----:B------:R-:W-:Y:S01]  /*6230*/  IMAD.WIDE.U32 R82, R82, 0x1000000, RZ ;  /* 0x0100000052527825 */ /* 0x000fe200078e00ff */
[----:B------:R-:W-:Y:S01]  /*6240*/  SEL R81, RZ, 0x1, P3 ;  /* 0x00000001ff517807 */ /* 0x000fe20001800000 */
[----:B------:R0:W-:Y:S02]  /*6250*/  STG.E.128 desc[UR6][R62.64], R52 ;  /* 0x000000343e007986 */ /* 0x0001e4000c101d06 */
[----:B------:R-:W-:Y:S01]  /*6260*/  IMAD.WIDE.U32 R66, R66, 0x10000, RZ ;  /* 0x0001000042427825 */ /* 0x000fe200078e00ff */
[----:B------:R-:W-:Y:S01]  /*6270*/  LOP3.LUT R83, R83, R84, R81, 0xfe, !PT ;  /* 0x0000005453537212 */ /* 0x000fe200078efe51 */
[----:B------:R0:W-:Y:S01]  /*6280*/  STG.E.128 desc[UR6][R62.64+0x10], R56 ;  /* 0x000010383e007986 */ /* 0x0001e2000c101d06 */
[----:B------:R-:W-:Y:S01]  /*6290*/  SEL R81, RZ, 0x1, P1 ;  /* 0x00000001ff517807 */ /* 0x000fe20000800000 */
[----:B------:R-:W-:-:S04]  /*62a0*/  IMAD.WIDE.U32 R64, R64, 0x100, RZ ;  /* 0x0000010040407825 */ /* 0x000fc800078e00ff */
[----:B-1----:R-:W-:Y:S01]  /*62b0*/  IMAD.WIDE.U32 R60, R0, 0x8, R60 ;  /* 0x00000008003c7825 */ /* 0x002fe200078e003c */
[----:B------:R-:W-:Y:S02]  /*62c0*/  LOP3.LUT R82, R64, R82, R66, 0xfe, !PT ;  /* 0x0000005240527212 */ /* 0x000fe400078efe42 */
        /* <DEDUP_REMOVED lines=20> */
.L_x_5490:
[----:B------:R-:W-:Y:S05]  /*6410*/  BSYNC B0 ;  /* 0x0000000000007941 */ /* 0x000fea0003800000 */
.L_x_5489:
        /* <DEDUP_REMOVED lines=50> */
.L_x_5634:
        /* <DEDUP_REMOVED lines=52> */
[----:B0-----:R-:W-:Y:S01]  /*6a80*/  IMAD.WIDE.U32 R84, R0, 0x10, R84 ;  /* 0x0000001000547825 */ /* 0x001fe200078e0054 */
[----:B------:R-:W-:-:S03]  /*6a90*/  F2FP.F16.F32.PACK_AB R62, R89, R88 ;  /* 0x00000058593e723e */ /* 0x000fc600000000ff */
[----:B------:R-:W-:Y:S01]  /*6aa0*/  FFMA.FTZ R88, R24, R65, R40 ;  /* 0x0000004118587223 */ /* 0x000fe20000010028 */
[----:B------:R-:W-:Y:S01]  /*6ab0*/  FFMA.FTZ R65, R26, R81, R42 ;  /* 0x000000511a417223 */ /* 0x000fe2000001002a */
[----:B------:R-:W-:Y:S01]  /*6ac0*/  FFMA.FTZ R81, R25, R64, R41 ;  /* 0x0000004019517223 */ /* 0x000fe20000010029 */
[----:B------:R-:W-:Y:S01]  /*6ad0*/  F2FP.F16.F32.PACK_AB R66, R90, R87 ;  /* 0x000000575a42723e */ /* 0x000fe200000000ff */
[----:B------:R2:W-:Y:S01]  /*6ae0*/  STG.E.128 desc[UR6][R84.64], R60 ;  /* 0x0000003c54007986 */ /* 0x0005e2000c101d06 */
[----:B-1----:R-:W-:Y:S01]  /*6af0*/  IMAD.WIDE.U32 R82, R0, 0x10, R82 ;  /* 0x0000001000527825 */ /* 0x002fe200078e0052 */
[----:B------:R-:W-:Y:S02]  /*6b00*/  F2FP.F16.F32.PACK_AB R65, R86, R65 ;  /* 0x000000415641723e */ /* 0x000fe400000000ff */
[----:B------:R-:W-:-:S05]  /*6b10*/  F2FP.F16.F32.PACK_AB R64, R81, R88 ;  /* 0x000000585140723e */ /* 0x000fca00000000ff */
[----:B------:R2:W-:Y:S02]  /*6b20*/  STG.E.128 desc[UR6][R82.64], R64 ;  /* 0x0000004052007986 */ /* 0x0005e4000c101d06 */
.L_x_5621:
[----:B------:R-:W-:Y:S05]  /*6b30*/  BSYNC B0 ;  /* 0x0000000000007941 */ /* 0x000fea0003800000 */
.L_x_5620:
[----:B0-2---:R-:W0:Y:S02]  /*6b40*/  LDC.64 R60, c[0x0][0x210] ;  /* 0x00008400ff3c7b82 */ /* 0x005e240000000a00 */
[----:B0-----:R-:W-:-:S05]  /*6b50*/  IMAD R7, R60, 0x4, R7 ;  /* 0x000000043c077824 */ /* 0x001fca00078e0207 */
[----:B------:R-:W-:-:S13]  /*6b60*/  ISETP.GE.AND P1, PT, R7, R61, PT ;  /* 0x0000003d0700720c */ /* 0x000fda0003f26270 */
[----:B------:R-:W-:Y:S05]  /*6b70*/  @!P1 BRA `(.L_x_5622) ;  /* 0xffffff9c00909947 */ /* 0x000fea000383ffff */
[----:B------:R-:W-:Y:S05]  /*6b80*/  BSYNC B1 ;  /* 0x0000000000017941 */ /* 0x000fea0003800000 */
.L_x_5488:
[----:B------:R-:W-:Y:S05]  /*6b90*/  EXIT ;  /* 0x000000000000794d */ /* 0x000fea0003800000 */
.L_x_5619:
        /* <DEDUP_REMOVED lines=8> */
.L_x_5624:
[----:B------:R-:W-:Y:S05]  /*6c20*/  BSYNC B0 ;  /* 0x0000000000007941 */ /* 0x000fea0003800000 */
.L_x_5623:
        /* <DEDUP_REMOVED lines=9> */
.L_x_5625:
[----:B------:R-:W-:Y:S02]  /*6cc0*/  IMAD.MOV.U32 R83, RZ, RZ, 0x4 ;  /* 0x00000004ff537424 */ /* 0x000fe400078e00ff */
[----:B------:R-:W-:-:S04]  /*6cd0*/  IMAD.MOV.U32 R62, RZ, RZ, R67 ;  /* 0x000000ffff3e7224 */ /* 0x000fc800078e0043 */
[----:B------:R-:W-:-:S05]  /*6ce0*/  FADD.FTZ R62, R61, R62 ;  /* 0x0000003e3d3e7221 */ /* 0x000fca0000010000 */
[----:B------:R-:W-:-:S07]  /*6cf0*/  MOV R82, R62 ;  /* 0x0000003e00527202 */ /* 0x000fce0000000f00 */
[----:B------:R-:W-:Y:S05]  /*6d00*/  WARPSYNC.COLLECTIVE R81, `(.L_x_5626) ;  /* 0x0000000051087348 */ /* 0x000fea0003c00000 */
[----:B------:R0:W1:Y:S02]  /*6d10*/  SHFL.BFLY P2, R67, R82, R83, R84 ;  /* 0x0c00005352437389 */ /* 0x0000640000040054 */
[----:B01----:R-:W-:Y:S01]  /*6d20*/  ENDCOLLECTIVE ;  /* 0x000000000000791b */ /* 0x003fe20003800000 */
.L_x_5626:
[----:B------:R-:W-:Y:S01]  /*6d30*/  HFMA2.MMA R83, -RZ, RZ, 0, 4.76837158203125e-07 ;  /* 0x00000008ff537435 */ /* 0x000fe200000001ff */
[----:B------:R-:W-:-:S05]  /*6d40*/  MOV R63, R67 ;  /* 0x00000043003f7202 */ /* 0x000fca0000000f00 */
[----:B------:R-:W-:-:S04]  /*6d50*/  FADD.FTZ R63, R62, R63 ;  /* 0x0000003f3e3f7221 */ /* 0x000fc80000010000 */
[----:B------:R-:W-:-:S07]  /*6d60*/  IMAD.MOV.U32 R82, RZ, RZ, R63 ;  /* 0x000000ffff527224 */ /* 0x000fce00078e003f */
[----:B------:R-:W-:Y:S05]  /*6d70*/  WARPSYNC.COLLECTIVE R81, `(.L_x_5627) ;  /* 0x0000000051087348 */ /* 0x000fea0003c00000 */
[----:B------:R0:W1:Y:S02]  /*6d80*/  SHFL.BFLY P2, R67, R82, R83, R84 ;  /* 0x0c00005352437389 */ /* 0x0000640000040054 */
[----:B01----:R-:W-:Y:S01]  /*6d90*/  ENDCOLLECTIVE ;  /* 0x000000000000791b */ /* 0x003fe20003800000 */
.L_x_5627:
        /* <DEDUP_REMOVED lines=8> */
.L_x_5628:
        /* <DEDUP_REMOVED lines=25> */
.L_x_5629:
[----:B------:R-:W-:Y:S02]  /*6fb0*/  IMAD.MOV.U32 R83, RZ, RZ, 0x2 ;  /* 0x00000002ff537424 */ /* 0x000fe400078e00ff */
[----:B------:R-:W-:-:S04]  /*6fc0*/  IMAD.MOV.U32 R61, RZ, RZ, R67 ;  /* 0x000000ffff3d7224 */ /* 0x000fc800078e0043 */
[----:B------:R-:W-:-:S05]  /*6fd0*/  FADD.FTZ R61, R60, R61 ;  /* 0x0000003d3c3d7221 */ /* 0x000fca0000010000 */
[----:B------:R-:W-:-:S07]  /*6fe0*/  MOV R82, R61 ;  /* 0x0000003d00527202 */ /* 0x000fce0000000f00 */
[----:B------:R-:W-:Y:S05]  /*6ff0*/  WARPSYNC.COLLECTIVE R81, `(.L_x_5630) ;  /* 0x0000000051087348 */ /* 0x000fea0003c00000 */
[----:B------:R0:W1:Y:S02]  /*7000*/  SHFL.BFLY P2, R67, R82, R83, R84 ;  /* 0x0c00005352437389 */ /* 0x0000640000040054 */
[----:B01----:R-:W-:Y:S01]  /*7010*/  ENDCOLLECTIVE ;  /* 0x000000000000791b */ /* 0x003fe20003800000 */
.L_x_5630:
[----:B------:R-:W-:Y:S01]  /*7020*/  HFMA2.MMA R83, -RZ, RZ, 0, 2.384185791015625e-07 ;  /* 0x00000004ff537435 */ /* 0x000fe200000001ff */
[----:B------:R-:W-:-:S05]  /*7030*/  MOV R62, R67 ;  /* 0x00000043003e7202 */ /* 0x000fca0000000f00 */
[----:B------:R-:W-:-:S04]  /*7040*/  FADD.FTZ R62, R61, R62 ;  /* 0x0000003e3d3e7221 */ /* 0x000fc80000010000 */
[----:B------:R-:W-:-:S07]  /*7050*/  IMAD.MOV.U32 R82, RZ, RZ, R62 ;  /* 0x000000ffff527224 */ /* 0x000fce00078e003e */
[----:B------:R-:W-:Y:S05]  /*7060*/  WARPSYNC.COLLECTIVE R81, `(.L_x_5631) ;  /* 0x0000000051087348 */ /* 0x000fea0003c00000 */
[----:B------:R0:W1:Y:S02]  /*7070*/  SHFL.BFLY P2, R67, R82, R83, R84 ;  /* 0x0c00005352437389 */ /* 0x0000640000040054 */
[----:B01----:R-:W-:Y:S01]  /*7080*/  ENDCOLLECTIVE ;  /* 0x000000000000791b */ /* 0x003fe20003800000 */
.L_x_5631:
[----:B------:R-:W-:Y:S02]  /*7090*/  IMAD.MOV.U32 R83, RZ, RZ, 0x8 ;  /* 0x00000008ff537424 */ /* 0x000fe400078e00ff */
[----:B------:R-:W-:-:S04]  /*70a0*/  IMAD.MOV.U32 R63, RZ, RZ, R67 ;  /* 0x000000ffff3f7224 */ /* 0x000fc800078e0043 */
[----:B------:R-:W-:-:S05]  /*70b0*/  FADD.FTZ R63, R62, R63 ;  /* 0x0000003f3e3f7221 */ /* 0x000fca0000010000 */
[----:B------:R-:W-:-:S07]  /*70c0*/  MOV R82, R63 ;  /* 0x0000003f00527202 */ /* 0x000fce0000000f00 */
[----:B------:R-:W-:Y:S05]  /*70d0*/  WARPSYNC.COLLECTIVE R81, `(.L_x_5632) ;  /* 0x0000000051087348 */ /* 0x000fea0003c00000 */
[----:B------:R0:W1:Y:S02]  /*70e0*/  SHFL.BFLY P2, R67, R82, R83, R84 ;  /* 0x0c00005352437389 */ /* 0x0000640000040054 */
[----:B01----:R-:W-:Y:S01]  /*70f0*/  ENDCOLLECTIVE ;  /* 0x000000000000791b */ /* 0x003fe20003800000 */
.L_x_5632:
[----:B------:R-:W-:Y:S01]  /*7100*/  HFMA2.MMA R83, -RZ, RZ, 0, 9.5367431640625e-07 ;  /* 0x00000010ff537435 */ /* 0x000fe200000001ff */
[----:B------:R-:W-:-:S05]  /*7110*/  MOV R66, R67 ;  /* 0x0000004300427202 */ /* 0x000fca0000000f00 */
[----:B------:R-:W-:-:S04]  /*7120*/  FADD.FTZ R66, R63, R66 ;  /* 0x000000423f427221 */ /* 0x000fc80000010000 */
[----:B------:R-:W-:-:S07]  /*7130*/  IMAD.MOV.U32 R82, RZ, RZ, R66 ;  /* 0x000000ffff527224 */ /* 0x000fce00078e0042 */
[----:B------:R-:W-:Y:S05]  /*7140*/  WARPSYNC.COLLECTIVE R81, `(.L_x_5633) ;  /* 0x0000000051087348 */ /* 0x000fea0003c00000 */
[----:B------:R0:W1:Y:S02]  /*7150*/  SHFL.BFLY P2, R67, R82, R83, R84 ;  /* 0x0c00005352437389 */ /* 0x0000640000040054 */
[----:B01----:R-:W-:Y:S01]  /*7160*/  ENDCOLLECTIVE ;  /* 0x000000000000791b */ /* 0x003fe20003800000 */
.L_x_5633:
[----:B------:R-:W-:Y:S05]  /*7170*/  BRA `(.L_x_5634) ;  /* 0xfffffff400707947 */ /* 0x000fea000383ffff */
.L_x_5635:
        /* <DEDUP_REMOVED lines=16> */
.L_x_7773:


//--------------------- .text._ZN10layer_norm31ln_parallel_residual_fwd_kernelINS_13Kernel_traitsIf6__halffS2_fjLj256ELj1ELj4ELj1ELj16ENS_18Kernel_traits_baseILj256EfS2_fS2_fjLj128EEEEELb1ELb0ELb1EEEvNS_9FwdParamsE --------------------------
	.section	.text._ZN10layer_norm31ln_parallel_residual_fwd_kernelINS_13Kernel_traitsIf6__halffS2_fjLj256ELj1ELj4ELj1ELj16ENS_18Kernel_traits_baseILj256EfS2_fS2_fjLj128EEEEELb1ELb0ELb1EEEvNS_9FwdParamsE,"ax",@progbits
	.align	128
        .global         _ZN10layer_norm31ln_parallel_residual_fwd_kernelINS_13Kernel_traitsIf6__halffS2_fjLj256ELj1ELj4ELj1ELj16ENS_18Kernel_traits_baseILj256EfS2_fS2_fjLj128EEEEELb1ELb0ELb1EEEvNS_9FwdParamsE
        .type           _ZN10layer_norm31ln_parallel_residual_fwd_kernelINS_13Kernel_traitsIf6__halffS2_fjLj256ELj1ELj4ELj1ELj16ENS_18Kernel_traits_baseILj256EfS2_fS2_fjLj128EEEEELb1ELb0ELb1EEEvNS_9FwdParamsE,@function
        .size           _ZN10layer_norm31ln_parallel_residual_fwd_kernelINS_13Kernel_traitsIf6__halffS2_fjLj256ELj1ELj4ELj1ELj16ENS_18Kernel_traits_baseILj256EfS2_fS2_fjLj128EEEEELb1ELb0ELb1EEEvNS_9FwdParamsE,(.L_x_7774 - _ZN10layer_norm31ln_parallel_residual_fwd_kernelINS_13Kernel_traitsIf6__halffS2_fjLj256ELj1ELj4ELj1ELj16ENS_18Kernel_traits_baseILj256EfS2_fS2_fjLj128EEEEELb1ELb0ELb1EEEvNS_9FwdParamsE)
        .other          _ZN10layer_norm31ln_parallel_residual_fwd_kernelINS_13Kernel_traitsIf6__halffS2_fjLj256ELj1ELj4ELj1ELj16ENS_18Kernel_traits_baseILj256EfS2_fS2_fjLj128EEEEELb1ELb0ELb1EEEvNS_9FwdParamsE,@"STO_CUDA_ENTRY STV_DEFAULT"
_ZN10layer_norm31ln_parallel_residual_fwd_kernelINS_13Kernel_traitsIf6__halffS2_fjLj256ELj1ELj4ELj1ELj16ENS_18Kernel_traits_baseILj256EfS2_fS2_fjLj128EEEEELb1ELb0ELb1EEEvNS_9FwdParamsE:
.text._ZN10layer_norm31ln_parallel_residual_fwd_kernelINS_13Kernel_traitsIf6__halffS2_fjLj256ELj1ELj4ELj1ELj16ENS_18Kernel_traits_baseILj256EfS2_fS2_fjLj128EEEEELb1ELb0ELb1EEEvNS_9FwdParamsE:
        /* <DEDUP_REMOVED lines=157> */
.L_x_5767:
        /* <DEDUP_REMOVED lines=33> */
.L_x_5638:
[----:B------:R-:W-:-:S07]  /*0be0*/  IMAD.MOV.U32 R12, RZ, RZ, R68 ;  /* 0x000000ffff0c7224 */ /* 0x000fce00078e0044 */
.L_x_5639:
[----:B------:R-:W-:Y:S05]  /*0bf0*/  BSYNC B1 ;  /* 0x0000000000017941 */ /* 0x000fea0003800000 */
.L_x_5637:
        /* <DEDUP_REMOVED lines=16> */
.L_x_5643:
[----:B------:R-:W-:Y:S05]  /*0d00*/  BSYNC B2 ;  /* 0x0000000000027941 */ /* 0x000fea0003800000 */
.L_x_5642:
        /* <DEDUP_REMOVED lines=43> */
.L_x_5641:
[----:B------:R-:W-:Y:S05]  /*0fc0*/  BSYNC B1 ;  /* 0x0000000000017941 */ /* 0x000fea0003800000 */
.L_x_5640:
[----:B------:R-:W0:Y:S01]  /*0fd0*/  LDC R77, c[0x0][0x298] ;  /* 0x0000a600ff4d7b82 */ /* 0x000e220000000800 */
[----:B------:R-:W-:Y:S01]  /*0fe0*/  HFMA2.MMA R78, -RZ, RZ, 0.1171875, 0 ;  /* 0x2f800000ff4e7435 */ /* 0x000fe200000001ff */
[----:B------:R-:W-:Y:S02]  /*0ff0*/  ISETP.NE.U32.AND P1, PT, RZ, UR8, PT ;  /* 0x00000008ff007c0c */ /* 0x000fe4000bf25070 */
[----:B------:R-:W-:Y:S01]  /*1000*/  I2FP.F32.U32 R13, R12 ;  /* 0x0000000c000d7245 */ /* 0x000fe20000201000 */
[----:B-----5:R-:W-:Y:S01]  /*1010*/  HADD2.F32 R12, -RZ, R60.H0_H0 ;  /* 0x2000003cff0c7230 */ /* 0x020fe20000004100 */
        /* <DEDUP_REMOVED lines=13> */
.L_x_5644:
        /* <DEDUP_REMOVED lines=12> */
.L_x_5647:
[----:B------:R-:W-:-:S07]  /*11b0*/  IMAD.MOV.U32 R7, RZ, RZ, R68 ;  /* 0x000000ffff077224 */ /* 0x000fce00078e0044 */
.L_x_5648:
[----:B------:R-:W-:Y:S05]  /*11c0*/  BSYNC B1 ;  /* 0x0000000000017941 */ /* 0x000fea0003800000 */
.L_x_5646:
        /* <DEDUP_REMOVED lines=16> */
.L_x_5652:
[----:B------:R-:W-:Y:S05]  /*12d0*/  BSYNC B2 ;  /* 0x0000000000027941 */ /* 0x000fea0003800000 */
.L_x_5651:
        /* <DEDUP_REMOVED lines=42> */
.L_x_5650:
[----:B------:R-:W-:Y:S05]  /*1580*/  BSYNC B1 ;  /* 0x0000000000017941 */ /* 0x000fea0003800000 */
.L_x_5649:
[----:B------:R-:W-:Y:S01]  /*1590*/  I2FP.F32.U32 R7, R7 ;  /* 0x0000000700077245 */ /* 0x000fe20000201000 */
[----:B------:R-:W-:-:S04]  /*15a0*/  HADD2.F32 R80, -RZ, R24.H0_H0 ;  /* 0x20000018ff507230 */ /* 0x000fc80000004100 */
[----:B------:R-:W-:Y:S01]  /*15b0*/  FFMA.FTZ R7, R7, R78, 1.1641532182693481445e-10 ;  /* 0x2f00000007077423 */ /* 0x000fe2000001004e */
[----:B------:R-:W-:-:S04]  /*15c0*/  FMUL.FTZ R80, R80, R77 ;  /* 0x0000004d50507220 */ /* 0x000fc80000410000 */
[----:B------:R-:W-:-:S04]  /*15d0*/  FSETP.GTU.FTZ.AND P2, PT, R7, R76, PT ;  /* 0x0000004c0700720b */ /* 0x000fc80003f5c000 */
[----:B------:R-:W-:-:S05]  /*15e0*/  FSEL R7, R80, RZ, !P2 ;  /* 0x000000ff50077208 */ /* 0x000fca0005000000 */
[----:B------:R-:W-:Y:S01]  /*15f0*/  FADD.FTZ R12, R12, R7 ;  /* 0x000000070c0c7221 */ /* 0x000fe20000010000 */
[----:B------:R-:W-:-:S03]  /*1600*/  SEL R7, RZ, 0x1, P2 ;  /* 0x00000001ff077807 */ /* 0x000fc60001000000 */
[----:B------:R-:W-:-:S07]  /*1610*/  @P0 FADD.FTZ R12, R20, R12 ;  /* 0x0000000c140c0221 */ /* 0x000fce0000010000 */
.L_x_5645:
        /* <DEDUP_REMOVED lines=12> */
.L_x_5654:
[----:B------:R-:W-:-:S07]  /*16e0*/  IMAD.MOV.U32 R13, RZ, RZ, R68 ;  /* 0x000000ffff0d7224 */ /* 0x000fce00078e0044 */
.L_x_5655:
[----:B------:R-:W-:Y:S05]  /*16f0*/  BSYNC B1 ;  /* 0x0000000000017941 */ /* 0x000fea0003800000 */
.L_x_5653:
        /* <DEDUP_REMOVED lines=16> */
.L_x_5659:
[----:B------:R-:W-:Y:S05]  /*1800*/  BSYNC B2 ;  /* 0x0000000000027941 */ /* 0x000fea0003800000 */
.L_x_5658:
        /* <DEDUP_REMOVED lines=42> */
.L_x_5657:
[----:B------:R-:W-:Y:S05]  /*1ab0*/  BSYNC B1 ;  /* 0x0000000000017941 */ /* 0x000fea0003800000 */
.L_x_5656:
        /* <DEDUP_REMOVED lines=13> */
.L_x_5660:
        /* <DEDUP_REMOVED lines=12> */
.L_x_5663:
[----:B------:R-:W-:-:S07]  /*1c50*/  IMAD.MOV.U32 R8, RZ, RZ, R68 ;  /* 0x000000ffff087224 */ /* 0x000fce00078e0044 */
.L_x_5664:
[----:B------:R-:W-:Y:S05]  /*1c60*/  BSYNC B1 ;  /* 0x0000000000017941 */ /* 0x000fea0003800000 */
.L_x_5662:
        /* <DEDUP_REMOVED lines=16> */
.L_x_5668:
[----:B------:R-:W-:Y:S05]  /*1d70*/  BSYNC B2 ;  /* 0x0000000000027941 */ /* 0x000fea0003800000 */
.L_x_5667:
        /* <DEDUP_REMOVED lines=42> */
.L_x_5666:
[----:B------:R-:W-:Y:S05]  /*2020*/  BSYNC B1 ;  /* 0x0000000000017941 */ /* 0x000fea0003800000 */
.L_x_5665:
[----:B------:R-:W-:Y:S01]  /*2030*/  I2FP.F32.U32 R15, R8 ;  /* 0x00000008000f7245 */ /* 0x000fe20000201000 */
[----:B------:R-:W-:-:S04]  /*2040*/  HADD2.F32 R8, -RZ, R24.H1_H1 ;  /* 0x30000018ff087230 */ /* 0x000fc80000004100 */
[----:B------:R-:W-:Y:S01]  /*2050*/  FFMA.FTZ R15, R15, R78, 1.1641532182693481445e-10 ;  /* 0x2f0000000f0f7423 */ /* 0x000fe2000001004e */
[----:B------:R-:W-:-:S04]  /*2060*/  FMUL.FTZ R8, R8, R77 ;  /* 0x0000004d08087220 */ /* 0x000fc80000410000 */
[----:B------:R-:W-:-:S04]  /*2070*/  FSETP.GTU.FTZ.AND P2, PT, R15, R76, PT ;  /* 0x0000004c0f00720b */ /* 0x000fc80003f5c000 */
[----:B------:R-:W-:-:S05]  /*2080*/  FSEL R8, R8, RZ, !P2 ;  /* 0x000000ff08087208 */ /* 0x000fca0005000000 */
[----:B------:R-:W-:Y:S01]  /*2090*/  FADD.FTZ R13, R13, R8 ;  /* 0x000000080d0d7221 */ /* 0x000fe20000010000 */
[----:B------:R-:W-:-:S03]  /*20a0*/  SEL R8, RZ, 0x1, P2 ;  /* 0x00000001ff087807 */ /* 0x000fc60001000000 */
[----:B------:R-:W-:-:S07]  /*20b0*/  @P0 FADD.FTZ R13, R21, R13 ;  /* 0x0000000d150d0221 */ /* 0x000fce0000010000 */
.L_x_5661:
        /* <DEDUP_REMOVED lines=12> */
.L_x_5670:
[----:B------:R-:W-:-:S07]  /*2180*/  MOV R60, R68 ;  /* 0x00000044003c7202 */ /* 0x000fce0000000f00 */
.L_x_5671:
[----:B------:R-:W-:Y:S05]  /*2190*/  BSYNC B1 ;  /* 0x0000000000017941 */ /* 0x000fea0003800000 */
.L_x_5669:
        /* <DEDUP_REMOVED lines=16> */
.L_x_5675:
[----:B------:R-:W-:Y:S05]  /*22a0*/  BSYNC B2 ;  /* 0x0000000000027941 */ /* 0x000fea0003800000 */
.L_x_5674:
        /* <DEDUP_REMOVED lines=42> */
.L_x_5673:
[----:B------:R-:W-:Y:S05]  /*2550*/  BSYNC B1 ;  /* 0x0000000000017941 */ /* 0x000fea0003800000 */
.L_x_5672:
        /* <DEDUP_REMOVED lines=13> */
.L_x_5676:
        /* <DEDUP_REMOVED lines=12> */
.L_x_5679:
[----:B------:R-:W-:-:S07]  /*26f0*/  MOV R9, R68 ;  /* 0x0000004400097202 */ /* 0x000fce0000000f00 */
.L_x_5680:
[----:B------:R-:W-:Y:S05]  /*2700*/  BSYNC B1 ;  /* 0x0000000000017941 */ /* 0x000fea0003800000 */
.L_x_5678:
        /* <DEDUP_REMOVED lines=16> */
.L_x_5684:
[----:B------:R-:W-:Y:S05]  /*2810*/  BSYNC B2 ;  /* 0x0000000000027941 */ /* 0x000fea0003800000 */
.L_x_5683:
        /* <DEDUP_REMOVED lines=42> */
.L_x_5682:
[----:B------:R-:W-:Y:S05]  /*2ac0*/  BSYNC B1 ;  /* 0x0000000000017941 */ /* 0x000fea0003800000 */
.L_x_5681:
        /* <DEDUP_REMOVED lines=9> */
.L_x_5677:
        /* <DEDUP_REMOVED lines=12> */
.L_x_5686:
[----:B------:R-:W-:-:S07]  /*2c20*/  IMAD.MOV.U32 R15, RZ, RZ, R68 ;  /* 0x000000ffff0f7224 */ /* 0x000fce00078e0044 */
.L_x_5687:
[----:B------:R-:W-:Y:S05]  /*2c30*/  BSYNC B1 ;  /* 0x0000000000017941 */ /* 0x000fea0003800000 */
.L_x_5685:
        /* <DEDUP_REMOVED lines=16> */
.L_x_5691:
[----:B------:R-:W-:Y:S05]  /*2d40*/  BSYNC B2 ;  /* 0x0000000000027941 */ /* 0x000fea0003800000 */
.L_x_5690:
        /* <DEDUP_REMOVED lines=42> */
.L_x_5689:
[----:B------:R-:W-:Y:S05]  /*2ff0*/  BSYNC B1 ;  /* 0x0000000000017941 */ /* 0x000fea0003800000 */
.L_x_5688:
        /* <DEDUP_REMOVED lines=13> */
.L_x_5692:
        /* <DEDUP_REMOVED lines=12> */
.L_x_5695:
[----:B------:R-:W-:-:S07]  /*3190*/  MOV R10, R68 ;  /* 0x00000044000a7202 */ /* 0x000fce0000000f00 */
.L_x_5696:
[----:B------:R-:W-:Y:S05]  /*31a0*/  BSYNC B1 ;  /* 0x0000000000017941 */ /* 0x000fea0003800000 */
.L_x_5694:
        /* <DEDUP_REMOVED lines=16> */
.L_x_5700:
[----:B------:R-:W-:Y:S05]  /*32b0*/  BSYNC B2 ;  /* 0x0000000000027941 */ /* 0x000fea0003800000 */
.L_x_5699:
        /* <DEDUP_REMOVED lines=42> */
.L_x_5698:
[----:B------:R-:W-:Y:S05]  /*3560*/  BSYNC B1 ;  /* 0x0000000000017941 */ /* 0x000fea0003800000 */
.L_x_5697:
        /* <DEDUP_REMOVED lines=9> */
.L_x_5693:
        /* <DEDUP_REMOVED lines=12> */
.L_x_5702:
[----:B------:R-:W-:-:S07]  /*36c0*/  IMAD.MOV.U32 R83, RZ, RZ, R68 ;  /* 0x000000ffff537224 */ /* 0x000fce00078e0044 */
.L_x_5703:
[----:B------:R-:W-:Y:S05]  /*36d0*/  BSYNC B1 ;  /* 0x0000000000017941 */ /* 0x000fea0003800000 */
.L_x_5701:
        /* <DEDUP_REMOVED lines=16> */
.L_x_5707:
[----:B------:R-:W-:Y:S05]  /*37e0*/  BSYNC B2 ;  /* 0x0000000000027941 */ /* 0x000fea0003800000 */
.L_x_5706:
        /* <DEDUP_REMOVED lines=42> */
.L_x_5705:
[----:B------:R-:W-:Y:S05]  /*3a90*/  BSYNC B1 ;  /* 0x0000000000017941 */ /* 0x000fea0003800000 */
.L_x_5704:
        /* <DEDUP_REMOVED lines=12> */
.L_x_5708:
        /* <DEDUP_REMOVED lines=12> */
.L_x_5711:
[----:B------:R-:W-:-:S07]  /*3c20*/  MOV R11, R68 ;  /* 0x00000044000b7202 */ /* 0x000fce0000000f00 */
.L_x_5712:
[----:B------:R-:W-:Y:S05]  /*3c30*/  BSYNC B1 ;  /* 0x0000000000017941 */ /* 0x000fea0003800000 */
.L_x_5710:
        /* <DEDUP_REMOVED lines=16> */
.L_x_5716:
[----:B------:R-:W-:Y:S05]  /*3d40*/  BSYNC B2 ;  /* 0x0000000000027941 */ /* 0x000fea0003800000 */
.L_x_5715:
        /* <DEDUP_REMOVED lines=42> */
.L_x_5714:
[----:B------:R-:W-:Y:S05]  /*3ff0*/  BSYNC B1 ;  /* 0x0000000000017941 */ /* 0x000fea0003800000 */
.L_x_5713:
        /* <DEDUP_REMOVED lines=9> */
.L_x_5709:
        /* <DEDUP_REMOVED lines=12> */
.L_x_5718:
[----:B------:R-:W-:-:S07]  /*4150*/  IMAD.MOV.U32 R61, RZ, RZ, R68 ;  /* 0x000000ffff3d7224 */ /* 0x000fce00078e0044 */
.L_x_5719:
[----:B------:R-:W-:Y:S05]  /*4160*/  BSYNC B1 ;  /* 0x0000000000017941 */ /* 0x000fea0003800000 */
.L_x_5717:
        /* <DEDUP_REMOVED lines=16> */
.L_x_5723:
[----:B------:R-:W-:Y:S05]  /*4270*/  BSYNC B2 ;  /* 0x0000000000027941 */ /* 0x000fea0003800000 */
.L_x_5722:
        /* <DEDUP_REMOVED lines=42> */
.L_x_5721:
[----:B------:R-:W-:Y:S05]  /*4520*/  BSYNC B1 ;  /* 0x0000000000017941 */ /* 0x000fea0003800000 */
.L_x_5720:
        /* <DEDUP_REMOVED lines=12> */
.L_x_5724:
        /* <DEDUP_REMOVED lines=12> */
.L_x_5727:
[----:B------:R-:W-:-:S07]  /*46b0*/  MOV R62, R68 ;  /* 0x00000044003e7202 */ /* 0x000fce0000000f00 */
.L_x_5728:
[----:B------:R-:W-:Y:S05]  /*46c0*/  BSYNC B1 ;  /* 0x0000000000017941 */ /* 0x000fea0003800000 */
.L_x_5726:
        /* <DEDUP_REMOVED lines=16> */
.L_x_5732:
[----:B------:R-:W-:Y:S05]  /*47d0*/  BSYNC B2 ;  /* 0x0000000000027941 */ /* 0x000fea0003800000 */
.L_x_5731:
        /* <DEDUP_REMOVED lines=42> */
.L_x_5730:
[----:B------:R-:W-:Y:S05]  /*4a80*/  BSYNC B1 ;  /* 0x0000000000017941 */ /* 0x000fea0003800000 */
.L_x_5729:
        /* <DEDUP_REMOVED lines=9> */
.L_x_5725:
        /* <DEDUP_REMOVED lines=12> */
.L_x_5734:
[----:B------:R-:W-:-:S07]  /*4be0*/  IMAD.MOV.U32 R62, RZ, RZ, R68 ;  /* 0x000000ffff3e7224 */ /* 0x000fce00078e0044 */
.L_x_5735:
[----:B------:R-:W-:Y:S05]  /*4bf0*/  BSYNC B1 ;  /* 0x0000000000017941 */ /* 0x000fea0003800000 */
.L_x_5733:
        /* <DEDUP_REMOVED lines=16> */
.L_x_5739:
[----:B------:R-:W-:Y:S05]  /*4d00*/  BSYNC B2 ;  /* 0x0000000000027941 */ /* 0x000fea0003800000 */
.L_x_5738:
        /* <DEDUP_REMOVED lines=42> */
.L_x_5737:
[----:B------:R-:W-:Y:S05]  /*4fb0*/  BSYNC B1 ;  /* 0x0000000000017941 */ /* 0x000fea0003800000 */
.L_x_5736:
        /* <DEDUP_REMOVED lines=12> */
.L_x_5740:
        /* <DEDUP_REMOVED lines=12> */
.L_x_5743:
[----:B------:R-:W-:-:S07]  /*5140*/  MOV R65, R68 ;  /* 0x0000004400417202 */ /* 0x000fce0000000f00 */
.L_x_5744:
[----:B------:R-:W-:Y:S05]  /*5150*/  BSYNC B1 ;  /* 0x0000000000017941 */ /* 0x000fea0003800000 */
.L_x_5742:
        /* <DEDUP_REMOVED lines=16> */
.L_x_5748:
[----:B------:R-:W-:Y:S05]  /*5260*/  BSYNC B2 ;  /* 0x0000000000027941 */ /* 0x000fea0003800000 */
.L_x_5747:
        /* <DEDUP_REMOVED lines=42> */
.L_x_5746:
[----:B------:R-:W-:Y:S05]  /*5510*/  BSYNC B1 ;  /* 0x0000000000017941 */ /* 0x000fea0003800000 */
.L_x_5745:
        /* <DEDUP_REMOVED lines=9> */
.L_x_5741:
        /* <DEDUP_REMOVED lines=12> */
.L_x_5750:
[----:B------:R-:W-:-:S07]  /*5670*/  IMAD.MOV.U32 R83, RZ, RZ, R68 ;  /* 0x000000ffff537224 */ /* 0x000fce00078e0044 */
.L_x_5751:
[----:B------:R-:W-:Y:S05]  /*5680*/  BSYNC B1 ;  /* 0x0000000000017941 */ /* 0x000fea0003800000 */
.L_x_5749:
        /* <DEDUP_REMOVED lines=16> */
.L_x_5755:
[----:B------:R-:W-:Y:S05]  /*5790*/  BSYNC B2 ;  /* 0x0000000000027941 */ /* 0x000fea0003800000 */
.L_x_5754:
        /* <DEDUP_REMOVED lines=42> */
.L_x_5753:
[----:B------:R-:W-:Y:S05]  /*5a40*/  BSYNC B1 ;  /* 0x0000000000017941 */ /* 0x000fea0003800000 */
.L_x_5752:
        /* <DEDUP_REMOVED lines=12> */
.L_x_5756:
        /* <DEDUP_REMOVED lines=12> */
.L_x_5759:
[----:B------:R-:W-:-:S07]  /*5bd0*/  MOV R66, R68 ;  /* 0x0000004400427202 */ /* 0x000fce0000000f00 */
.L_x_5760:
[----:B------:R-:W-:Y:S05]  /*5be0*/  BSYNC B1 ;  /* 0x0000000000017941 */ /* 0x000fea0003800000 */
.L_x_5758:
        /* <DEDUP_REMOVED lines=16> */
.L_x_5764:
[----:B------:R-:W-:Y:S05]  /*5cf0*/  BSYNC B2 ;  /* 0x0000000000027941 */ /* 0x000fea0003800000 */
.L_x_5763:
        /* <DEDUP_REMOVED lines=42> */
.L_x_5762:
[----:B------:R-:W-:Y:S05]  /*5fa0*/  BSYNC B1 ;  /* 0x0000000000017941 */ /* 0x000fea0003800000 */
.L_x_5761:
        /* <DEDUP_REMOVED lines=9> */
.L_x_5757:
        /* <DEDUP_REMOVED lines=17> */
[----:B------:R-:W-:Y:S02]  /*6150*/  SHF.R.U32.HI R75, RZ, 0x1d, R67 ;  /* 0x0000001dff4b7819 */ /* 0x000fe40000011643 */
        /* <DEDUP_REMOVED lines=9> */
[----:B------:R0:W-:Y:S01]  /*61f0*/  STG.E.128 desc[UR4][R82.64], R12 ;  /* 0x0000000c52007986 */ /* 0x0001e2000c101d04 */
[----:B------:R-:W-:Y:S01]  /*6200*/  IADD3.X R77, R75, UR15, RZ, P0, !PT ;  /* 0x0000000f4b4d7c10 */ /* 0x000fe200087fe4ff */
[----:B------:R-:W-:Y:S01]  /*6210*/  FADD.FTZ R80, R73, R14 ;  /* 0x0000000e49507221 */ /* 0x000fe20000010000 */
[----:B------:R-:W-:Y:S01]  /*6220*/  PLOP3.LUT P1, PT, PT, PT, UP0, 0x40, 0x0 ;  /* 0x000000000000781c */ /* 0x000fe20003f2e808 */
[----:B------:R0:W-:Y:S01]  /*6230*/  STG.E.128 desc[UR4][R82.64+0x10], R60 ;  /* 0x0000103c52007986 */ /* 0x0001e2000c101d04 */
[----:B------:R-:W-:Y:S01]  /*6240*/  ISETP.NE.AND P0, PT, R0, RZ, PT ;  /* 0x000000ff0000720c */ /* 0x000fe20003f05270 */
[----:B------:R-:W-:Y:S02]  /*6250*/  FADD.FTZ R73, R80, R15 ;  /* 0x0000000f50497221 */ /* 0x000fe40000010000 */
[----:B------:R0:W-:Y:S02]  /*6260*/  STG.E.64 desc[UR4][R76.64], R78 ;  /* 0x0000004e4c007986 */ /* 0x0001e4000c101b04 */
[----:B------:R-:W-:-:S04]  /*6270*/  FADD.FTZ R80, R73, R60 ;  /* 0x0000003c49507221 */ /* 0x000fc80000010000 */
[----:B------:R-:W-:-:S04]  /*6280*/  FADD.FTZ R73, R80, R61 ;  /* 0x0000003d50497221 */ /* 0x000fc80000010000 */
[----:B------:R-:W-:Y:S01]  /*6290*/  FADD.FTZ R84, R73, R62 ;  /* 0x0000003e49547221 */ /* 0x000fe20000010000 */
[----:B------:R-:W-:Y:S06]  /*62a0*/  @P1 BRA `(.L_x_5765) ;  /* 0x0000000000401947 */ /* 0x000fec0003800000 */
[----:B------:R-:W-:Y:S01]  /*62b0*/  SHF.L.U32 R73, R65, 0x10, RZ ;  /* 0x0000001041497819 */ /* 0x000fe200000006ff */
[----:B0-----:R-:W-:-:S03]  /*62c0*/  IMAD.WIDE.U32 R82, R10, 0x1000000, RZ ;  /* 0x010000000a527825 */ /* 0x001fc600078e00ff */
        /* <DEDUP_REMOVED lines=14> */
.L_x_5765:
[----:B------:R-:W-:Y:S01]  /*63b0*/  UMOV UR22, 0xffffffff ;  /* 0xffffffff00167882 */ /* 0x000fe20000000000 */
[----:B------:R-:W-:Y:S02]  /*63c0*/  FADD.FTZ R84, R84, R63 ;  /* 0x0000003f54547221 */ /* 0x000fe40000010000 */
[----:B------:R-:W-:Y:S05]  /*63d0*/  BRA.DIV UR22, `(.L_x_5766) ;  /* 0x0000000616a87947 */ /* 0x000fea000b800000 */
[----:B------:R-:W0:Y:S01]  /*63e0*/  SHFL.BFLY PT, R71, R84, 0x1, 0x1f ;  /* 0x0c201f0054477f89 */ /* 0x000e2200000e0000 */
[----:B------:R-:W2:Y:S01]  /*63f0*/  LDC R75, c[0x0][0x290] ;  /* 0x0000a400ff4b7b82 */ /* 0x000ea20000000800 */
[----:B01----:R-:W-:-:S05]  /*6400*/  FADD.FTZ R76, R84, R71 ;  /* 0x00000047544c7221 */ /* 0x003fca0000010000 */
        /* <DEDUP_REMOVED lines=8> */
[----:B--2---:R-:W-:-:S04]  /*6490*/  FMUL.FTZ R73, R80, R75 ;  /* 0x0000004b50497220 */ /* 0x004fc80000410000 */
        /* <DEDUP_REMOVED lines=25> */
.L_x_5779:
        /* <DEDUP_REMOVED lines=18> */
[----:B------:R-:W3:Y:S01]  /*6750*/  @!P0 LDC.64 R60, c[0x0][0x258] ;  /* 0x00009600ff3c8b82 */ /* 0x000ee20000000a00 */
[----:B-1----:R-:W-:-:S05]  /*6760*/  @!P0 IMAD.WIDE R76, R2, 0x4, R76 ;  /* 0x00000004024c8825 */ /* 0x002fca00078e024c */
[----:B------:R1:W-:Y:S01]  /*6770*/  @!P0 STG.E desc[UR4][R76.64], R73 ;  /* 0x000000494c008986 */ /* 0x0003e2000c101904 */
[C---:B--2---:R-:W-:Y:S01]  /*6780*/  FMUL.FTZ R75, R71.reuse, R12 ;  /* 0x0000000c474b7220 */ /* 0x044fe20000410000 */
[C---:B------:R-:W-:Y:S01]  /*6790*/  FMUL.FTZ R82, R71.reuse, R82 ;  /* 0x0000005247527220 */ /* 0x040fe20000410000 */
[C---:B0-----:R-:W-:Y:S01]  /*67a0*/  FMUL.FTZ R79, R71.reuse, R14 ;  /* 0x0000000e474f7220 */ /* 0x041fe20000410000 */
        /* <DEDUP_REMOVED lines=11> */
[----:B------:R-:W-:Y:S01]  /*6860*/  FFMA.FTZ R78, R38, R63, R54 ;  /* 0x0000003f264e7223 */ /* 0x000fe20000010036 */
[-C--:B-1----:R-:W-:Y:S01]  /*6870*/  FFMA.FTZ R77, R39, R62.reuse, R55 ;  /* 0x0000003e274d7223 */ /* 0x082fe20000010037 */
[----:B------:R-:W-:Y:S01]  /*6880*/  FFMA.FTZ R81, R31, R62, R47 ;  /* 0x0000003e1f517223 */ /* 0x000fe2000001002f */
[-C--:B------:R-:W-:Y:S01]  /*6890*/  FFMA.FTZ R14, R36, R15.reuse, R52 ;  /* 0x0000000f240e7223 */ /* 0x080fe20000010034 */
[----:B------:R-:W-:Y:S01]  /*68a0*/  FFMA.FTZ R62, R28, R15, R44 ;  /* 0x0000000f1c3e7223 */ /* 0x000fe2000001002c */
[----:B------:R-:W-:Y:S01]  /*68b0*/  FFMA.FTZ R80, R30, R63, R46 ;  /* 0x0000003f1e507223 */ /* 0x000fe2000001002e */
[----:B------:R-:W-:Y:S01]  /*68c0*/  F2FP.F16.F32.PACK_AB R15, R77, R78 ;  /* 0x0000004e4d0f723e */ /* 0x000fe200000000ff */
[-C--:B------:R-:W-:Y:S01]  /*68d0*/  FFMA.FTZ R63, R37, R86.reuse, R53 ;  /* 0x00000056253f7223 */ /* 0x080fe20000010035 */
[----:B------:R-:W0:Y:S01]  /*68e0*/  LDC.64 R76, c[0x0][0x210] ;  /* 0x00008400ff4c7b82 */ /* 0x000e220000000a00 */
[----:B------:R-:W-:Y:S01]  /*68f0*/  SHF.L.U32 R78, R67, 0x4, RZ ;  /* 0x00000004434e7819 */ /* 0x000fe200000006ff */
[----:B------:R-:W-:Y:S01]  /*6900*/  FFMA.FTZ R73, R29, R86, R45 ;  /* 0x000000561d497223 */ /* 0x000fe2000001002d */
[----:B------:R-:W-:Y:S01]  /*6910*/  FFMA.FTZ R79, R34, R79, R50 ;  /* 0x0000004f224f7223 */ /* 0x000fe20000010032 */
[----:B------:R-:W-:Y:S01]  /*6920*/  F2FP.F16.F32.PACK_AB R14, R63, R14 ;  /* 0x0000000e3f0e723e */ /* 0x000fe200000000ff */
[----:B------:R-:W-:Y:S01]  /*6930*/  FFMA.FTZ R86, R35, R84, R51 ;  /* 0x0000005423567223 */ /* 0x000fe20000010033 */
[----:B------:R-:W-:Y:S01]  /*6940*/  F2FP.F16.F32.PACK_AB R63, R81, R80 ;  /* 0x00000050513f723e */ /* 0x000fe200000000ff */
[----:B------:R-:W-:Y:S01]  /*6950*/  FFMA.FTZ R75, R32, R75, R48 ;  /* 0x0000004b204b7223 */ /* 0x000fe20000010030 */
[----:B------:R-:W-:Y:S01]  /*6960*/  SHF.R.U32.HI R67, RZ, 0x1c, R67 ;  /* 0x0000001cff437819 */ /* 0x000fe20000011643 */
[----:B------:R-:W-:Y:S01]  /*6970*/  FFMA.FTZ R84, R33, R82, R49 ;  /* 0x0000005221547223 */ /* 0x000fe20000010031 */
[----:B------:R-:W-:Y:S01]  /*6980*/  IADD3 R80, P1, R78, UR18, RZ ;  /* 0x000000124e507c10 */ /* 0x000fe2000ff3e0ff */
[----:B---3--:R-:W-:Y:S01]  /*6990*/  @!P0 IMAD.WIDE R82, R2, 0x4, R60 ;  /* 0x0000000402528825 */ /* 0x008fe200078e023c */
[----:B------:R-:W-:-:S02]  /*69a0*/  IADD3 R78, P2, R78, UR20, RZ ;  /* 0x000000144e4e7c10 */ /* 0x000fc4000ff5e0ff */
[----:B------:R-:W-:Y:S02]  /*69b0*/  IADD3.X R81, R67, UR19, RZ, P1, !PT ;  /* 0x0000001343517c10 */ /* 0x000fe40008ffe4ff */
[----:B------:R-:W-:Y:S01]  /*69c0*/  F2FP.F16.F32.PACK_AB R61, R86, R79 ;  /* 0x0000004f563d723e */ /* 0x000fe200000000ff */
[----:B------:R1:W-:Y:S01]  /*69d0*/  @!P0 STG.E desc[UR4][R82.64], R71 ;  /* 0x0000004752008986 */ /* 0x0003e2000c101904 */
[----:B------:R-:W-:Y:S02]  /*69e0*/  F2FP.F16.F32.PACK_AB R62, R73, R62 ;  /* 0x0000003e493e723e */ /* 0x000fe400000000ff */
[----:B------:R-:W-:Y:S01]  /*69f0*/  IADD3.X R79, R67, UR21, RZ, P2, !PT ;  /* 0x00000015434f7c10 */ /* 0x000fe200097fe4ff */
[----:B------:R1:W-:Y:S01]  /*6a00*/  STG.E.128 desc[UR4][R80.64], R12 ;  /* 0x0000000c50007986 */ /* 0x0003e2000c101d04 */
[----:B------:R-:W-:Y:S01]  /*6a10*/  F2FP.F16.F32.PACK_AB R60, R84, R75 ;  /* 0x0000004b543c723e */ /* 0x000fe200000000ff */
[----:B0-----:R-:W-:-:S04]  /*6a20*/  IMAD R2, R76, 0x4, R2 ;  /* 0x000000044c027824 */ /* 0x001fc800078e0202 */
[----:B------:R1:W-:Y:S01]  /*6a30*/  STG.E.128 desc[UR4][R78.64], R60 ;  /* 0x0000003c4e007986 */ /* 0x0003e2000c101d04 */
[----:B------:R-:W-:-:S13]  /*6a40*/  ISETP.GE.AND P0, PT, R2, R77, PT ;  /* 0x0000004d0200720c */ /* 0x000fda0003f06270 */
[----:B------:R-:W-:Y:S05]  /*6a50*/  @!P0 BRA `(.L_x_5767) ;  /* 0xffffff9c00dc8947 */ /* 0x000fea000383ffff */
[----:B------:R-:W-:Y:S05]  /*6a60*/  BSYNC B0 ;  /* 0x0000000000007941 */ /* 0x000fea0003800000 */
.L_x_5636:
[----:B------:R-:W-:Y:S05]  /*6a70*/  EXIT ;  /* 0x000000000000794d */ /* 0x000fea0003800000 */
.L_x_5766:
[----:B0-----:R-:W-:Y:S01]  /*6a80*/  HFMA2.MMA R82, -RZ, RZ, 0, 5.9604644775390625e-08 ;  /* 0x00000001ff527435 */ /* 0x001fe200000001ff */
[----:B------:R-:W-:Y:S01]  /*6a90*/  BSSY B1, `(.L_x_5768) ;  /* 0x0000006000017945 */ /* 0x000fe20003800000 */
[----:B------:R-:W-:Y:S01]  /*6aa0*/  IMAD.MOV.U32 R83, RZ, RZ, 0x1f ;  /* 0x0000001fff537424 */ /* 0x000fe200078e00ff */
[----:B------:R-:W-:-:S08]  /*6ab0*/  MOV R81, 0xffffffff ;  /* 0xffffffff00517802 */ /* 0x000fd00000000f00 */
[----:B-1----:R-:W-:Y:S05]  /*6ac0*/  WARPSYNC.COLLECTIVE R81, `(.L_x_5769) ;  /* 0x0000000051087348 */ /* 0x002fea0003c00000 */
[----:B------:R0:W2:Y:S02]  /*6ad0*/  SHFL.BFLY P1, R80, R84, R82, R83 ;  /* 0x0c00005254507389 */ /* 0x0000a40000020053 */
[----:B012---:R-:W-:Y:S01]  /*6ae0*/  ENDCOLLECTIVE ;  /* 0x000000000000791b */ /* 0x007fe20003800000 */
.L_x_5769:
[----:B------:R-:W-:Y:S05]  /*6af0*/  BSYNC B1 ;  /* 0x0000000000017941 */ /* 0x000fea0003800000 */
.L_x_5768:
        /* <DEDUP_REMOVED lines=10> */
.L_x_5770:
[----:B------:R-:W-:Y:S01]  /*6ba0*/  HFMA2.MMA R82, -RZ, RZ, 0, 2.384185791015625e-07 ;  /* 0x00000004ff527435 */ /* 0x000fe200000001ff */
[----:B------:R-:W-:-:S05]  /*6bb0*/  MOV R71, R80 ;  /* 0x0000005000477202 */ /* 0x000fca0000000f00 */
[----:B------:R-:W-:-:S04]  /*6bc0*/  FADD.FTZ R77, R76, R71 ;  /* 0x000000474c4d7221 */ /* 0x000fc80000010000 */
[----:B------:R-:W-:-:S07]  /*6bd0*/  IMAD.MOV.U32 R84, RZ, RZ, R77 ;  /* 0x000000ffff547224 */ /* 0x000fce00078e004d */
[----:B------:R-:W-:Y:S05]  /*6be0*/  WARPSYNC.COLLECTIVE R81, `(.L_x_5771) ;  /* 0x0000000051087348 */ /* 0x000fea0003c00000 */
[----:B------:R0:W1:Y:S02]  /*6bf0*/  SHFL.BFLY P1, R80, R84, R82, R83 ;  /* 0x0c00005254507389 */ /* 0x0000640000020053 */
[----:B01----:R-:W-:Y:S01]  /*6c00*/  ENDCOLLECTIVE ;  /* 0x000000000000791b */ /* 0x003fe20003800000 */
.L_x_5771:
[----:B------:R-:W-:Y:S02]  /*6c10*/  IMAD.MOV.U32 R82, RZ, RZ, 0x8 ;  /* 0x00000008ff527424 */ /* 0x000fe400078e00ff */
[----:B------:R-:W-:-:S04]  /*6c20*/  IMAD.MOV.U32 R78, RZ, RZ, R80 ;  /* 0x000000ffff4e7224 */ /* 0x000fc800078e0050 */
[----:B------:R-:W-:-:S05]  /*6c30*/  FADD.FTZ R78, R77, R78 ;  /* 0x0000004e4d4e7221 */ /* 0x000fca0000010000 */
[----:B------:R-:W-:-:S07]  /*6c40*/  MOV R84, R78 ;  /* 0x0000004e00547202 */ /* 0x000fce0000000f00 */
[----:B------:R-:W-:Y:S05]  /*6c50*/  WARPSYNC.COLLECTIVE R81, `(.L_x_5772) ;  /* 0x0000000051087348 */ /* 0x000fea0003c00000 */
[----:B------:R0:W1:Y:S02]  /*6c60*/  SHFL.BFLY P1, R80, R84, R82, R83 ;  /* 0x0c00005254507389 */ /* 0x0000640000020053 */
[----:B01----:R-:W-:Y:S01]  /*6c70*/  ENDCOLLECTIVE ;  /* 0x000000000000791b */ /* 0x003fe20003800000 */
.L_x_5772:
[----:B------:R-:W-:Y:S01]  /*6c80*/  HFMA2.MMA R82, -RZ, RZ, 0, 9.5367431640625e-07 ;  /* 0x00000010ff527435 */ /* 0x000fe200000001ff */
[----:B------:R-:W-:-:S05]  /*6c90*/  MOV R71, R80 ;  /* 0x0000005000477202 */ /* 0x000fca0000000f00 */
[----:B------:R-:W-:-:S04]  /*6ca0*/  FADD.FTZ R79, R78, R71 ;  /* 0x000000474e4f7221 */ /* 0x000fc80000010000 */
[----:B------:R-:W-:-:S07]  /*6cb0*/  IMAD.MOV.U32 R84, RZ, RZ, R79 ;  /* 0x000000ffff547224 */ /* 0x000fce00078e004f */
[----:B------:R-:W-:Y:S05]  /*6cc0*/  WARPSYNC.COLLECTIVE R81, `(.L_x_5773) ;  /* 0x0000000051087348 */ /* 0x000fea0003c00000 */
[----:B------:R0:W1:Y:S02]  /*6cd0*/  SHFL.BFLY P1, R80, R84, R82, R83 ;  /* 0x0c00005254507389 */ /* 0x0000640000020053 */
[----:B01----:R-:W-:Y:S01]  /*6ce0*/  ENDCOLLECTIVE ;  /* 0x000000000000791b */ /* 0x003fe20003800000 */
.L_x_5773:
        /* <DEDUP_REMOVED lines=23> */
.L_x_5774:
[----:B------:R-:W-:Y:S02]  /*6e60*/  IMAD.MOV.U32 R82, RZ, RZ, 0x2 ;  /* 0x00000002ff527424 */ /* 0x000fe400078e00ff */
[----:B------:R-:W-:-:S04]  /*6e70*/  IMAD.MOV.U32 R76, RZ, RZ, R80 ;  /* 0x000000ffff4c7224 */ /* 0x000fc800078e0050 */
[----:B------:R-:W-:-:S05]  /*6e80*/  FADD.FTZ R76, R71, R76 ;  /* 0x0000004c474c7221 */ /* 0x000fca0000010000 */
[----:B------:R-:W-:-:S07]  /*6e90*/  MOV R84, R76 ;  /* 0x0000004c00547202 */ /* 0x000fce0000000f00 */
[----:B------:R-:W-:Y:S05]  /*6ea0*/  WARPSYNC.COLLECTIVE R81, `(.L_x_5775) ;  /* 0x0000000051087348 */ /* 0x000fea0003c00000 */
[----:B------:R0:W1:Y:S02]  /*6eb0*/  SHFL.BFLY P1, R80, R84, R82, R83 ;  /* 0x0c00005254507389 */ /* 0x0000640000020053 */
[----:B01----:R-:W-:Y:S01]  /*6ec0*/  ENDCOLLECTIVE ;  /* 0x000000000000791b */ /* 0x003fe20003800000 */
.L_x_5775:
[----:B------:R-:W-:Y:S01]  /*6ed0*/  HFMA2.MMA R82, -RZ, RZ, 0, 2.384185791015625e-07 ;  /* 0x00000004ff527435 */ /* 0x000fe200000001ff */
[----:B------:R-:W-:-:S05]  /*6ee0*/  MOV R77, R80 ;  /* 0x00000050004d7202 */ /* 0x000fca0000000f00 */
[----:B------:R-:W-:-:S04]  /*6ef0*/  FADD.FTZ R77, R76, R77 ;  /* 0x0000004d4c4d7221 */ /* 0x000fc80000010000 */
[----:B------:R-:W-:-:S07]  /*6f00*/  IMAD.MOV.U32 R84, RZ, RZ, R77 ;  /* 0x000000ffff547224 */ /* 0x000fce00078e004d */
[----:B------:R-:W-:Y:S05]  /*6f10*/  WARPSYNC.COLLECTIVE R81, `(.L_x_5776) ;  /* 0x0000000051087348 */ /* 0x000fea0003c00000 */
[----:B------:R0:W1:Y:S02]  /*6f20*/  SHFL.BFLY P1, R80, R84, R82, R83 ;  /* 0x0c00005254507389 */ /* 0x0000640000020053 */
[----:B01----:R-:W-:Y:S01]  /*6f30*/  ENDCOLLECTIVE ;  /* 0x000000000000791b */ /* 0x003fe20003800000 */
.L_x_5776:
[----:B------:R-:W-:Y:S02]  /*6f40*/  IMAD.MOV.U32 R82, RZ, RZ, 0x8 ;  /* 0x00000008ff527424 */ /* 0x000fe400078e00ff */
[----:B------:R-:W-:-:S04]  /*6f50*/  IMAD.MOV.U32 R78, RZ, RZ, R80 ;  /* 0x000000ffff4e7224 */ /* 0x000fc800078e0050 */
[----:B------:R-:W-:-:S05]  /*6f60*/  FADD.FTZ R78, R77, R78 ;  /* 0x0000004e4d4e7221 */ /* 0x000fca0000010000 */
[----:B------:R-:W-:-:S07]  /*6f70*/  MOV R84, R78 ;  /* 0x0000004e00547202 */ /* 0x000fce0000000f00 */
[----:B------:R-:W-:Y:S05]  /*6f80*/  WARPSYNC.COLLECTIVE R81, `(.L_x_5777) ;  /* 0x0000000051087348 */ /* 0x000fea0003c00000 */
[----:B------:R0:W1:Y:S02]  /*6f90*/  SHFL.BFLY P1, R80, R84, R82, R83 ;  /* 0x0c00005254507389 */ /* 0x0000640000020053 */
[----:B01----:R-:W-:Y:S01]  /*6fa0*/  ENDCOLLECTIVE ;  /* 0x000000000000791b */ /* 0x003fe20003800000 */
.L_x_5777:
[----:B------:R-:W-:Y:S01]  /*6fb0*/  HFMA2.MMA R82, -RZ, RZ, 0, 9.5367431640625e-07 ;  /* 0x00000010ff527435 */ /* 0x000fe200000001ff */
[----:B------:R-:W-:-:S05]  /*6fc0*/  MOV R79, R80 ;  /* 0x00000050004f7202 */ /* 0x000fca0000000f00 */
[----:B------:R-:W-:-:S04]  /*6fd0*/  FADD.FTZ R79, R78, R79 ;  /* 0x0000004f4e4f7221 */ /* 0x000fc80000010000 */
[----:B------:R-:W-:-:S07]  /*6fe0*/  IMAD.MOV.U32 R84, RZ, RZ, R79 ;  /* 0x000000ffff547224 */ /* 0x000fce00078e004f */
[----:B------:R-:W-:Y:S05]  /*6ff0*/  WARPSYNC.COLLECTIVE R81, `(.L_x_5778) ;  /* 0x0000000051087348 */ /* 0x000fea0003c00000 */
[----:B------:R0:W1:Y:S02]  /*7000*/  SHFL.BFLY P1, R80, R84, R82, R83 ;  /* 0x0c00005254507389 */ /* 0x0000640000020053 */
[----:B01----:R-:W-:Y:S01]  /*7010*/  ENDCOLLECTIVE ;  /* 0x000000000000791b */ /* 0x003fe20003800000 */
.L_x_5778:
[----:B------:R-:W-:Y:S05]  /*7020*/  BRA `(.L_x_5779) ;  /* 0xfffffff400807947 */ /* 0x000fea000383ffff */
.L_x_5780:
        /* <DEDUP_REMOVED lines=13> */
.L_x_7774:


//--------------------- .text._ZN10layer_norm31ln_parallel_residual_fwd_kernelINS_13Kernel_traitsIf6__halffS2_fjLj256ELj1ELj4ELj1ELj16ENS_18Kernel_traits_baseILj256EfS2_fS2_fjLj128EEEEELb1ELb1ELb0EEEvNS_9FwdParamsE --------------------------
	.section	.text._ZN10layer_norm31ln_parallel_residual_fwd_kernelINS_13Kernel_traitsIf6__halffS2_fjLj256ELj1ELj4ELj1ELj16ENS_18Kernel_traits_baseILj256EfS2_fS2_fjLj128EEEEELb1ELb1ELb0EEEvNS_9FwdParamsE,"ax",@progbits
	.align	128
        .global         _ZN10layer_norm31ln_parallel_residual_fwd_kernelINS_13Kernel_traitsIf6__halffS2_fjLj256ELj1ELj4ELj1ELj16ENS_18Kernel_traits_baseILj256EfS2_fS2_fjLj128EEEEELb1ELb1ELb0EEEvNS_9FwdParamsE
        .type           _ZN10layer_norm31ln_parallel_residual_fwd_kernelINS_13Kernel_traitsIf6__halffS2_fjLj256ELj1ELj4ELj1ELj16ENS_18Kernel_traits_baseILj256EfS2_fS2_fjLj128EEEEELb1ELb1ELb0EEEvNS_9FwdParamsE,@function
        .size           _ZN10layer_norm31ln_parallel_residual_fwd_kernelINS_13Kernel_traitsIf6__halffS2_fjLj256ELj1ELj4ELj1ELj16ENS_18Kernel_traits_baseILj256EfS2_fS2_fjLj128EEEEELb1ELb1ELb0EEEvNS_9FwdParamsE,(.L_x_7775 - _ZN10layer_norm31ln_parallel_residual_fwd_kernelINS_13Kernel_traitsIf6__halffS2_fjLj256ELj1ELj4ELj1ELj16ENS_18Kernel_traits_baseILj256EfS2_fS2_fjLj128EEEEELb1ELb1ELb0EEEvNS_9FwdParamsE)
        .other          _ZN10layer_norm31ln_parallel_residual_fwd_kernelINS_13Kernel_traitsIf6__halffS2_fjLj256ELj1ELj4ELj1ELj16ENS_18Kernel_traits_baseILj256EfS2_fS2_fjLj128EEEEELb1ELb1ELb0EEEvNS_9FwdParamsE,@"STO_CUDA_ENTRY STV_DEFAULT"
_ZN10layer_norm31ln_parallel_residual_fwd_kernelINS_13Kernel_traitsIf6__halffS2_fjLj256ELj1ELj4ELj1ELj16ENS_18Kernel_traits_baseILj256EfS2_fS2_fjLj128EEEEELb1ELb1ELb0EEEvNS_9FwdParamsE:
.text._ZN10layer_norm31ln_parallel_residual_fwd_kernelINS_13Kernel_traitsIf6__halffS2_fjLj256ELj1ELj4ELj1ELj16ENS_18Kernel_traits_baseILj256EfS2_fS2_fjLj128EEEEELb1ELb1ELb0EEEvNS_9FwdParamsE:
        /* <DEDUP_REMOVED lines=19> */
[C---:B---3--:R-:W-:Y:S02]  /*0130*/  LOP3.LUT R10, R8.reuse, 0x1f, RZ, 0xc0, !PT ;  /* 0x0000001f080a7812 */ /* 0x048fe400078ec0ff */
[----:B--2---:R-:W-:Y:S02]  /*0140*/  @P1 R2UR UR5, R3 ;  /* 0x00000000030512ca */ /* 0x004fe400000e0000 */
[----:B------:R-:W-:Y:S02]  /*0150*/  LOP3.LUT R3, R8, 0x1f, RZ, 0xc, !PT ;  /* 0x0000001f08037812 */ /* 0x000fe400078e0cff */
[----:B------:R-:W-:Y:S01]  /*0160*/  @P1 R2UR UR4, R2 ;  /* 0x00000000020412ca */ /* 0x000fe200000e0000 */
[----:B----4-:R-:W-:Y:S01]  /*0170*/  IMAD R2, R9, UR8, R8 ;  /* 0x0000000809027c24 */ /* 0x010fe2000f8e0208 */
[----:B------:R-:W-:-:S04]  /*0180*/  LEA.HI.SX32 R0, R0, R3, 0x1d ;  /* 0x0000000300007211 */ /* 0x000fc800078feaff */
        /* <DEDUP_REMOVED lines=39> */
.L_x_5782:
[----:B------:R-:W-:Y:S05]  /*0400*/  BSYNC B0 ;  /* 0x0000000000007941 */ /* 0x000fea0003800000 */
.L_x_5781:
[----:B------:R-:W-:Y:S01]  /*0410*/  ULDC UR8, c[0x0][0x214] ;  /* 0x0000850000087ab9 */ /* 0x000fe20000000800 */
[----:B------:R-:W-:Y:S02]  /*0420*/  SHF.R.U64 R3, R6, 0x2, R7 ;  /* 0x0000000206037819 */ /* 0x000fe40000001207 */
[----:B------:R-:W-:-:S13]  /*0430*/  ISETP.GE.AND P1, PT, R0, UR8, PT ;  /* 0x0000000800007c0c */ /* 0x000fda000bf26270 */
[----:B------:R-:W-:Y:S05]  /*0440*/  @P1 EXIT ;  /* 0x000000000000194d */ /* 0x000fea0003800000 */
[----:B0-----:R-:W-:Y:S01]  /*0450*/  SHF.R.U32.HI R4, RZ, 0x2, R7 ;  /* 0x00000002ff047819 */ /* 0x001fe20000011607 */
[----:B------:R-:W-:Y:S01]  /*0460*/  IMAD.HI.U32 R5, R2, -0x326172a9, RZ ;  /* 0xcd9e8d5702057827 */ /* 0x000fe200078e00ff */
[----:B------:R-:W-:Y:S01]  /*0470*/  BSSY B1, `(.L_x_5783) ;  /* 0x0000647000017945 */ /* 0x000fe20003800000 */
[----:B------:R-:W-:Y:S01]  /*0480*/  ULDC.U8 UR8, c[0x0][0x2a0] ;  /* 0x0000a80000087ab9 */ /* 0x000fe20000000000 */
[----:B------:R-:W-:Y:S01]  /*0490*/  LOP3.LUT R53, R6, 0x3, RZ, 0xc0, !PT ;  /* 0x0000000306357812 */ /* 0x000fe200078ec0ff */
        /* <DEDUP_REMOVED lines=60> */
[----:B------:R-:W-:Y:S01]  /*0860*/  IMAD.MOV.U32 R5, RZ, RZ, RZ ;  /* 0x000000ffff057224 */ /* 0x000fe200078e00ff */
[----:B------:R-:W-:Y:S01]  /*0870*/  LOP3.LUT R49, R9, UR27, R49, 0x96, !PT ;  /* 0x0000001b09317c12 */ /* 0x000fe2000f8e9631 */
[----:B------:R-:W-:Y:S01]  /*0880*/  IMAD R52, R12, -0x2daee0ad, RZ ;  /* 0xd2511f530c347824 */ /* 0x000fe200078e02ff */
[----:B------:R-:W-:-:S07]  /*0890*/  MOV R50, R8 ;  /* 0x0000000800327202 */ /* 0x000fce0000000f00 */
.L_x_5917:
        /* <DEDUP_REMOVED lines=35> */
.L_x_5787:
[----:B------:R-:W-:-:S07]  /*0ad0*/  MOV R10, R50 ;  /* 0x00000032000a7202 */ /* 0x000fce0000000f00 */
.L_x_5788:
[----:B------:R-:W-:Y:S05]  /*0ae0*/  BSYNC B2 ;  /* 0x0000000000027941 */ /* 0x000fea0003800000 */
.L_x_5786:
        /* <DEDUP_REMOVED lines=16> */
.L_x_5792:
[----:B------:R-:W-:Y:S05]  /*0bf0*/  BSYNC B3 ;  /* 0x0000000000037941 */ /* 0x000fea0003800000 */
.L_x_5791:
        /* <DEDUP_REMOVED lines=42> */
.L_x_5790:
[----:B------:R-:W-:Y:S05]  /*0ea0*/  BSYNC B2 ;  /* 0x0000000000027941 */ /* 0x000fea0003800000 */
.L_x_5789:
        /* <DEDUP_REMOVED lines=18> */
.L_x_5793:
        /* <DEDUP_REMOVED lines=12> */
.L_x_5796:
[----:B------:R-:W-:-:S07]  /*1090*/  IMAD.MOV.U32 R9, RZ, RZ, R50 ;  /* 0x000000ffff097224 */ /* 0x000fce00078e0032 */
.L_x_5797:
[----:B------:R-:W-:Y:S05]  /*10a0*/  BSYNC B2 ;  /* 0x0000000000027941 */ /* 0x000fea0003800000 */
.L_x_5795:
        /* <DEDUP_REMOVED lines=16> */
.L_x_5801:
[----:B------:R-:W-:Y:S05]  /*11b0*/  BSYNC B3 ;  /* 0x0000000000037941 */ /* 0x000fea0003800000 */
.L_x_5800:
        /* <DEDUP_REMOVED lines=42> */
.L_x_5799:
[----:B------:R-:W-:Y:S05]  /*1460*/  BSYNC B2 ;  /* 0x0000000000027941 */ /* 0x000fea0003800000 */
.L_x_5798:
        /* <DEDUP_REMOVED lines=9> */
.L_x_5794:
        /* <DEDUP_REMOVED lines=12> */
.L_x_5803:
[----:B------:R-:W-:-:S07]  /*15c0*/  IMAD.MOV.U32 R9, RZ, RZ, R50 ;  /* 0x000000ffff097224 */ /* 0x000fce00078e0032 */
.L_x_5804:
[----:B------:R-:W-:Y:S05]  /*15d0*/  BSYNC B2 ;  /* 0x0000000000027941 */ /* 0x000fea0003800000 */
.L_x_5802:
        /* <DEDUP_REMOVED lines=16> */
.L_x_5808:
[----:B------:R-:W-:Y:S05]  /*16e0*/  BSYNC B3 ;  /* 0x0000000000037941 */ /* 0x000fea0003800000 */
.L_x_5807:
        /* <DEDUP_REMOVED lines=42> */
.L_x_5806:
[----:B------:R-:W-:Y:S05]  /*1990*/  BSYNC B2 ;  /* 0x0000000000027941 */ /* 0x000fea0003800000 */
.L_x_5805:
        /* <DEDUP_REMOVED lines=13> */
.L_x_5809:
        /* <DEDUP_REMOVED lines=12> */
.L_x_5812:
[----:B------:R-:W-:-:S07]  /*1b30*/  IMAD.MOV.U32 R10, RZ, RZ, R50 ;  /* 0x000000ffff0a7224 */ /* 0x000fce00078e0032 */
.L_x_5813:
[----:B------:R-:W-:Y:S05]  /*1b40*/  BSYNC B2 ;  /* 0x0000000000027941 */ /* 0x000fea0003800000 */
.L_x_5811:
        /* <DEDUP_REMOVED lines=16> */
.L_x_5817:
[----:B------:R-:W-:Y:S05]  /*1c50*/  BSYNC B3 ;  /* 0x0000000000037941 */ /* 0x000fea0003800000 */
.L_x_5816:
        /* <DEDUP_REMOVED lines=42> */
.L_x_5815:
[----:B------:R-:W-:Y:S05]  /*1f00*/  BSYNC B2 ;  /* 0x0000000000027941 */ /* 0x000fea0003800000 */
.L_x_5814:
        /* <DEDUP_REMOVED lines=9> */
.L_x_5810:
        /* <DEDUP_REMOVED lines=12> */
.L_x_5819:
[----:B------:R-:W-:-:S07]  /*2060*/  MOV R10, R50 ;  /* 0x00000032000a7202 */ /* 0x000fce0000000f00 */
.L_x_5820:
[----:B------:R-:W-:Y:S05]  /*2070*/  BSYNC B2 ;  /* 0x0000000000027941 */ /* 0x000fea0003800000 */
.L_x_5818:
        /* <DEDUP_REMOVED lines=16> */
.L_x_5824:
[----:B------:R-:W-:Y:S05]  /*2180*/  BSYNC B3 ;  /* 0x0000000000037941 */ /* 0x000fea0003800000 */
.L_x_5823:
        /* <DEDUP_REMOVED lines=42> */
.L_x_5822:
[----:B------:R-:W-:Y:S05]  /*2430*/  BSYNC B2 ;  /* 0x0000000000027941 */ /* 0x000fea0003800000 */
.L_x_5821:
        /* <DEDUP_REMOVED lines=13> */
.L_x_5825:
        /* <DEDUP_REMOVED lines=12> */
.L_x_5828:
[----:B------:R-:W-:-:S07]  /*25d0*/  IMAD.MOV.U32 R11, RZ, RZ, R50 ;  /* 0x000000ffff0b7224 */ /* 0x000fce00078e0032 */
.L_x_5829:
[----:B------:R-:W-:Y:S05]  /*25e0*/  BSYNC B2 ;  /* 0x0000000000027941 */ /* 0x000fea0003800000 */
.L_x_5827:
        /* <DEDUP_REMOVED lines=16> */
.L_x_5833:
[----:B------:R-:W-:Y:S05]  /*26f0*/  BSYNC B3 ;  /* 0x0000000000037941 */ /* 0x000fea0003800000 */
.L_x_5832:
        /* <DEDUP_REMOVED lines=42> */
.L_x_5831:
[----:B------:R-:W-:Y:S05]  /*29a0*/  BSYNC B2 ;  /* 0x0000000000027941 */ /* 0x000fea0003800000 */
.L_x_5830:
        /* <DEDUP_REMOVED lines=9> */
.L_x_5826:
        /* <DEDUP_REMOVED lines=12> */
.L_x_5835:
[----:B------:R-:W-:-:S07]  /*2b00*/  MOV R11, R50 ;  /* 0x00000032000b7202 */ /* 0x000fce0000000f00 */
.L_x_5836:
[----:B------:R-:W-:Y:S05]  /*2b10*/  BSYNC B2 ;  /* 0x0000000000027941 */ /* 0x000fea0003800000 */
.L_x_5834:
        /* <DEDUP_REMOVED lines=16> */
.L_x_5840:
[----:B------:R-:W-:Y:S05]  /*2c20*/  BSYNC B3 ;  /* 0x0000000000037941 */ /* 0x000fea0003800000 */
.L_x_5839:
        /* <DEDUP_REMOVED lines=42> */
.L_x_5838:
[----:B------:R-:W-:Y:S05]  /*2ed0*/  BSYNC B2 ;  /* 0x0000000000027941 */ /* 0x000fea0003800000 */
.L_x_5837:
        /* <DEDUP_REMOVED lines=13> */
.L_x_5841:
        /* <DEDUP_REMOVED lines=12> */
.L_x_5844:
[----:B------:R-:W-:-:S07]  /*3070*/  IMAD.MOV.U32 R40, RZ, RZ, R50 ;  /* 0x000000ffff287224 */ /* 0x000fce00078e0032 */
.L_x_5845:
[----:B------:R-:W-:Y:S05]  /*3080*/  BSYNC B2 ;  /* 0x0000000000027941 */ /* 0x000fea0003800000 */
.L_x_5843:
        /* <DEDUP_REMOVED lines=16> */
.L_x_5849:
[----:B------:R-:W-:Y:S05]  /*3190*/  BSYNC B3 ;  /* 0x0000000000037941 */ /* 0x000fea0003800000 */
.L_x_5848:
        /* <DEDUP_REMOVED lines=42> */
.L_x_5847:
[----:B------:R-:W-:Y:S05]  /*3440*/  BSYNC B2 ;  /* 0x0000000000027941 */ /* 0x000fea0003800000 */
.L_x_5846:
        /* <DEDUP_REMOVED lines=9> */
.L_x_5842:
        /* <DEDUP_REMOVED lines=12> */
.L_x_5851:
[----:B------:R-:W-:-:S07]  /*35a0*/  MOV R40, R50 ;  /* 0x0000003200287202 */ /* 0x000fce0000000f00 */
.L_x_5852:
[----:B------:R-:W-:Y:S05]  /*35b0*/  BSYNC B2 ;  /* 0x0000000000027941 */ /* 0x000fea0003800000 */
.L_x_5850:
        /* <DEDUP_REMOVED lines=16> */
.L_x_5856:
[----:B------:R-:W-:Y:S05]  /*36c0*/  BSYNC B3 ;  /* 0x0000000000037941 */ /* 0x000fea0003800000 */
.L_x_5855:
        /* <DEDUP_REMOVED lines=42> */
.L_x_5854:
[----:B------:R-:W-:Y:S05]  /*3970*/  BSYNC B2 ;  /* 0x0000000000027941 */ /* 0x000fea0003800000 */
.L_x_5853:
        /* <DEDUP_REMOVED lines=13> */
.L_x_5857:
        /* <DEDUP_REMOVED lines=12> */
.L_x_5860:
[----:B------:R-:W-:-:S07]  /*3b10*/  IMAD.MOV.U32 R41, RZ, RZ, R50 ;  /* 0x000000ffff297224 */ /* 0x000fce00078e0032 */
.L_x_5861:
[----:B------:R-:W-:Y:S05]  /*3b20*/  BSYNC B2 ;  /* 0x0000000000027941 */ /* 0x000fea0003800000 */
.L_x_5859:
        /* <DEDUP_REMOVED lines=16> */
.L_x_5865:
[----:B------:R-:W-:Y:S05]  /*3c30*/  BSYNC B3 ;  /* 0x0000000000037941 */ /* 0x000fea0003800000 */
.L_x_5864:
        /* <DEDUP_REMOVED lines=42> */
.L_x_5863:
[----:B------:R-:W-:Y:S05]  /*3ee0*/  BSYNC B2 ;  /* 0x0000000000027941 */ /* 0x000fea0003800000 */
.L_x_5862:
        /* <DEDUP_REMOVED lines=9> */
.L_x_5858:
        /* <DEDUP_REMOVED lines=12> */
.L_x_5867:
[----:B------:R-:W-:-:S07]  /*4040*/  MOV R41, R50 ;  /* 0x0000003200297202 */ /* 0x000fce0000000f00 */
.L_x_5868:
[----:B------:R-:W-:Y:S05]  /*4050*/  BSYNC B2 ;  /* 0x0000000000027941 */ /* 0x000fea0003800000 */
.L_x_5866:
        /* <DEDUP_REMOVED lines=16> */
.L_x_5872:
[----:B------:R-:W-:Y:S05]  /*4160*/  BSYNC B3 ;  /* 0x0000000000037941 */ /* 0x000fea0003800000 */
.L_x_5871:
        /* <DEDUP_REMOVED lines=42> */
.L_x_5870:
[----:B------:R-:W-:Y:S05]  /*4410*/  BSYNC B2 ;  /* 0x0000000000027941 */ /* 0x000fea0003800000 */
.L_x_5869:
        /* <DEDUP_REMOVED lines=13> */
.L_x_5873:
        /* <DEDUP_REMOVED lines=12> */
.L_x_5876:
[----:B------:R-:W-:-:S07]  /*45b0*/  IMAD.MOV.U32 R42, RZ, RZ, R50 ;  /* 0x000000ffff2a7224 */ /* 0x000fce00078e0032 */
.L_x_5877:
[----:B------:R-:W-:Y:S05]  /*45c0*/  BSYNC B2 ;  /* 0x0000000000027941 */ /* 0x000fea0003800000 */
.L_x_5875:
        /* <DEDUP_REMOVED lines=16> */
.L_x_5881:
[----:B------:R-:W-:Y:S05]  /*46d0*/  BSYNC B3 ;  /* 0x0000000000037941 */ /* 0x000fea0003800000 */
.L_x_5880:
        /* <DEDUP_REMOVED lines=42> */
.L_x_5879:
[----:B------:R-:W-:Y:S05]  /*4980*/  BSYNC B2 ;  /* 0x0000000000027941 */ /* 0x000fea0003800000 */
.L_x_5878:
        /* <DEDUP_REMOVED lines=9> */
.L_x_5874:
        /* <DEDUP_REMOVED lines=12> */
.L_x_5883:
[----:B------:R-:W-:-:S07]  /*4ae0*/  MOV R42, R50 ;  /* 0x00000032002a7202 */ /* 0x000fce0000000f00 */
.L_x_5884:
[----:B------:R-:W-:Y:S05]  /*4af0*/  BSYNC B2 ;  /* 0x0000000000027941 */ /* 0x000fea0003800000 */
.L_x_5882:
        /* <DEDUP_REMOVED lines=16> */
.L_x_5888:
[----:B------:R-:W-:Y:S05]  /*4c00*/  BSYNC B3 ;  /* 0x0000000000037941 */ /* 0x000fea0003800000 */
.L_x_5887:
        /* <DEDUP_REMOVED lines=42> */
.L_x_5886:
[----:B------:R-:W-:Y:S05]  /*4eb0*/  BSYNC B2 ;  /* 0x0000000000027941 */ /* 0x000fea0003800000 */
.L_x_5885:
        /* <DEDUP_REMOVED lines=12> */
.L_x_5889:
        /* <DEDUP_REMOVED lines=12> */
.L_x_5892:
[----:B------:R-:W-:-:S07]  /*5040*/  IMAD.MOV.U32 R7, RZ, RZ, R50 ;  /* 0x000000ffff077224 */ /* 0x000fce00078e0032 */
.L_x_5893:
[----:B------:R-:W-:Y:S05]  /*5050*/  BSYNC B2 ;  /* 0x0000000000027941 */ /* 0x000fea0003800000 */
.L_x_5891:
        /* <DEDUP_REMOVED lines=16> */
.L_x_5897:
[----:B------:R-:W-:Y:S05]  /*5160*/  BSYNC B3 ;  /* 0x0000000000037941 */ /* 0x000fea0003800000 */
.L_x_5896:
        /* <DEDUP_REMOVED lines=42> */
.L_x_5895:
[----:B------:R-:W-:Y:S05]  /*5410*/  BSYNC B2 ;  /* 0x0000000000027941 */ /* 0x000fea0003800000 */
.L_x_5894:
        /* <DEDUP_REMOVED lines=9> */
.L_x_5890:
        /* <DEDUP_REMOVED lines=12> */
.L_x_5899:
[----:B------:R-:W-:-:S07]  /*5570*/  MOV R47, R50 ;  /* 0x00000032002f7202 */ /* 0x000fce0000000f00 */
.L_x_5900:
[----:B------:R-:W-:Y:S05]  /*5580*/  BSYNC B2 ;  /* 0x0000000000027941 */ /* 0x000fea0003800000 */
.L_x_5898:
        /* <DEDUP_REMOVED lines=16> */
.L_x_5904:
[----:B------:R-:W-:Y:S05]  /*5690*/  BSYNC B3 ;  /* 0x0000000000037941 */ /* 0x000fea0003800000 */
.L_x_5903:
        /* <DEDUP_REMOVED lines=42> */
.L_x_5902:
[----:B------:R-:W-:Y:S05]  /*5940*/  BSYNC B2 ;  /* 0x0000000000027941 */ /* 0x000fea0003800000 */
.L_x_5901:
        /* <DEDUP_REMOVED lines=12> */
.L_x_5905:
        /* <DEDUP_REMOVED lines=12> */
.L_x_5908:
[----:B------:R-:W-:-:S07]  /*5ad0*/  IMAD.MOV.U32 R47, RZ, RZ, R50 ;  /* 0x000000ffff2f7224 */ /* 0x000fce00078e0032 */
.L_x_5909:
[----:B------:R-:W-:Y:S05]  /*5ae0*/  BSYNC B2 ;  /* 0x0000000000027941 */ /* 0x000fea0003800000 */
.L_x_5907:
        /* <DEDUP_REMOVED lines=16> */
.L_x_5913:
[----:B------:R-:W-:Y:S05]  /*5bf0*/  BSYNC B3 ;  /* 0x0000000000037941 */ /* 0x000fea0003800000 */
.L_x_5912:
        /* <DEDUP_REMOVED lines=42> */
.L_x_5911:
[----:B------:R-:W-:Y:S05]  /*5ea0*/  BSYNC B2 ;  /* 0x0000000000027941 */ /* 0x000fea0003800000 */
.L_x_5910:
        /* <DEDUP_REMOVED lines=9> */
.L_x_5906:
[----:B------:R-:W-:Y:S01]  /*5f40*/  SEL R47, RZ, 0x10000, P4 ;  /* 0x00010000ff2f7807 */ /* 0x000fe20002000000 */
[----:B------:R-:W0:Y:S01]  /*5f50*/  LDC.64 R56, c[0x0][0x238] ;  /* 0x00008e00ff387b82 */ /* 0x000e220000000a00 */
[----:B------:R-:W-:Y:S02]  /*5f60*/  P2R R55, PR, RZ, 0x1 ;  /* 0x00000001ff377803 */ /* 0x000fe40000000000 */
[----:B------:R-:W-:Y:S02]  /*5f70*/  ISETP.NE.AND P4, PT, R45, RZ, PT ;  /* 0x000000ff2d00720c */ /* 0x000fe40003f85270 */
[----:B------:R-:W-:Y:S02]  /*5f80*/  ISETP.NE.AND P0, PT, R46, RZ, PT ;  /* 0x000000ff2e00720c */ /* 0x000fe40003f05270 */
[----:B------:R-:W-:Y:S02]  /*5f90*/  SEL R54, RZ, 0x1000000, P5 ;  /* 0x01000000ff367807 */ /* 0x000fe40002800000 */
[----:B------:R-:W-:-:S02]  /*5fa0*/  ISETP.NE.AND P5, PT, R44, RZ, PT ;  /* 0x000000ff2c00720c */ /* 0x000fc40003fa5270 */
[----:B------:R-:W-:Y:S02]  /*5fb0*/  SEL R44, RZ, 0x1, P4 ;  /* 0x00000001ff2c7807 */ /* 0x000fe40002000000 */
[----:B------:R-:W-:Y:S02]  /*5fc0*/  SEL R46, RZ, 0x100, P0 ;  /* 0x00000100ff2e7807 */ /* 0x000fe40000000000 */
[----:B------:R-:W-:Y:S01]  /*5fd0*/  ISETP.NE.AND P6, PT, R60, RZ, PT ;  /* 0x000000ff3c00720c */ /* 0x000fe20003fc5270 */
[----:B------:R-:W-:Y:S01]  /*5fe0*/  IMAD.WIDE.U32 R44, R44, 0x1000000, RZ ;  /* 0x010000002c2c7825 */ /* 0x000fe200078e00ff */
[----:B------:R-:W-:Y:S02]  /*5ff0*/  LOP3.LUT R46, R46, R54, R47, 0xfe, !PT ;  /* 0x000000362e2e7212 */ /* 0x000fe400078efe2f */
[----:B------:R-:W-:Y:S02]  /*6000*/  SEL R47, RZ, 0x1, P5 ;  /* 0x00000001ff2f7807 */ /* 0x000fe40002800000 */
[----:B------:R-:W-:-:S02]  /*6010*/  ISETP.NE.AND P3, PT, R62, RZ, PT ;  /* 0x000000ff3e00720c */ /* 0x000fc40003f65270 */
[----:B------:R-:W-:Y:S02]  /*6020*/  LOP3.LUT R45, R45, R46, R47, 0xfe, !PT ;  /* 0x0000002e2d2d7212 */ /* 0x000fe400078efe2f */
[----:B------:R-:W-:Y:S02]  /*6030*/  SEL R46, RZ, 0x1, P6 ;  /* 0x00000001ff2e7807 */ /* 0x000fe40003000000 */
[----:B------:R-:W-:Y:S02]  /*6040*/  SEL R54, RZ, 0x1, P3 ;  /* 0x00000001ff367807 */ /* 0x000fe40001800000 */
[----:B------:R-:W-:Y:S01]  /*6050*/  ISETP.NE.AND P0, PT, R55, RZ, PT ;  /* 0x000000ff3700720c */ /* 0x000fe20003f05270 */
[----:B------:R-:W-:Y:S01]  /*6060*/  IMAD.WIDE.U32 R46, R46, 0x10000, RZ ;  /* 0x000100002e2e7825 */ /* 0x000fe200078e00ff */
[----:B------:R-:W-:-:S03]  /*6070*/  ISETP.NE.AND P1, PT, R63, RZ, PT ;  /* 0x000000ff3f00720c */ /* 0x000fc60003f25270 */
        /* <DEDUP_REMOVED lines=19> */
[----:B------:R-:W-:-:S04]  /*61b0*/  LOP3.LUT R44, R45, 0xff00, R44, 0xf8, !PT ;  /* 0x0000ff002d2c7812 */ /* 0x000fc800078ef82c */
[----:B------:R-:W-:Y:S01]  /*61c0*/  LOP3.LUT R63, R44, 0xff, R59, 0xf8, !PT ;  /* 0x000000ff2c3f7812 */ /* 0x000fe200078ef83b */
[----:B------:R-:W-:-:S05]  /*61d0*/  IMAD.WIDE.U32 R44, R61, 0x1000000, RZ ;  /* 0x010000003d2c7825 */ /* 0x000fca00078e00ff */
[----:B------:R-:W-:Y:S02]  /*61e0*/  LOP3.LUT R47, R47, R63, R45, 0xfe, !PT ;  /* 0x0000003f2f2f7212 */ /* 0x000fe400078efe2d */
[----:B------:R-:W-:Y:S02]  /*61f0*/  LOP3.LUT R45, R54, R44, R46, 0xfe, !PT ;  /* 0x0000002c362d7212 */ /* 0x000fe400078efe2e */
[----:B------:R-:W-:Y:S02]  /*6200*/  LOP3.LUT R55, R47, R55, RZ, 0xfc, !PT ;  /* 0x000000372f377212 */ /* 0x000fe400078efcff */
[----:B------:R-:W-:Y:S01]  /*6210*/  LOP3.LUT R54, R45, 0xff, R66, 0xf8, !PT ;  /* 0x000000ff2d367812 */ /* 0x000fe200078ef842 */
[----:B0-----:R-:W-:-:S05]  /*6220*/  IMAD.WIDE.U32 R44, R6, 0x8, R56 ;  /* 0x00000008062c7825 */ /* 0x001fca00078e0038 */
[----:B------:R1:W-:Y:S02]  /*6230*/  STG.E.64 desc[UR6][R44.64], R54 ;  /* 0x000000362c007986 */ /* 0x0003e4000c101b06 */
.L_x_5785:
[----:B------:R-:W-:Y:S05]  /*6240*/  BSYNC B0 ;  /* 0x0000000000007941 */ /* 0x000fea0003800000 */
.L_x_5784:
        /* <DEDUP_REMOVED lines=52> */
.L_x_5929:
        /* <DEDUP_REMOVED lines=17> */
[--C-:B------:R-:W-:Y:S01]  /*66a0*/  FADD.FTZ R68, R42, -R56.reuse ;  /* 0x800000382a447221 */ /* 0x100fe20000010000 */
[--C-:B-1----:R-:W-:Y:S01]  /*66b0*/  FADD.FTZ R45, R43, -R56.reuse ;  /* 0x800000382b2d7221 */ /* 0x102fe20000010000 */
        /* <DEDUP_REMOVED lines=15> */
[----:B------:R-:W0:Y:S01]  /*67b0*/  LDC.64 R54, c[0x0][0x2b8] ;  /* 0x0000ae00ff367b82 */ /* 0x000e220000000a00 */
[----:B------:R-:W-:Y:S01]  /*67c0*/  FFMA.FTZ R45, R30, R57, R38 ;  /* 0x000000391e2d7223 */ /* 0x000fe20000010026 */
[----:B------:R-:W-:Y:S01]  /*67d0*/  FFMA.FTZ R62, R25, R60, R33 ;  /* 0x0000003c193e7223 */ /* 0x000fe20000010021 */
[----:B------:R-:W-:Y:S01]  /*67e0*/  FFMA.FTZ R47, R26, R47, R34 ;  /* 0x0000002f1a2f7223 */ /* 0x000fe20000010022 */
[----:B------:R-:W-:Y:S01]  /*67f0*/  FFMA.FTZ R68, R27, R68, R35 ;  /* 0x000000441b447223 */ /* 0x000fe20000010023 */
[----:B------:R-:W-:Y:S01]  /*6800*/  FFMA.FTZ R63, R24, R63, R32 ;  /* 0x0000003f183f7223 */ /* 0x000fe20000010020 */
[----:B------:R-:W-:Y:S01]  /*6810*/  FFMA.FTZ R60, R31, R46, R39 ;  /* 0x0000002e1f3c7223 */ /* 0x000fe20000010027 */
[----:B------:R-:W-:-:S02]  /*6820*/  FFMA.FTZ R57, R29, R44, R37 ;  /* 0x0000002c1d397223 */ /* 0x000fc40000010025 */
[----:B------:R-:W-:Y:S02]  /*6830*/  F2FP.F16.F32.PACK_AB R47, R68, R47 ;  /* 0x0000002f442f723e */ /* 0x000fe400000000ff */
[----:B------:R-:W-:Y:S02]  /*6840*/  F2FP.F16.F32.PACK_AB R46, R62, R63 ;  /* 0x0000003f3e2e723e */ /* 0x000fe400000000ff */
[----:B------:R-:W-:Y:S02]  /*6850*/  F2FP.F16.F32.PACK_AB R45, R60, R45 ;  /* 0x0000002d3c2d723e */ /* 0x000fe400000000ff */
[----:B------:R-:W-:Y:S01]  /*6860*/  F2FP.F16.F32.PACK_AB R44, R57, R56 ;  /* 0x00000038392c723e */ /* 0x000fe200000000ff */
[----:B0-----:R-:W-:-:S05]  /*6870*/  IMAD.WIDE.U32 R54, R6, 0x10, R54 ;  /* 0x0000001006367825 */ /* 0x001fca00078e0036 */
[----:B------:R2:W-:Y:S02]  /*6880*/  STG.E.128 desc[UR6][R54.64], R44 ;  /* 0x0000002c36007986 */ /* 0x0005e4000c101d06 */
.L_x_5916:
[----:B------:R-:W-:Y:S05]  /*6890*/  BSYNC B0 ;  /* 0x0000000000007941 */ /* 0x000fea0003800000 */
.L_x_5915:
[----:B-12---:R-:W1:Y:S02]  /*68a0*/  LDC.64 R44, c[0x0][0x210] ;  /* 0x00008400ff2c7b82 */ /* 0x006e640000000a00 */
[----:B-1----:R-:W-:-:S04]  /*68b0*/  LEA R0, R44, R0, 0x2 ;  /* 0x000000002c007211 */ /* 0x002fc800078e10ff */
[----:B------:R-:W-:-:S13]  /*68c0*/  ISETP.GE.AND P1, PT, R0, R45, PT ;  /* 0x0000002d0000720c */ /* 0x000fda0003f26270 */
[----:B------:R-:W-:Y:S05]  /*68d0*/  @!P1 BRA `(.L_x_5917) ;  /* 0xffffff9c00f09947 */ /* 0x000fea000383ffff */
[----:B------:R-:W-:Y:S05]  /*68e0*/  BSYNC B1 ;  /* 0x0000000000017941 */ /* 0x000fea0003800000 */
.L_x_5783:
[----:B------:R-:W-:Y:S05]  /*68f0*/  EXIT ;  /* 0x000000000000794d */ /* 0x000fea0003800000 */
.L_x_5914:
        /* <DEDUP_REMOVED lines=8> */
.L_x_5919:
[----:B------:R-:W-:Y:S05]  /*6980*/  BSYNC B0 ;  /* 0x0000000000007941 */ /* 0x000fea0003800000 */
.L_x_5918:
        /* <DEDUP_REMOVED lines=9> */
.L_x_5920:
[----:B------:R-:W-:Y:S01]  /*6a20*/  HFMA2.MMA R54, -RZ, RZ, 0, 2.384185791015625e-07 ;  /* 0x00000004ff367435 */ /* 0x000fe200000001ff */
[----:B------:R-:W-:-:S05]  /*6a30*/  MOV R56, R67 ;  /* 0x0000004300387202 */ /* 0x000fca0000000f00 */
[----:B------:R-:W-:-:S04]  /*6a40*/  FADD.FTZ R56, R55, R56 ;  /* 0x0000003837387221 */ /* 0x000fc80000010000 */
[----:B------:R-:W-:-:S07]  /*6a50*/  IMAD.MOV.U32 R69, RZ, RZ, R56 ;  /* 0x000000ffff457224 */ /* 0x000fce00078e0038 */
[----:B------:R-:W-:Y:S05]  /*6a60*/  WARPSYNC.COLLECTIVE R46, `(.L_x_5921) ;  /* 0x000000002e087348 */ /* 0x000fea0003c00000 */
[----:B------:R0:W1:Y:S02]  /*6a70*/  SHFL.BFLY P2, R67, R69, R54, R47 ;  /* 0x0c00003645437389 */ /* 0x000064000004002f */
[----:B01----:R-:W-:Y:S01]  /*6a80*/  ENDCOLLECTIVE ;  /* 0x000000000000791b */ /* 0x003fe20003800000 */
.L_x_5921:
[----:B------:R-:W-:Y:S02]  /*6a90*/  IMAD.MOV.U32 R54, RZ, RZ, 0x8 ;  /* 0x00000008ff367424 */ /* 0x000fe400078e00ff */
[----:B------:R-:W-:-:S04]  /*6aa0*/  IMAD.MOV.U32 R45, RZ, RZ, R67 ;  /* 0x000000ffff2d7224 */ /* 0x000fc800078e0043 */
[----:B------:R-:W-:-:S05]  /*6ab0*/  FADD.FTZ R60, R56, R45 ;  /* 0x0000002d383c7221 */ /* 0x000fca0000010000 */
[----:B------:R-:W-:-:S07]  /*6ac0*/  MOV R69, R60 ;  /* 0x0000003c00457202 */ /* 0x000fce0000000f00 */
[----:B------:R-:W-:Y:S05]  /*6ad0*/  WARPSYNC.COLLECTIVE R46, `(.L_x_5922) ;  /* 0x000000002e087348 */ /* 0x000fea0003c00000 */
[----:B------:R0:W1:Y:S02]  /*6ae0*/  SHFL.BFLY P2, R67, R69, R54, R47 ;  /* 0x0c00003645437389 */ /* 0x000064000004002f */
[----:B01----:R-:W-:Y:S01]  /*6af0*/  ENDCOLLECTIVE ;  /* 0x000000000000791b */ /* 0x003fe20003800000 */
.L_x_5922:
        /* <DEDUP_REMOVED lines=8> */
.L_x_5923:
        /* <DEDUP_REMOVED lines=26> */
.L_x_5924:
[----:B------:R-:W-:Y:S02]  /*6d20*/  IMAD.MOV.U32 R54, RZ, RZ, 0x2 ;  /* 0x00000002ff367424 */ /* 0x000fe400078e00ff */
[----:B------:R-:W-:-:S04]  /*6d30*/  IMAD.MOV.U32 R55, RZ, RZ, R67 ;  /* 0x000000ffff377224 */ /* 0x000fc800078e0043 */
[----:B------:R-:W-:-:S05]  /*6d40*/  FADD.FTZ R55, R44, R55 ;  /* 0x000000372c377221 */ /* 0x000fca0000010000 */
[----:B------:R-:W-:-:S07]  /*6d50*/  MOV R69, R55 ;  /* 0x0000003700457202 */ /* 0x000fce0000000f00 */
[----:B------:R-:W-:Y:S05]  /*6d60*/  WARPSYNC.COLLECTIVE R46, `(.L_x_5925) ;  /* 0x000000002e087348 */ /* 0x000fea0003c00000 */
[----:B------:R0:W1:Y:S02]  /*6d70*/  SHFL.BFLY P2, R67, R69, R54, R47 ;  /* 0x0c00003645437389 */ /* 0x000064000004002f */
[----:B01----:R-:W-:Y:S01]  /*6d80*/  ENDCOLLECTIVE ;  /* 0x000000000000791b */ /* 0x003fe20003800000 */
.L_x_5925:
[----:B------:R-:W-:Y:S01]  /*6d90*/  HFMA2.MMA R54, -RZ, RZ, 0, 2.384185791015625e-07 ;  /* 0x00000004ff367435 */ /* 0x000fe200000001ff */
[----:B------:R-:W-:-:S05]  /*6da0*/  MOV R56, R67 ;  /* 0x0000004300387202 */ /* 0x000fca0000000f00 */
[----:B------:R-:W-:-:S04]  /*6db0*/  FADD.FTZ R56, R55, R56 ;  /* 0x0000003837387221 */ /* 0x000fc80000010000 */
[----:B------:R-:W-:-:S07]  /*6dc0*/  IMAD.MOV.U32 R69, RZ, RZ, R56 ;  /* 0x000000ffff457224 */ /* 0x000fce00078e0038 */
[----:B------:R-:W-:Y:S05]  /*6dd0*/  WARPSYNC.COLLECTIVE R46, `(.L_x_5926) ;  /* 0x000000002e087348 */ /* 0x000fea0003c00000 */
[----:B------:R0:W1:Y:S02]  /*6de0*/  SHFL.BFLY P2, R67, R69, R54, R47 ;  /* 0x0c00003645437389 */ /* 0x000064000004002f */
[----:B01----:R-:W-:Y:S01]  /*6df0*/  ENDCOLLECTIVE ;  /* 0x000000000000791b */ /* 0x003fe20003800000 */
.L_x_5926:
[----:B------:R-:W-:Y:S02]  /*6e00*/  IMAD.MOV.U32 R54, RZ, RZ, 0x8 ;  /* 0x00000008ff367424 */ /* 0x000fe400078e00ff */
[----:B------:R-:W-:-:S04]  /*6e10*/  IMAD.MOV.U32 R63, RZ, RZ, R67 ;  /* 0x000000ffff3f7224 */ /* 0x000fc800078e0043 */
[----:B------:R-:W-:-:S05]  /*6e20*/  FADD.FTZ R63, R56, R63 ;  /* 0x0000003f383f7221 */ /* 0x000fca0000010000 */
[----:B------:R-:W-:-:S07]  /*6e30*/  MOV R69, R63 ;  /* 0x0000003f00457202 */ /* 0x000fce0000000f00 */
[----:B------:R-:W-:Y:S05]  /*6e40*/  WARPSYNC.COLLECTIVE R46, `(.L_x_5927) ;  /* 0x000000002e087348 */ /* 0x000fea0003c00000 */
[----:B------:R0:W1:Y:S02]  /*6e50*/  SHFL.BFLY P2, R67, R69, R54, R47 ;  /* 0x0c00003645437389 */ /* 0x000064000004002f */
[----:B01----:R-:W-:Y:S01]  /*6e60*/  ENDCOLLECTIVE ;  /* 0x000000000000791b */ /* 0x003fe20003800000 */
.L_x_5927:
[----:B------:R-:W-:Y:S01]  /*6e70*/  HFMA2.MMA R54, -RZ, RZ, 0, 9.5367431640625e-07 ;  /* 0x00000010ff367435 */ /* 0x000fe200000001ff */
[----:B------:R-:W-:-:S05]  /*6e80*/  MOV R60, R67 ;  /* 0x00000043003c7202 */ /* 0x000fca0000000f00 */
[----:B------:R-:W-:-:S04]  /*6e90*/  FADD.FTZ R60, R63, R60 ;  /* 0x0000003c3f3c7221 */ /* 0x000fc80000010000 */
[----:B------:R-:W-:-:S07]  /*6ea0*/  IMAD.MOV.U32 R69, RZ, RZ, R60 ;  /* 0x000000ffff457224 */ /* 0x000fce00078e003c */
[----:B------:R-:W-:Y:S05]  /*6eb0*/  WARPSYNC.COLLECTIVE R46, `(.L_x_5928) ;  /* 0x000000002e087348 */ /* 0x000fea0003c00000 */
[----:B------:R0:W1:Y:S02]  /*6ec0*/  SHFL.BFLY P2, R67, R69, R54, R47 ;  /* 0x0c00003645437389 */ /* 0x000064000004002f */
[----:B01----:R-:W-:Y:S01]  /*6ed0*/  ENDCOLLECTIVE ;  /* 0x000000000000791b */ /* 0x003fe20003800000 */
.L_x_5928:
[----:B------:R-:W-:Y:S05]  /*6ee0*/  BRA `(.L_x_5929) ;  /* 0xfffffff400a87947 */ /* 0x000fea000383ffff */
.L_x_5930:
        /* <DEDUP_REMOVED lines=9> */
.L_x_7775:


//--------------------- .text._ZN10layer_norm31ln_parallel_residual_fwd_kernelINS_13Kernel_traitsIf6__halffS2_fjLj256ELj1ELj4ELj1ELj16ENS_18Kernel_traits_baseILj256EfS2_fS2_fjLj128EEEEELb1ELb1ELb1EEEvNS_9FwdParamsE --------------------------
	.section	.text._ZN10layer_norm31ln_parallel_residual_fwd_kernelINS_13Kernel_traitsIf6__halffS2_fjLj256ELj1ELj4ELj1ELj16ENS_18Kernel_traits_baseILj256EfS2_fS2_fjLj128EEEEELb1ELb1ELb1EEEvNS_9FwdParamsE,"ax",@progbits
	.align	128
        .global         _ZN10layer_norm31ln_parallel_residual_fwd_kernelINS_13Kernel_traitsIf6__halffS2_fjLj256ELj1ELj4ELj1ELj16ENS_18Kernel_traits_baseILj256EfS2_fS2_fjLj128EEEEELb1ELb1ELb1EEEvNS_9FwdParamsE
        .type           _ZN10layer_norm31ln_parallel_residual_fwd_kernelINS_13Kernel_traitsIf6__halffS2_fjLj256ELj1ELj4ELj1ELj16ENS_18Kernel_traits_baseILj256EfS2_fS2_fjLj128EEEEELb1ELb1ELb1EEEvNS_9FwdParamsE,@function
        .size           _ZN10layer_norm31ln_parallel_residual_fwd_kernelINS_13Kernel_traitsIf6__halffS2_fjLj256ELj1ELj4ELj1ELj16ENS_18Kernel_traits_baseILj256EfS2_fS2_fjLj128EEEEELb1ELb1ELb1EEEvNS_9FwdParamsE,(.L_x_7776 - _ZN10layer_norm31ln_parallel_residual_fwd_kernelINS_13Kernel_traitsIf6__halffS2_fjLj256ELj1ELj4ELj1ELj16ENS_18Kernel_traits_baseILj256EfS2_fS2_fjLj128EEEEELb1ELb1ELb1EEEvNS_9FwdParamsE)
        .other          _ZN10layer_norm31ln_parallel_residual_fwd_kernelINS_13Kernel_traitsIf6__halffS2_fjLj256ELj1ELj4ELj1ELj16ENS_18Kernel_traits_baseILj256EfS2_fS2_fjLj128EEEEELb1ELb1ELb1EEEvNS_9FwdParamsE,@"STO_CUDA_ENTRY STV_DEFAULT"
_ZN10layer_norm31ln_parallel_residual_fwd_kernelINS_13Kernel_traitsIf6__halffS2_fjLj256ELj1ELj4ELj1ELj16ENS_18Kernel_traits_baseILj256EfS2_fS2_fjLj128EEEEELb1ELb1ELb1EEEvNS_9FwdParamsE:
.text._ZN10layer_norm31ln_parallel_residual_fwd_kernelINS_13Kernel_traitsIf6__halffS2_fjLj256ELj1ELj4ELj1ELj16ENS_18Kernel_traits_baseILj256EfS2_fS2_fjLj128EEEEELb1ELb1ELb1EEEvNS_9FwdParamsE:
        /* <DEDUP_REMOVED lines=142> */
.L_x_6062:
        /* <DEDUP_REMOVED lines=33> */
.L_x_5933:
[----:B------:R-:W-:-:S07]  /*0af0*/  IMAD.MOV.U32 R58, RZ, RZ, R0 ;  /* 0x000000ffff3a7224 */ /* 0x000fce00078e0000 */
.L_x_5934:
[----:B------:R-:W-:Y:S05]  /*0b00*/  BSYNC B1 ;  /* 0x0000000000017941 */ /* 0x000fea0003800000 */
.L_x_5932:
        /* <DEDUP_REMOVED lines=16> */
.L_x_5938:
[----:B------:R-:W-:Y:S05]  /*0c10*/  BSYNC B2 ;  /* 0x0000000000027941 */ /* 0x000fea0003800000 */
.L_x_5937:
        /* <DEDUP_REMOVED lines=43> */
.L_x_5936:
[----:B------:R-:W-:Y:S05]  /*0ed0*/  BSYNC B1 ;  /* 0x0000000000017941 */ /* 0x000fea0003800000 */
.L_x_5935:
        /* <DEDUP_REMOVED lines=18> */
.L_x_5939:
        /* <DEDUP_REMOVED lines=12> */
.L_x_5942:
[----:B------:R-:W-:-:S07]  /*10c0*/  MOV R9, R0 ;  /* 0x0000000000097202 */ /* 0x000fce0000000f00 */
.L_x_5943:
[----:B------:R-:W-:Y:S05]  /*10d0*/  BSYNC B1 ;  /* 0x0000000000017941 */ /* 0x000fea0003800000 */
.L_x_5941:
        /* <DEDUP_REMOVED lines=16> */
.L_x_5947:
[----:B------:R-:W-:Y:S05]  /*11e0*/  BSYNC B2 ;  /* 0x0000000000027941 */ /* 0x000fea0003800000 */
.L_x_5946:
        /* <DEDUP_REMOVED lines=43> */
.L_x_5945:
[----:B------:R-:W-:Y:S05]  /*14a0*/  BSYNC B1 ;  /* 0x0000000000017941 */ /* 0x000fea0003800000 */
.L_x_5944:
        /* <DEDUP_REMOVED lines=9> */
.L_x_5940:
        /* <DEDUP_REMOVED lines=12> */
.L_x_5949:
[----:B------:R-:W-:-:S07]  /*1600*/  IMAD.MOV.U32 R9, RZ, RZ, R0 ;  /* 0x000000ffff097224 */ /* 0x000fce00078e0000 */
.L_x_5950:
[----:B------:R-:W-:Y:S05]  /*1610*/  BSYNC B1 ;  /* 0x0000000000017941 */ /* 0x000fea0003800000 */
.L_x_5948:
        /* <DEDUP_REMOVED lines=16> */
.L_x_5954:
[----:B------:R-:W-:Y:S05]  /*1720*/  BSYNC B2 ;  /* 0x0000000000027941 */ /* 0x000fea0003800000 */
.L_x_5953:
        /* <DEDUP_REMOVED lines=43> */
.L_x_5952:
[----:B------:R-:W-:Y:S05]  /*19e0*/  BSYNC B1 ;  /* 0x0000000000017941 */ /* 0x000fea0003800000 */
.L_x_5951:
        /* <DEDUP_REMOVED lines=13> */
.L_x_5955:
        /* <DEDUP_REMOVED lines=12> */
.L_x_5958:
[----:B------:R-:W-:-:S07]  /*1b80*/  MOV R40, R0 ;  /* 0x0000000000287202 */ /* 0x000fce0000000f00 */
.L_x_5959:
[----:B------:R-:W-:Y:S05]  /*1b90*/  BSYNC B1 ;  /* 0x0000000000017941 */ /* 0x000fea0003800000 */
.L_x_5957:
        /* <DEDUP_REMOVED lines=16> */
.L_x_5963:
[----:B------:R-:W-:Y:S05]  /*1ca0*/  BSYNC B2 ;  /* 0x0000000000027941 */ /* 0x000fea0003800000 */
.L_x_5962:
        /* <DEDUP_REMOVED lines=43> */
.L_x_5961:
[----:B------:R-:W-:Y:S05]  /*1f60*/  BSYNC B1 ;  /* 0x0000000000017941 */ /* 0x000fea0003800000 */
.L_x_5960:
        /* <DEDUP_REMOVED lines=9> */
.L_x_5956:
        /* <DEDUP_REMOVED lines=12> */
.L_x_5965:
[----:B------:R-:W-:-:S07]  /*20c0*/  IMAD.MOV.U32 R40, RZ, RZ, R0 ;  /* 0x000000ffff287224 */ /* 0x000fce00078e0000 */
.L_x_5966:
[----:B------:R-:W-:Y:S05]  /*20d0*/  BSYNC B1 ;  /* 0x0000000000017941 */ /* 0x000fea0003800000 */
.L_x_5964:
        /* <DEDUP_REMOVED lines=16> */
.L_x_5970:
[----:B------:R-:W-:Y:S05]  /*21e0*/  BSYNC B2 ;  /* 0x0000000000027941 */ /* 0x000fea0003800000 */
.L_x_5969:
        /* <DEDUP_REMOVED lines=43> */
.L_x_5968:
[----:B------:R-:W-:Y:S05]  /*24a0*/  BSYNC B1 ;  /* 0x0000000000017941 */ /* 0x000fea0003800000 */
.L_x_5967:
        /* <DEDUP_REMOVED lines=13> */
.L_x_5971:
        /* <DEDUP_REMOVED lines=12> */
.L_x_5974:
[----:B------:R-:W-:-:S07]  /*2640*/  MOV R11, R0 ;  /* 0x00000000000b7202 */ /* 0x000fce0000000f00 */
.L_x_5975:
[----:B------:R-:W-:Y:S05]  /*2650*/  BSYNC B1 ;  /* 0x0000000000017941 */ /* 0x000fea0003800000 */
.L_x_5973:
        /* <DEDUP_REMOVED lines=16> */
.L_x_5979:
[----:B------:R-:W-:Y:S05]  /*2760*/  BSYNC B2 ;  /* 0x0000000000027941 */ /* 0x000fea0003800000 */
.L_x_5978:
        /* <DEDUP_REMOVED lines=43> */
.L_x_5977:
[----:B------:R-:W-:Y:S05]  /*2a20*/  BSYNC B1 ;  /* 0x0000000000017941 */ /* 0x000fea0003800000 */
.L_x_5976:
        /* <DEDUP_REMOVED lines=9> */
.L_x_5972:
        /* <DEDUP_REMOVED lines=12> */
.L_x_5981:
[----:B------:R-:W-:-:S07]  /*2b80*/  MOV R11, R0 ;  /* 0x00000000000b7202 */ /* 0x000fce0000000f00 */
.L_x_5982:
[----:B------:R-:W-:Y:S05]  /*2b90*/  BSYNC B1 ;  /* 0x0000000000017941 */ /* 0x000fea0003800000 */
.L_x_5980:
        /* <DEDUP_REMOVED lines=16> */
.L_x_5986:
[----:B------:R-:W-:Y:S05]  /*2ca0*/  BSYNC B2 ;  /* 0x0000000000027941 */ /* 0x000fea0003800000 */
.L_x_5985:
        /* <DEDUP_REMOVED lines=43> */
.L_x_5984:
[----:B------:R-:W-:Y:S05]  /*2f60*/  BSYNC B1 ;  /* 0x0000000000017941 */ /* 0x000fea0003800000 */
.L_x_5983:
        /* <DEDUP_REMOVED lines=13> */
.L_x_5987:
        /* <DEDUP_REMOVED lines=12> */
.L_x_5990:
[----:B------:R-:W-:-:S07]  /*3100*/  MOV R49, R0 ;  /* 0x0000000000317202 */ /* 0x000fce0000000f00 */
.L_x_5991:
[----:B------:R-:W-:Y:S05]  /*3110*/  BSYNC B1 ;  /* 0x0000000000017941 */ /* 0x000fea0003800000 */
.L_x_5989:
        /* <DEDUP_REMOVED lines=16> */
.L_x_5995:
[----:B------:R-:W-:Y:S05]  /*3220*/  BSYNC B2 ;  /* 0x0000000000027941 */ /* 0x000fea0003800000 */
.L_x_5994:
        /* <DEDUP_REMOVED lines=43> */
.L_x_5993:
[----:B------:R-:W-:Y:S05]  /*34e0*/  BSYNC B1 ;  /* 0x0000000000017941 */ /* 0x000fea0003800000 */
.L_x_5992:
        /* <DEDUP_REMOVED lines=9> */
.L_x_5988:
        /* <DEDUP_REMOVED lines=12> */
.L_x_5997:
[----:B------:R-:W-:-:S07]  /*3640*/  MOV R65, R0 ;  /* 0x0000000000417202 */ /* 0x000fce0000000f00 */
.L_x_5998:
[----:B------:R-:W-:Y:S05]  /*3650*/  BSYNC B1 ;  /* 0x0000000000017941 */ /* 0x000fea0003800000 */
.L_x_5996:
        /* <DEDUP_REMOVED lines=16> */
.L_x_6002:
[----:B------:R-:W-:Y:S05]  /*3760*/  BSYNC B2 ;  /* 0x0000000000027941 */ /* 0x000fea0003800000 */
.L_x_6001:
        /* <DEDUP_REMOVED lines=43> */
.L_x_6000:
[----:B------:R-:W-:Y:S05]  /*3a20*/  BSYNC B1 ;  /* 0x0000000000017941 */ /* 0x000fea0003800000 */
.L_x_5999:
        /* <DEDUP_REMOVED lines=12> */
.L_x_6003:
        /* <DEDUP_REMOVED lines=12> */
.L_x_6006:
[----:B------:R-:W-:-:S07]  /*3bb0*/  MOV R41, R0 ;  /* 0x0000000000297202 */ /* 0x000fce0000000f00 */
.L_x_6007:
[----:B------:R-:W-:Y:S05]  /*3bc0*/  BSYNC B1 ;  /* 0x0000000000017941 */ /* 0x000fea0003800000 */
.L_x_6005:
        /* <DEDUP_REMOVED lines=16> */
.L_x_6011:
[----:B------:R-:W-:Y:S05]  /*3cd0*/  BSYNC B2 ;  /* 0x0000000000027941 */ /* 0x000fea0003800000 */
.L_x_6010:
        /* <DEDUP_REMOVED lines=43> */
.L_x_6009:
[----:B------:R-:W-:Y:S05]  /*3f90*/  BSYNC B1 ;  /* 0x0000000000017941 */ /* 0x000fea0003800000 */
.L_x_6008:
        /* <DEDUP_REMOVED lines=9> */
.L_x_6004:
        /* <DEDUP_REMOVED lines=12> */
.L_x_6013:
[----:B------:R-:W-:-:S07]  /*40f0*/  MOV R41, R0 ;  /* 0x0000000000297202 */ /* 0x000fce0000000f00 */
.L_x_6014:
[----:B------:R-:W-:Y:S05]  /*4100*/  BSYNC B1 ;  /* 0x0000000000017941 */ /* 0x000fea0003800000 */
.L_x_6012:
        /* <DEDUP_REMOVED lines=16> */
.L_x_6018:
[----:B------:R-:W-:Y:S05]  /*4210*/  BSYNC B2 ;  /* 0x0000000000027941 */ /* 0x000fea0003800000 */
.L_x_6017:
        /* <DEDUP_REMOVED lines=43> */
.L_x_6016:
[----:B------:R-:W-:Y:S05]  /*44d0*/  BSYNC B1 ;  /* 0x0000000000017941 */ /* 0x000fea0003800000 */
.L_x_6015:
        /* <DEDUP_REMOVED lines=12> */
.L_x_6019:
        /* <DEDUP_REMOVED lines=12> */
.L_x_6022:
[----:B------:R-:W-:-:S07]  /*4660*/  MOV R42, R0 ;  /* 0x00000000002a7202 */ /* 0x000fce0000000f00 */
.L_x_6023:
[----:B------:R-:W-:Y:S05]  /*4670*/  BSYNC B1 ;  /* 0x0000000000017941 */ /* 0x000fea0003800000 */
.L_x_6021:
        /* <DEDUP_REMOVED lines=16> */
.L_x_6027:
[----:B------:R-:W-:Y:S05]  /*4780*/  BSYNC B2 ;  /* 0x0000000000027941 */ /* 0x000fea0003800000 */
.L_x_6026:
        /* <DEDUP_REMOVED lines=43> */
.L_x_6025:
[----:B------:R-:W-:Y:S05]  /*4a40*/  BSYNC B1 ;  /* 0x0000000000017941 */ /* 0x000fea0003800000 */
.L_x_6024:
        /* <DEDUP_REMOVED lines=9> */
.L_x_6020:
        /* <DEDUP_REMOVED lines=12> */
.L_x_6029:
[----:B------:R-:W-:-:S07]  /*4ba0*/  MOV R42, R0 ;  /* 0x00000000002a7202 */ /* 0x000fce0000000f00 */
.L_x_6030:
[----:B------:R-:W-:Y:S05]  /*4bb0*/  BSYNC B1 ;  /* 0x0000000000017941 */ /* 0x000fea0003800000 */
.L_x_6028:
        /* <DEDUP_REMOVED lines=16> */
.L_x_6034:
[----:B------:R-:W-:Y:S05]  /*4cc0*/  BSYNC B2 ;  /* 0x0000000000027941 */ /* 0x000fea0003800000 */
.L_x_6033:
        /* <DEDUP_REMOVED lines=43> */
.L_x_6032:
[----:B------:R-:W-:Y:S05]  /*4f80*/  BSYNC B1 ;  /* 0x0000000000017941 */ /* 0x000fea0003800000 */
.L_x_6031:
        /* <DEDUP_REMOVED lines=12> */
.L_x_6035:
        /* <DEDUP_REMOVED lines=12> */
.L_x_6038:
[----:B------:R-:W-:-:S07]  /*5110*/  MOV R56, R0 ;  /* 0x0000000000387202 */ /* 0x000fce0000000f00 */
.L_x_6039:
[----:B------:R-:W-:Y:S05]  /*5120*/  BSYNC B1 ;  /* 0x0000000000017941 */ /* 0x000fea0003800000 */
.L_x_6037:
        /* <DEDUP_REMOVED lines=16> */
.L_x_6043:
[----:B------:R-:W-:Y:S05]  /*5230*/  BSYNC B2 ;  /* 0x0000000000027941 */ /* 0x000fea0003800000 */
.L_x_6042:
        /* <DEDUP_REMOVED lines=43> */
.L_x_6041:
[----:B------:R-:W-:Y:S05]  /*54f0*/  BSYNC B1 ;  /* 0x0000000000017941 */ /* 0x000fea0003800000 */
.L_x_6040:
        /* <DEDUP_REMOVED lines=9> */
.L_x_6036:
        /* <DEDUP_REMOVED lines=12> */
.L_x_6045:
[----:B------:R-:W-:-:S07]  /*5650*/  MOV R66, R0 ;  /* 0x0000000000427202 */ /* 0x000fce0000000f00 */
.L_x_6046:
[----:B------:R-:W-:Y:S05]  /*5660*/  BSYNC B1 ;  /* 0x0000000000017941 */ /* 0x000fea0003800000 */
.L_x_6044:
        /* <DEDUP_REMOVED lines=16> */
.L_x_6050:
[----:B------:R-:W-:Y:S05]  /*5770*/  BSYNC B2 ;  /* 0x0000000000027941 */ /* 0x000fea0003800000 */
.L_x_6049:
        /* <DEDUP_REMOVED lines=43> */
.L_x_6048:
[----:B------:R-:W-:Y:S05]  /*5a30*/  BSYNC B1 ;  /* 0x0000000000017941 */ /* 0x000fea0003800000 */
.L_x_6047:
[----:B------:R-:W-:Y:S01]  /*5a40*/  HFMA2.MMA R64, -RZ, RZ, 0.1171875, 0 ;  /* 0x2f800000ff407435 */ /* 0x000fe200000001ff */
[----:B------:R-:W-:Y:S01]  /*5a50*/  I2FP.F32.U32 R51, R66 ;  /* 0x0000004200337245 */ /* 0x000fe20000201000 */
[----:B------:R-:W-:-:S05]  /*5a60*/  HADD2.F32 R66, -RZ, R43.H1_H1 ;  /* 0x3000002bff427230 */ /* 0x000fca0000004100 */
[----:B------:R-:W-:-:S03]  /*5a70*/  FMUL.FTZ R66, R66, R59 ;  /* 0x0000003b42427220 */ /* 0x000fc60000410000 */
        /* <DEDUP_REMOVED lines=9> */
.L_x_6051:
        /* <DEDUP_REMOVED lines=12> */
.L_x_6054:
[----:B------:R-:W-:-:S07]  /*5bd0*/  IMAD.MOV.U32 R57, RZ, RZ, R0 ;  /* 0x000000ffff397224 */ /* 0x000fce00078e0000 */
.L_x_6055:
[----:B------:R-:W-:Y:S05]  /*5be0*/  BSYNC B1 ;  /* 0x0000000000017941 */ /* 0x000fea0003800000 */
.L_x_6053:
        /* <DEDUP_REMOVED lines=16> */
.L_x_6059:
[----:B------:R-:W-:Y:S05]  /*5cf0*/  BSYNC B2 ;  /* 0x0000000000027941 */ /* 0x000fea0003800000 */
.L_x_6058:
        /* <DEDUP_REMOVED lines=43> */
.L_x_6057:
[----:B------:R-:W-:Y:S05]  /*5fb0*/  BSYNC B1 ;  /* 0x0000000000017941 */ /* 0x000fea0003800000 */
.L_x_6056:
        /* <DEDUP_REMOVED lines=9> */
.L_x_6052:
[----:B------:R-:W-:Y:S01]  /*6050*/  SEL R53, RZ, 0x1000000, P5 ;  /* 0x01000000ff357807 */ /* 0x000fe20002800000 */
[----:B------:R-:W-:Y:S01]  /*6060*/  IMAD.SHL.U32 R64, R45, 0x8, RZ ;  /* 0x000000082d407824 */ /* 0x000fe200078e00ff */
        /* <DEDUP_REMOVED lines=8> */
[----:B------:R-:W-:Y:S02]  /*60f0*/  LOP3.LUT R59, R59, R53, R58, 0xfe, !PT ;  /* 0x000000353b3b7212 */ /* 0x000fe400078efe3a */
[----:B------:R-:W-:Y:S02]  /*6100*/  SEL R53, RZ, 0x1, P2 ;  /* 0x00000001ff357807 */ /* 0x000fe40001000000 */
[----:B------:R-:W-:Y:S02]  /*6110*/  SEL R58, RZ, 0x1, P6 ;  /* 0x00000001ff3a7807 */ /* 0x000fe40003000000 */
[----:B------:R-:W-:-:S02]  /*6120*/  SEL R60, RZ, 0x1, P0 ;  /* 0x00000001ff3c7807 */ /* 0x000fc40000000000 */
        /* <DEDUP_REMOVED lines=33> */
.L_x_6060:
        /* <DEDUP_REMOVED lines=48> */
.L_x_6074:
        /* <DEDUP_REMOVED lines=28> */
[----:B------:R-:W-:Y:S01]  /*6800*/  F2FP.F16.F32.PACK_AB R10, R10, R9 ;  /* 0x000000090a0a723e */ /* 0x000fe200000000ff */
        /* <DEDUP_REMOVED lines=10> */
[----:B------:R-:W-:-:S02]  /*68b0*/  F2FP.F16.F32.PACK_AB R11, R68, R11 ;  /* 0x0000000b440b723e */ /* 0x000fc400000000ff */
[----:B------:R-:W-:Y:S02]  /*68c0*/  F2FP.F16.F32.PACK_AB R9, R64, R9 ;  /* 0x000000094009723e */ /* 0x000fe400000000ff */
[----:B------:R-:W-:Y:S01]  /*68d0*/  F2FP.F16.F32.PACK_AB R8, R61, R8 ;  /* 0x000000083d08723e */ /* 0x000fe200000000ff */
        /* <DEDUP_REMOVED lines=9> */
.L_x_5931:
[----:B------:R-:W-:Y:S05]  /*6970*/  EXIT ;  /* 0x000000000000794d */ /* 0x000fea0003800000 */
.L_x_6061:
        /* <DEDUP_REMOVED lines=8> */
.L_x_6064:
[----:B------:R-:W-:Y:S05]  /*6a00*/  BSYNC B1 ;  /* 0x0000000000017941 */ /* 0x000fea0003800000 */
.L_x_6063:
        /* <DEDUP_REMOVED lines=9> */
.L_x_6065:
[----:B------:R-:W-:Y:S01]  /*6aa0*/  HFMA2.MMA R61, -RZ, RZ, 0, 2.384185791015625e-07 ;  /* 0x00000004ff3d7435 */ /* 0x000fe200000001ff */
[----:B------:R-:W-:-:S05]  /*6ab0*/  MOV R58, R67 ;  /* 0x00000043003a7202 */ /* 0x000fca0000000f00 */
[----:B------:R-:W-:-:S04]  /*6ac0*/  FADD.FTZ R64, R63, R58 ;  /* 0x0000003a3f407221 */ /* 0x000fc80000010000 */
[----:B------:R-:W-:-:S07]  /*6ad0*/  IMAD.MOV.U32 R69, RZ, RZ, R64 ;  /* 0x000000ffff457224 */ /* 0x000fce00078e0040 */
[----:B------:R-:W-:Y:S05]  /*6ae0*/  WARPSYNC.COLLECTIVE R59, `(.L_x_6066) ;  /* 0x000000003b087348 */ /* 0x000fea0003c00000 */
[----:B------:R0:W1:Y:S02]  /*6af0*/  SHFL.BFLY P1, R67, R69, R61, R62 ;  /* 0x0c00003d45437389 */ /* 0x000064000002003e */
[----:B01----:R-:W-:Y:S01]  /*6b00*/  ENDCOLLECTIVE ;  /* 0x000000000000791b */ /* 0x003fe20003800000 */
.L_x_6066:
[----:B------:R-:W-:Y:S02]  /*6b10*/  IMAD.MOV.U32 R61, RZ, RZ, 0x8 ;  /* 0x00000008ff3d7424 */ /* 0x000fe400078e00ff */
[----:B------:R-:W-:-:S04]  /*6b20*/  IMAD.MOV.U32 R65, RZ, RZ, R67 ;  /* 0x000000ffff417224 */ /* 0x000fc800078e0043 */
[----:B------:R-:W-:-:S05]  /*6b30*/  FADD.FTZ R65, R64, R65 ;  /* 0x0000004140417221 */ /* 0x000fca0000010000 */
[----:B------:R-:W-:-:S07]  /*6b40*/  MOV R69, R65 ;  /* 0x0000004100457202 */ /* 0x000fce0000000f00 */
[----:B------:R-:W-:Y:S05]  /*6b50*/  WARPSYNC.COLLECTIVE R59, `(.L_x_6067) ;  /* 0x000000003b087348 */ /* 0x000fea0003c00000 */
[----:B------:R0:W1:Y:S02]  /*6b60*/  SHFL.BFLY P1, R67, R69, R61, R62 ;  /* 0x0c00003d45437389 */ /* 0x000064000002003e */
[----:B01----:R-:W-:Y:S01]  /*6b70*/  ENDCOLLECTIVE ;  /* 0x000000000000791b */ /* 0x003fe20003800000 */
.L_x_6067:
        /* <DEDUP_REMOVED lines=8> */
.L_x_6068:
        /* <DEDUP_REMOVED lines=24> */
.L_x_6069:
[----:B------:R-:W-:Y:S01]  /*6d80*/  HFMA2.MMA R61, -RZ, RZ, 0, 1.1920928955078125e-07 ;  /* 0x00000002ff3d7435 */ /* 0x000fe200000001ff */
[----:B------:R-:W-:-:S05]  /*6d90*/  MOV R64, R67 ;  /* 0x0000004300407202 */ /* 0x000fca0000000f00 */
[----:B------:R-:W-:-:S04]  /*6da0*/  FADD.FTZ R64, R53, R64 ;  /* 0x0000004035407221 */ /* 0x000fc80000010000 */
[----:B------:R-:W-:-:S07]  /*6db0*/  IMAD.MOV.U32 R69, RZ, RZ, R64 ;  /* 0x000000ffff457224 */ /* 0x000fce00078e0040 */
[----:B------:R-:W-:Y:S05]  /*6dc0*/  WARPSYNC.COLLECTIVE R59, `(.L_x_6070) ;  /* 0x000000003b087348 */ /* 0x000fea0003c00000 */
[----:B------:R0:W1:Y:S02]  /*6dd0*/  SHFL.BFLY P1, R67, R69, R61, R62 ;  /* 0x0c00003d45437389 */ /* 0x000064000002003e */
[----:B01----:R-:W-:Y:S01]  /*6de0*/  ENDCOLLECTIVE ;  /* 0x000000000000791b */ /* 0x003fe20003800000 */
.L_x_6070:
[----:B------:R-:W-:Y:S02]  /*6df0*/  IMAD.MOV.U32 R61, RZ, RZ, 0x4 ;  /* 0x00000004ff3d7424 */ /* 0x000fe400078e00ff */
[----:B------:R-:W-:-:S04]  /*6e00*/  IMAD.MOV.U32 R63, RZ, RZ, R67 ;  /* 0x000000ffff3f7224 */ /* 0x000fc800078e0043 */
[----:B------:R-:W-:-:S05]  /*6e10*/  FADD.FTZ R63, R64, R63 ;  /* 0x0000003f403f7221 */ /* 0x000fca0000010000 */
[----:B------:R-:W-:-:S07]  /*6e20*/  MOV R69, R63 ;  /* 0x0000003f00457202 */ /* 0x000fce0000000f00 */
[----:B------:R-:W-:Y:S05]  /*6e30*/  WARPSYNC.COLLECTIVE R59, `(.L_x_6071) ;  /* 0x000000003b087348 */ /* 0x000fea0003c00000 */
[----:B------:R0:W1:Y:S02]  /*6e40*/  SHFL.BFLY P1, R67, R69, R61, R62 ;  /* 0x0c00003d45437389 */ /* 0x000064000002003e */
[----:B01----:R-:W-:Y:S01]  /*6e50*/  ENDCOLLECTIVE ;  /* 0x000000000000791b */ /* 0x003fe20003800000 */
.L_x_6071:
[----:B------:R-:W-:Y:S01]  /*6e60*/  HFMA2.MMA R61, -RZ, RZ, 0, 4.76837158203125e-07 ;  /* 0x00000008ff3d7435 */ /* 0x000fe200000001ff */
[----:B------:R-:W-:-:S05]  /*6e70*/  MOV R66, R67 ;  /* 0x0000004300427202 */ /* 0x000fca0000000f00 */
[----:B------:R-:W-:-:S04]  /*6e80*/  FADD.FTZ R66, R63, R66 ;  /* 0x000000423f427221 */ /* 0x000fc80000010000 */
[----:B------:R-:W-:-:S07]  /*6e90*/  IMAD.MOV.U32 R69, RZ, RZ, R66 ;  /* 0x000000ffff457224 */ /* 0x000fce00078e0042 */
[----:B------:R-:W-:Y:S05]  /*6ea0*/  WARPSYNC.COLLECTIVE R59, `(.L_x_6072) ;  /* 0x000000003b087348 */ /* 0x000fea0003c00000 */
[----:B------:R0:W1:Y:S02]  /*6eb0*/  SHFL.BFLY P1, R67, R69, R61, R62 ;  /* 0x0c00003d45437389 */ /* 0x000064000002003e */
[----:B01----:R-:W-:Y:S01]  /*6ec0*/  ENDCOLLECTIVE ;  /* 0x000000000000791b */ /* 0x003fe20003800000 */
.L_x_6072:
[----:B------:R-:W-:Y:S02]  /*6ed0*/  IMAD.MOV.U32 R61, RZ, RZ, 0x10 ;  /* 0x00000010ff3d7424 */ /* 0x000fe400078e00ff */
[----:B------:R-:W-:-:S04]  /*6ee0*/  IMAD.MOV.U32 R65, RZ, RZ, R67 ;  /* 0x000000ffff417224 */ /* 0x000fc800078e0043 */
[----:B------:R-:W-:-:S05]  /*6ef0*/  FADD.FTZ R65, R66, R65 ;  /* 0x0000004142417221 */ /* 0x000fca0000010000 */
[----:B------:R-:W-:-:S07]  /*6f00*/  MOV R69, R65 ;  /* 0x0000004100457202 */ /* 0x000fce0000000f00 */
[----:B------:R-:W-:Y:S05]  /*6f10*/  WARPSYNC.COLLECTIVE R59, `(.L_x_6073) ;  /* 0x000000003b087348 */ /* 0x000fea0003c00000 */
[----:B------:R0:W1:Y:S02]  /*6f20*/  SHFL.BFLY P1, R67, R69, R61, R62 ;  /* 0x0c00003d45437389 */ /* 0x000064000002003e */
[----:B01----:R-:W-:Y:S01]  /*6f30*/  ENDCOLLECTIVE ;  /* 0x000000000000791b */ /* 0x003fe20003800000 */
.L_x_6073:
[----:B------:R-:W-:Y:S01]  /*6f40*/  MOV R68, R67 ;  /* 0x0000004300447202 */ /* 0x000fe20000000f00 */
[----:B------:R-:W-:Y:S06]  /*6f50*/  BRA `(.L_x_6074) ;  /* 0xfffffff400b87947 */ /* 0x000fec000383ffff */
.L_x_6075:
        /* <DEDUP_REMOVED lines=10> */
.L_x_7776:


//--------------------- .text._ZN10layer_norm31ln_parallel_residual_fwd_kernelINS_13Kernel_traitsI6__halfffffjLj256ELj1ELj4ELj1ELj16ENS_18Kernel_traits_baseILj256ES2_ffffjLj128EEEEELb0ELb0ELb0EEEvNS_9FwdParamsE --------------------------
	.section	.text._ZN10layer_norm31ln_parallel_residual_fwd_kernelINS_13Kernel_traitsI6__halfffffjLj256ELj1ELj4ELj1ELj16ENS_18Kernel_traits_baseILj256ES2_ffffjLj128EEEEELb0ELb0ELb0EEEvNS_9FwdParamsE,"ax",@progbits
	.align	128
        .global         _ZN10layer_norm31ln_parallel_residual_fwd_kernelINS_13Kernel_traitsI6__halfffffjLj256ELj1ELj4ELj1ELj16ENS_18Kernel_traits_baseILj256ES2_ffffjLj128EEEEELb0ELb0ELb0EEEvNS_9FwdParamsE
        .type           _ZN10layer_norm31ln_parallel_residual_fwd_kernelINS_13Kernel_traitsI6__halfffffjLj256ELj1ELj4ELj1ELj16ENS_18Kernel_traits_baseILj256ES2_ffffjLj128EEEEELb0ELb0ELb0EEEvNS_9FwdParamsE,@function
        .size           _ZN10layer_norm31ln_parallel_residual_fwd_kernelINS_13Kernel_traitsI6__halfffffjLj256ELj1ELj4ELj1ELj16ENS_18Kernel_traits_baseILj256ES2_ffffjLj128EEEEELb0ELb0ELb0EEEvNS_9FwdParamsE,(.L_x_7777 - _ZN10layer_norm31ln_parallel_residual_fwd_kernelINS_13Kernel_traitsI6__halfffffjLj256ELj1ELj4ELj1ELj16ENS_18Kernel_traits_baseILj256ES2_ffffjLj128EEEEELb0ELb0ELb0EEEvNS_9FwdParamsE)
        .other          _ZN10layer_norm31ln_parallel_residual_fwd_kernelINS_13Kernel_traitsI6__halfffffjLj256ELj1ELj4ELj1ELj16ENS_18Kernel_traits_baseILj256ES2_ffffjLj128EEEEELb0ELb0ELb0EEEvNS_9FwdParamsE,@"STO_CUDA_ENTRY STV_DEFAULT"
_ZN10layer_norm31ln_parallel_residual_fwd_kernelINS_13Kernel_traitsI6__halfffffjLj256ELj1ELj4ELj1ELj16ENS_18Kernel_traits_baseILj256ES2_ffffjLj128EEEEELb0ELb0ELb0EEEvNS_9FwdParamsE:
.text._ZN10layer_norm31ln_parallel_residual_fwd_kernelINS_13Kernel_traitsI6__halfffffjLj256ELj1ELj4ELj1ELj16ENS_18Kernel_traits_baseILj256ES2_ffffjLj128EEEEELb0ELb0ELb0EEEvNS_9FwdParamsE:
        /* <DEDUP_REMOVED lines=11> */
[----:B------:R-:W-:Y:S02]  /*00b0*/  LOP3.LUT R6, R4, 0x1f, RZ, 0xc0, !PT ;  /* 0x0000001f04067812 */ /* 0x000fe400078ec0ff */
[----:B------:R-:W-:-:S02]  /*00c0*/  LOP3.LUT P2, RZ, R0, 0xffffffe0, RZ, 0xc0, !PT ;  /* 0xffffffe000ff7812 */ /* 0x000fc4000784c0ff */
[----:B------:R-:W-:Y:S02]  /*00d0*/  ISETP.GE.U32.AND P3, PT, R0, 0x40, PT ;  /* 0x000000400000780c */ /* 0x000fe40003f66070 */
[----:B--2---:R-:W-:Y:S02]  /*00e0*/  LEA R2, R5, R2, 0x2 ;  /* 0x0000000205027211 */ /* 0x004fe400078e10ff */
[----:B------:R-:W-:-:S07]  /*00f0*/  MOV R3, R6 ;  /* 0x0000000600037202 */ /* 0x000fce0000000f00 */
        /* <DEDUP_REMOVED lines=8> */
[----:B------:R-:W-:-:S02]  /*0180*/  SHF.L.U32 R12, R3, 0x3, RZ ;  /* 0x00000003030c7819 */ /* 0x000fc400000006ff */
[----:B------:R-:W-:-:S07]  /*0190*/  SHF.L.U64.HI R13, R3, 0x3, RZ ;  /* 0x00000003030d7819 */ /* 0x000fce00000102ff */
[C---:B------:R-:W-:Y:S02]  /*01a0*/  @P0 LEA R8, P4, R3.reuse, UR6, 0x3 ;  /* 0x0000000603080c11 */ /* 0x040fe4000f8818ff */
[C---:B------:R-:W-:Y:S02]  /*01b0*/  @P1 IADD3 R14, P5, R12.reuse, UR8, RZ ;  /* 0x000000080c0e1c10 */ /* 0x040fe4000ffbe0ff */
[----:B------:R-:W-:Y:S01]  /*01c0*/  @P0 LEA.HI.X R9, R3, UR7, RZ, 0x3, P4 ;  /* 0x0000000703090c11 */ /* 0x000fe2000a0f1cff */
[----:B------:R-:W-:Y:S01]  /*01d0*/  ULDC.64 UR6, c[0x0][0x268] ;  /* 0x00009a0000067ab9 */ /* 0x000fe20000000a00 */
[----:B------:R-:W-:Y:S02]  /*01e0*/  @P1 IADD3.X R15, R13, UR9, RZ, P5, !PT ;  /* 0x000000090d0f1c10 */ /* 0x000fe4000affe4ff */
[----:B------:R-:W-:Y:S01]  /*01f0*/  IADD3 R12, P4, R12, UR6, RZ ;  /* 0x000000060c0c7c10 */ /* 0x000fe2000ff9e0ff */
[----:B0-----:R-:W-:Y:S01]  /*0200*/  IMAD.WIDE.U32 R6, R3, 0x8, R6 ;  /* 0x0000000803067825 */ /* 0x001fe200078e0006 */
[----:B------:R0:W5:Y:S02]  /*0210*/  @P0 LDG.E.64 R10, desc[UR4][R8.64] ;  /* 0x00000004080a0981 */ /* 0x000164000c1e1b00 */
[----:B------:R-:W-:-:S02]  /*0220*/  IADD3.X R13, R13, UR7, RZ, P4, !PT ;  /* 0x000000070d0d7c10 */ /* 0x000fc4000a7fe4ff */
[----:B------:R0:W5:Y:S04]  /*0230*/  @P1 LDG.E.64 R4, desc[UR4][R14.64] ;  /* 0x000000040e041981 */ /* 0x000168000c1e1b00 */
[----:B------:R0:W5:Y:S04]  /*0240*/  LDG.E.64 R20, desc[UR4][R6.64] ;  /* 0x0000000406147981 */ /* 0x000168000c1e1b00 */
[----:B------:R0:W5:Y:S01]  /*0250*/  LDG.E.64 R22, desc[UR4][R12.64] ;  /* 0x000000040c167981 */ /* 0x000162000c1e1b00 */
[----:B------:R-:W-:Y:S02]  /*0260*/  LOP3.LUT R3, R3, 0x20, RZ, 0xfc, !PT ;  /* 0x0000002003037812 */ /* 0x000fe400078efcff */
[----:B------:R-:W-:-:S02]  /*0270*/  @!P0 CS2R R10, SRZ ;  /* 0x00000000000a8805 */ /* 0x000fc4000001ff00 */
[----:B0-----:R-:W-:-:S07]  /*0280*/  @!P1 CS2R R4, SRZ ;  /* 0x0000000000049805 */ /* 0x001fce000001ff00 */
.L_x_6077:
[----:B------:R-:W-:Y:S05]  /*0290*/  BSYNC B0 ;  /* 0x0000000000007941 */ /* 0x000fea0003800000 */
.L_x_6076:
[----:B------:R-:W-:Y:S04]  /*02a0*/  BSSY B0, `(.L_x_6078) ;  /* 0x0000019000007945 */ /* 0x000fe80003800000 */
        /* <DEDUP_REMOVED lines=9> */
[----:B------:R-:W-:-:S07]  /*0340*/  SHF.R.U32.HI R17, RZ, 0x1d, R3 ;  /* 0x0000001dff117819 */ /* 0x000fce0000011603 */
        /* <DEDUP_REMOVED lines=10> */
[----:B------:R-:W5:Y:S04]  /*03f0*/  LDG.E.64 R12, desc[UR4][R12.64] ;  /* 0x000000040c0c7981 */ /* 0x000f68000c1e1b00 */
[----:B------:R-:W5:Y:S01]  /*0400*/  LDG.E.64 R16, desc[UR4][R16.64] ;  /* 0x0000000410107981 */ /* 0x000f62000c1e1b00 */
[----:B------:R-:W-:Y:S02]  /*0410*/  @!P0 CS2R R8, SRZ ;  /* 0x0000000000088805 */ /* 0x000fe4000001ff00 */
[----:B0-----:R-:W-:-:S07]  /*0420*/  @!P1 CS2R R6, SRZ ;  /* 0x0000000000069805 */ /* 0x001fce000001ff00 */
.L_x_6079:
[----:B------:R-:W-:Y:S05]  /*0430*/  BSYNC B0 ;  /* 0x0000000000007941 */ /* 0x000fea0003800000 */
.L_x_6078:
[----:B------:R-:W-:Y:S02]  /*0440*/  ULDC UR6, c[0x0][0x214] ;  /* 0x0000850000067ab9 */ /* 0x000fe40000000800 */
[----:B------:R-:W-:-:S13]  /*0450*/  ISETP.GE.AND P0, PT, R2, UR6, PT ;  /* 0x0000000602007c0c */ /* 0x000fda000bf06270 */
[----:B------:R-:W-:Y:S05]  /*0460*/  @P0 EXIT ;  /* 0x000000000000094d */ /* 0x000fea0003800000 */
[----:B-----5:R-:W-:Y:S01]  /*0470*/  MOV R14, R12 ;  /* 0x0000000c000e7202 */ /* 0x020fe20000000f00 */
[----:B------:R-:W-:Y:S01]  /*0480*/  IMAD.MOV.U32 R68, RZ, RZ, R20 ;  /* 0x000000ffff447224 */ /* 0x000fe200078e0014 */
[--C-:B------:R-:W-:Y:S01]  /*0490*/  SHF.R.U64 R18, R12, 0x10, R13.reuse ;  /* 0x000000100c127819 */ /* 0x100fe2000000120d */
[----:B------:R-:W-:Y:S01]  /*04a0*/  IMAD.MOV.U32 R15, RZ, RZ, R13 ;  /* 0x000000ffff0f7224 */ /* 0x000fe200078e000d */
[--C-:B------:R-:W-:Y:S01]  /*04b0*/  SHF.R.U64 R64, R20, 0x10, R21.reuse ;  /* 0x0000001014407819 */ /* 0x100fe20000001215 */
[----:B------:R-:W-:Y:S01]  /*04c0*/  HADD2.F32 R56, -RZ, R5.H0_H0 ;  /* 0x20000005ff387230 */ /* 0x000fe20000004100 */
[----:B------:R-:W-:Y:S01]  /*04d0*/  MOV R59, R21 ;  /* 0x00000015003b7202 */ /* 0x000fe20000000f00 */
[----:B------:R-:W-:Y:S01]  /*04e0*/  HADD2.F32 R65, -RZ, R4.H0_H0 ;  /* 0x20000004ff417230 */ /* 0x000fe20000004100 */
[----:B------:R-:W-:Y:S01]  /*04f0*/  SHF.R.U32.HI R55, RZ, 0x10, R21 ;  /* 0x00000010ff377819 */ /* 0x000fe20000011615 */
[----:B------:R-:W-:Y:S01]  /*0500*/  HADD2.F32 R67, -RZ, R10.H0_H0 ;  /* 0x2000000aff437230 */ /* 0x000fe20000004100 */
[----:B------:R-:W-:Y:S01]  /*0510*/  MOV R66, R22 ;  /* 0x0000001600427202 */ /* 0x000fe20000000f00 */
[----:B------:R-:W-:Y:S01]  /*0520*/  HADD2.F32 R58, -RZ, R11.H0_H0 ;  /* 0x2000000bff3a7230 */ /* 0x000fe20000004100 */
[--C-:B------:R-:W-:Y:S01]  /*0530*/  SHF.R.U64 R62, R22, 0x10, R23.reuse ;  /* 0x00000010163e7819 */ /* 0x100fe20000001217 */
[----:B------:R-:W-:Y:S01]  /*0540*/  HADD2.F32 R3, -RZ, R8.H0_H0 ;  /* 0x20000008ff037230 */ /* 0x000fe20000004100 */
[----:B------:R-:W-:Y:S01]  /*0550*/  MOV R57, R23 ;  /* 0x0000001700397202 */ /* 0x000fe20000000f00 */
[----:B------:R-:W-:Y:S01]  /*0560*/  ULDC.U8 UR6, c[0x0][0x2a0] ;  /* 0x0000a80000067ab9 */ /* 0x000fe20000000000 */
[----:B------:R-:W-:Y:S01]  /*0570*/  SHF.R.U32.HI R19, RZ, 0x10, R23 ;  /* 0x00000010ff137819 */ /* 0x000fe20000011617 */
        /* <DEDUP_REMOVED lines=8> */
[----:B------:R-:W-:Y:S01]  /*0600*/  HADD2.F32 R66, -RZ, R66.H0_H0 ;  /* 0x20000042ff427230 */ /* 0x000fe20000004100 */
[----:B------:R-:W-:Y:S01]  /*0610*/  SHF.R.U32.HI R43, RZ, 0x10, R17 ;  /* 0x00000010ff2b7819 */ /* 0x000fe20000011611 */
[----:B------:R-:W-:Y:S01]  /*0620*/  HADD2.F32 R62, -RZ, R62.H0_H0 ;  /* 0x2000003eff3e7230 */ /* 0x000fe20000004100 */
[--C-:B------:R-:W-:Y:S01]  /*0630*/  SHF.R.U64 R63, R10, 0x10, R11.reuse ;  /* 0x000000100a3f7819 */ /* 0x100fe2000000120b */
        /* <DEDUP_REMOVED lines=15> */
[----:B------:R-:W-:Y:S01]  /*0730*/  ISETP.NE.AND P4, PT, RZ, UR6, PT ;  /* 0x00000006ff007c0c */ /* 0x000fe2000bf85270 */
[----:B------:R-:W-:Y:S01]  /*0740*/  HADD2.F32 R11, -RZ, R12.H0_H0 ;  /* 0x2000000cff0b7230 */ /* 0x000fe20000004100 */
[----:B------:R-:W-:Y:S01]  /*0750*/  ULDC UR9, c[0x0][0x218] ;  /* 0x0000860000097ab9 */ /* 0x000fe20000000800 */
[----:B------:R-:W-:Y:S01]  /*0760*/  HADD2.F32 R40, -RZ, R40.H0_H0 ;  /* 0x20000028ff287230 */ /* 0x000fe20000004100 */
[----:B------:R-:W-:Y:S01]  /*0770*/  ULDC UR8, c[0x0][0x2d8] ;  /* 0x0000b60000087ab9 */ /* 0x000fe20000000800 */
[----:B------:R-:W-:Y:S01]  /*0780*/  HADD2.F32 R41, -RZ, R41.H0_H0 ;  /* 0x20000029ff297230 */ /* 0x000fe20000004100 */
[----:B------:R-:W-:Y:S01]  /*0790*/  ULDC.64 UR6, c[0x0][0x228] ;  /* 0x00008a0000067ab9 */ /* 0x000fe20000000a00 */
[----:B------:R-:W-:-:S02]  /*07a0*/  HADD2.F32 R42, -RZ, R42.H0_H0 ;  /* 0x2000002aff2a7230 */ /* 0x000fc40000004100 */
[----:B------:R-:W-:Y:S02]  /*07b0*/  HADD2.F32 R43, -RZ, R43.H0_H0 ;  /* 0x2000002bff2b7230 */ /* 0x000fe40000004100 */
[----:B------:R-:W-:Y:S02]  /*07c0*/  HADD2.F32 R63, -RZ, R63.H0_H0 ;  /* 0x2000003fff3f7230 */ /* 0x000fe40000004100 */
[----:B------:R-:W-:Y:S02]  /*07d0*/  HADD2.F32 R60, -RZ, R60.H0_H0 ;  /* 0x2000003cff3c7230 */ /* 0x000fe40000004100 */
[----:B------:R-:W-:Y:S02]  /*07e0*/  HADD2.F32 R44, -RZ, R44.H0_H0 ;  /* 0x2000002cff2c7230 */ /* 0x000fe40000004100 */
[----:B------:R-:W-:Y:S02]  /*07f0*/  HADD2.F32 R45, -RZ, R45.H0_H0 ;  /* 0x2000002dff2d7230 */ /* 0x000fe40000004100 */
[----:B------:R-:W-:-:S02]  /*0800*/  HADD2.F32 R46, -RZ, R46.H0_H0 ;  /* 0x2000002eff2e7230 */ /* 0x000fc40000004100 */
[----:B------:R-:W-:Y:S02]  /*0810*/  HADD2.F32 R47, -RZ, R47.H0_H0 ;  /* 0x2000002fff2f7230 */ /* 0x000fe40000004100 */
[----:B------:R-:W-:Y:S02]  /*0820*/  HADD2.F32 R52, -RZ, R52.H0_H0 ;  /* 0x20000034ff347230 */ /* 0x000fe40000004100 */
[----:B------:R-:W-:-:S07]  /*0830*/  HADD2.F32 R53, -RZ, R53.H0_H0 ;  /* 0x20000035ff357230 */ /* 0x000fce0000004100 */
.L_x_6121:
[----:B0-----:R-:W0:Y:S01]  /*0840*/  S2R R39, SR_TID.X ;  /* 0x0000000000277919 */ /* 0x001e220000002100 */
[----:B------:R-:W-:Y:S01]  /*0850*/  IMAD R32, R2, UR9, RZ ;  /* 0x0000000902207c24 */ /* 0x000fe2000f8e02ff */
[----:B------:R-:W-:Y:S04]  /*0860*/  BSSY B0, `(.L_x_6080) ;  /* 0x0000052000007945 */ /* 0x000fe80003800000 */
[----:B------:R-:W-:-:S04]  /*0870*/  SHF.R.S32.HI R33, RZ, 0x1f, R32 ;  /* 0x0000001fff217819 */ /* 0x000fc80000011420 */
[----:B------:R-:W-:Y:S02]  /*0880*/  LEA.HI R33, R33, R32, RZ, 0x2 ;  /* 0x0000002021217211 */ /* 0x000fe400078f10ff */
[----:B0-----:R-:W-:-:S04]  /*0890*/  LOP3.LUT R39, R39, 0x1f, RZ, 0xc0, !PT ;  /* 0x0000001f27277812 */ /* 0x001fc800078ec0ff */
[----:B------:R-:W-:-:S04]  /*08a0*/  LEA.HI.SX32 R54, R33, R39, 0x1e ;  /* 0x0000002721367211 */ /* 0x000fc800078ff2ff */
[----:B------:R-:W-:Y:S01]  /*08b0*/  MOV R38, R54 ;  /* 0x0000003600267202 */ /* 0x000fe20000000f00 */
[----:B------:R-:W-:Y:S06]  /*08c0*/  @!P2 BRA `(.L_x_6081) ;  /* 0x00000004002ca947 */ /* 0x000fec0003800000 */
        /* <DEDUP_REMOVED lines=10> */
[----:B------:R-:W5:Y:S06]  /*0970*/  LDG.E.128 R12, desc[UR4][R12.64] ;  /* 0x000000040c0c7981 */ /* 0x000f6c000c1e1d00 */
[----:B------:R-:W-:-:S04]  /*0980*/  @P0 LEA R36, P6, R54, R32, 0x4 ;  /* 0x0000002036240211 */ /* 0x000fc800078c20ff */
[----:B------:R-:W-:-:S05]  /*0990*/  @P0 LEA.HI.X R37, R54, R33, RZ, 0x4, P6 ;  /* 0x0000002136250211 */ /* 0x000fca00030f24ff */
[----:B------:R0:W5:Y:S01]  /*09a0*/  @P0 LDG.E.128 R20, desc[UR4][R36.64] ;  /* 0x0000000424140981 */ /* 0x000162000c1e1d00 */
[----:B------:R-:W-:-:S04]  /*09b0*/  ISETP.NE.U32.AND P1, PT, RZ, UR6, PT ;  /* 0x00000006ff007c0c */ /* 0x000fc8000bf25070 */
[----:B------:R-:W-:-:S13]  /*09c0*/  ISETP.NE.AND.EX P1, PT, RZ, UR7, PT, P1 ;  /* 0x00000007ff007c0c */ /* 0x000fda000bf25310 */
        /* <DEDUP_REMOVED lines=8> */
.L_x_6083:
[----:B-----5:R-:W-:Y:S01]  /*0a50*/  FADD.FTZ R12, R20, R12 ;  /* 0x0000000c140c7221 */ /* 0x020fe20000010000 */
[----:B------:R-:W-:Y:S06]  /*0a60*/  BRA `(.L_x_6084) ;  /* 0x0000000000087947 */ /* 0x000fec0003800000 */
.L_x_6082:
[----:B-----5:R-:W-:-:S04]  /*0a70*/  FADD.FTZ R12, R16, R12 ;  /* 0x0000000c100c7221 */ /* 0x020fc80000010000 */
[----:B------:R-:W-:-:S07]  /*0a80*/  @P0 FADD.FTZ R12, R20, R12 ;  /* 0x0000000c140c0221 */ /* 0x000fce0000010000 */
.L_x_6084:
[----:B-----5:R-:W-:-:S07]  /*0a90*/  MOV R24, R12 ;  /* 0x0000000c00187202 */ /* 0x020fce0000000f00 */
.L_x_6085:
[----:B------:R-:W-:Y:S05]  /*0aa0*/  @P1 BRA `(.L_x_6086) ;  /* 0x0000000000241947 */ /* 0x000fea0003800000 */
[----:B------:R-:W-:-:S04]  /*0ab0*/  ISETP.NE.U32.AND P5, PT, R32, RZ, PT ;  /* 0x000000ff2000720c */ /* 0x000fc80003fa5070 */
[----:B------:R-:W-:-:S13]  /*0ac0*/  ISETP.NE.AND.EX P5, PT, R33, RZ, PT, P5 ;  /* 0x000000ff2100720c */ /* 0x000fda0003fa5350 */
[----:B------:R-:W-:Y:S05]  /*0ad0*/  @P5 BRA `(.L_x_6087) ;  /* 0x0000000000105947 */ /* 0x000fea0003800000 */
[----:B------:R-:W-:-:S04]  /*0ae0*/  LOP3.LUT P5, RZ, R32, UR6, RZ, 0xfc, !PT ;  /* 0x0000000620ff7c12 */ /* 0x000fc8000f8afcff */
[----:B------:R-:W-:-:S13]  /*0af0*/  LOP3.LUT P5, RZ, R33, UR7, RZ, 0xfc, P5 ;  /* 0x0000000721ff7c12 */ /* 0x000fda000a8afcff */
[----:B------:R-:W-:Y:S05]  /*0b00*/  @P5 BRA `(.L_x_6088) ;  /* 0x0000000000145947 */ /* 0x000fea0003800000 */
[----:B------:R-:W-:Y:S05]  /*0b10*/  BRA `(.L_x_6089) ;  /* 0x0000000000147947 */ /* 0x000fea0003800000 */
.L_x_6087:
[----:B-----5:R-:W-:Y:S01]  /*0b20*/  FADD.FTZ R13, R21, R13 ;  /* 0x0000000d150d7221 */ /* 0x020fe20000010000 */
[----:B------:R-:W-:Y:S06]  /*0b30*/  BRA `(.L_x_6088) ;  /* 0x0000000000087947 */ /* 0x000fec0003800000 */
.L_x_6086:
[----:B-----5:R-:W-:-:S04]  /*0b40*/  FADD.FTZ R13, R17, R13 ;  /* 0x0000000d110d7221 */ /* 0x020fc80000010000 */
[----:B------:R-:W-:-:S07]  /*0b50*/  @P0 FADD.FTZ R13, R21, R13 ;  /* 0x0000000d150d0221 */ /* 0x000fce0000010000 */
.L_x_6088:
[----:B-----5:R-:W-:-:S07]  /*0b60*/  IMAD.MOV.U32 R25, RZ, RZ, R13 ;  /* 0x000000ffff197224 */ /* 0x020fce00078e000d */
.L_x_6089:
        /* <DEDUP_REMOVED lines=8> */
.L_x_6091:
[----:B-----5:R-:W-:Y:S01]  /*0bf0*/  FADD.FTZ R14, R22, R14 ;  /* 0x0000000e160e7221 */ /* 0x020fe20000010000 */
[----:B------:R-:W-:Y:S06]  /*0c00*/  BRA `(.L_x_6092) ;  /* 0x0000000000087947 */ /* 0x000fec0003800000 */
.L_x_6090:
[----:B-----5:R-:W-:-:S04]  /*0c10*/  FADD.FTZ R14, R18, R14 ;  /* 0x0000000e120e7221 */ /* 0x020fc80000010000 */
[----:B------:R-:W-:-:S07]  /*0c20*/  @P0 FADD.FTZ R14, R22, R14 ;  /* 0x0000000e160e0221 */ /* 0x000fce0000010000 */
.L_x_6092:
[----:B-----5:R-:W-:-:S07]  /*0c30*/  MOV R26, R14 ;  /* 0x0000000e001a7202 */ /* 0x020fce0000000f00 */
.L_x_6093:
        /* <DEDUP_REMOVED lines=8> */
.L_x_6095:
[----:B-----5:R-:W-:Y:S01]  /*0cc0*/  FADD.FTZ R15, R23, R15 ;  /* 0x0000000f170f7221 */ /* 0x020fe20000010000 */
[----:B------:R-:W-:Y:S06]  /*0cd0*/  BRA `(.L_x_6096) ;  /* 0x0000000000087947 */ /* 0x000fec0003800000 */
.L_x_6094:
[----:B-----5:R-:W-:-:S04]  /*0ce0*/  FADD.FTZ R15, R19, R15 ;  /* 0x0000000f130f7221 */ /* 0x020fc80000010000 */
[----:B------:R-:W-:-:S07]  /*0cf0*/  @P0 FADD.FTZ R15, R23, R15 ;  /* 0x0000000f170f0221 */ /* 0x000fce0000010000 */
.L_x_6096:
[----:B-----5:R-:W-:-:S07]  /*0d00*/  MOV R27, R15 ;  /* 0x0000000f001b7202 */ /* 0x020fce0000000f00 */
.L_x_6097:
[----:B------:R-:W-:Y:S02]  /*0d10*/  LOP3.LUT P0, RZ, R32, UR6, RZ, 0xfc, !PT ;  /* 0x0000000620ff7c12 */ /* 0x000fe4000f80fcff */
[----:B------:R-:W-:Y:S02]  /*0d20*/  IADD3 R38, R54, 0x20, RZ ;  /* 0x0000002036267810 */ /* 0x000fe40007ffe0ff */
[----:B------:R-:W-:-:S13]  /*0d30*/  LOP3.LUT P0, RZ, R33, UR7, RZ, 0xfc, P0 ;  /* 0x0000000721ff7c12 */ /* 0x000fda000800fcff */
[----:B------:R-:W0:Y:S02]  /*0d40*/  @P0 LDC.64 R32, c[0x0][0x238] ;  /* 0x00008e00ff200b82 */ /* 0x000e240000000a00 */
[----:B0-----:R-:W-:-:S04]  /*0d50*/  @P0 LEA R32, P1, R54, R32, 0x4 ;  /* 0x0000002036200211 */ /* 0x001fc800078220ff */
[----:B------:R-:W-:-:S05]  /*0d60*/  @P0 LEA.HI.X R33, R54, R33, RZ, 0x4, P1 ;  /* 0x0000002136210211 */ /* 0x000fca00008f24ff */
[----:B------:R0:W-:Y:S04]  /*0d70*/  @P0 STG.E.128 desc[UR4][R32.64], R24 ;  /* 0x0000001820000986 */ /* 0x0001e8000c101d04 */
.L_x_6081:
[----:B------:R-:W-:Y:S05]  /*0d80*/  BSYNC B0 ;  /* 0x0000000000007941 */ /* 0x000fea0003800000 */
.L_x_6080:
[----:B------:R-:W-:Y:S04]  /*0d90*/  BSSY B0, `(.L_x_6098) ;  /* 0x000004c000007945 */ /* 0x000fe80003800000 */
[----:B------:R-:W-:Y:S05]  /*0da0*/  @!P3 BRA `(.L_x_6099) ;  /* 0x000000040028b947 */ /* 0x000fea0003800000 */
[----:B0-----:R-:W0:Y:S01]  /*0db0*/  LDC.64 R32, c[0x0][0x230] ;  /* 0x00008c00ff207b82 */ /* 0x001e220000000a00 */
[----:B------:R-:W-:-:S04]  /*0dc0*/  ISETP.NE.U32.AND P1, PT, RZ, UR6, PT ;  /* 0x00000006ff007c0c */ /* 0x000fc8000bf25070 */
[----:B------:R-:W-:-:S03]  /*0dd0*/  ISETP.NE.AND.EX P1, PT, RZ, UR7, PT, P1 ;  /* 0x00000007ff007c0c */ /* 0x000fc6000bf25310 */
[----:B------:R-:W1:Y:S10]  /*0de0*/  LDC.64 R28, c[0x0][0x220] ;  /* 0x00008800ff1c7b82 */ /* 0x000e740000000a00 */
[----:B------:R-:W-:-:S04]  /*0df0*/  @P1 LEA R34, P5, R38, UR6, 0x4 ;  /* 0x0000000626221c11 */ /* 0x000fc8000f8a20ff */
[----:B------:R-:W-:Y:S02]  /*0e00*/  @P1 LEA.HI.X R35, R38, UR7, RZ, 0x4, P5 ;  /* 0x0000000726231c11 */ /* 0x000fe4000a8f24ff */
[----:B0-----:R-:W-:-:S03]  /*0e10*/  ISETP.NE.U32.AND P0, PT, R32, RZ, PT ;  /* 0x000000ff2000720c */ /* 0x001fc60003f05070 */
[----:B-----5:R0:W5:Y:S01]  /*0e20*/  @P1 LDG.E.128 R16, desc[UR4][R34.64] ;  /* 0x0000000422101981 */ /* 0x020162000c1e1d00 */
        /* <DEDUP_REMOVED lines=16> */
.L_x_6101:
[----:B-----5:R-:W-:Y:S01]  /*0f30*/  FADD.FTZ R28, R20, R28 ;  /* 0x0000001c141c7221 */ /* 0x020fe20000010000 */
[----:B------:R-:W-:Y:S06]  /*0f40*/  BRA `(.L_x_6102) ;  /* 0x0000000000087947 */ /* 0x000fec0003800000 */
.L_x_6100:
[----:B-----5:R-:W-:-:S04]  /*0f50*/  FADD.FTZ R28, R16, R28 ;  /* 0x0000001c101c7221 */ /* 0x020fc80000010000 */
[----:B------:R-:W-:-:S07]  /*0f60*/  @P0 FADD.FTZ R28, R20, R28 ;  /* 0x0000001c141c0221 */ /* 0x000fce0000010000 */
.L_x_6102:
[----:B-----5:R-:W-:-:S07]  /*0f70*/  MOV R24, R28 ;  /* 0x0000001c00187202 */ /* 0x020fce0000000f00 */
.L_x_6103:
        /* <DEDUP_REMOVED lines=8> */
.L_x_6105:
[----:B-----5:R-:W-:Y:S01]  /*1000*/  FADD.FTZ R29, R21, R29 ;  /* 0x0000001d151d7221 */ /* 0x020fe20000010000 */
[----:B------:R-:W-:Y:S06]  /*1010*/  BRA `(.L_x_6106) ;  /* 0x0000000000087947 */ /* 0x000fec0003800000 */
.L_x_6104:
[----:B-----5:R-:W-:-:S04]  /*1020*/  FADD.FTZ R29, R17, R29 ;  /* 0x0000001d111d7221 */ /* 0x020fc80000010000 */
[----:B------:R-:W-:-:S07]  /*1030*/  @P0 FADD.FTZ R29, R21, R29 ;  /* 0x0000001d151d0221 */ /* 0x000fce0000010000 */
.L_x_6106:
[----:B-----5:R-:W-:-:S07]  /*1040*/  IMAD.MOV.U32 R25, RZ, RZ, R29 ;  /* 0x000000ffff197224 */ /* 0x020fce00078e001d */
.L_x_6107:
        /* <DEDUP_REMOVED lines=8> */
.L_x_6109:
[----:B-----5:R-:W-:Y:S01]  /*10d0*/  FADD.FTZ R30, R22, R30 ;  /* 0x0000001e161e7221 */ /* 0x020fe20000010000 */
[----:B------:R-:W-:Y:S06]  /*10e0*/  BRA `(.L_x_6110) ;  /* 0x0000000000087947 */ /* 0x000fec0003800000 */
.L_x_6108:
[----:B-----5:R-:W-:-:S04]  /*10f0*/  FADD.FTZ R30, R18, R30 ;  /* 0x0000001e121e7221 */ /* 0x020fc80000010000 */
[----:B------:R-:W-:-:S07]  /*1100*/  @P0 FADD.FTZ R30, R22, R30 ;  /* 0x0000001e161e0221 */ /* 0x000fce0000010000 */
.L_x_6110:
[----:B-----5:R-:W-:-:S07]  /*1110*/  MOV R26, R30 ;  /* 0x0000001e001a7202 */ /* 0x020fce0000000f00 */
.L_x_6111:
        /* <DEDUP_REMOVED lines=8> */
.L_x_6113:
[----:B-----5:R-:W-:Y:S01]  /*11a0*/  FADD.FTZ R31, R23, R31 ;  /* 0x0000001f171f7221 */ /* 0x020fe20000010000 */
[----:B------:R-:W-:Y:S06]  /*11b0*/  BRA `(.L_x_6114) ;  /* 0x0000000000087947 */ /* 0x000fec0003800000 */
.L_x_6112:
[----:B-----5:R-:W-:-:S04]  /*11c0*/  FADD.FTZ R31, R19, R31 ;  /* 0x0000001f131f7221 */ /* 0x020fc80000010000 */
[----:B------:R-:W-:-:S07]  /*11d0*/  @P0 FADD.FTZ R31, R23, R31 ;  /* 0x0000001f171f0221 */ /* 0x000fce0000010000 */
.L_x_6114:
[----:B-----5:R-:W-:-:S07]  /*11e0*/  MOV R27, R31 ;  /* 0x0000001f001b7202 */ /* 0x020fce0000000f00 */
.L_x_6115:
[----:B------:R-:W-:-:S04]  /*11f0*/  LOP3.LUT P0, RZ, R32, UR6, RZ, 0xfc, !PT ;  /* 0x0000000620ff7c12 */ /* 0x000fc8000f80fcff */
[----:B------:R-:W-:-:S13]  /*1200*/  LOP3.LUT P0, RZ, R33, UR7, RZ, 0xfc, P0 ;  /* 0x0000000721ff7c12 */ /* 0x000fda000800fcff */
[----:B------:R-:W0:Y:S02]  /*1210*/  @P0 LDC.64 R32, c[0x0][0x238] ;  /* 0x00008e00ff200b82 */ /* 0x000e240000000a00 */
[----:B0-----:R-:W-:-:S04]  /*1220*/  @P0 LEA R32, P1, R38, R32, 0x4 ;  /* 0x0000002026200211 */ /* 0x001fc800078220ff */
[----:B------:R-:W-:-:S05]  /*1230*/  @P0 LEA.HI.X R33, R38, R33, RZ, 0x4, P1 ;  /* 0x0000002126210211 */ /* 0x000fca00008f24ff */
[----:B------:R1:W-:Y:S04]  /*1240*/  @P0 STG.E.128 desc[UR4][R32.64], R24 ;  /* 0x0000001820000986 */ /* 0x0003e8000c101d04 */
.L_x_6099:
[----:B------:R-:W-:Y:S05]  /*1250*/  BSYNC B0 ;  /* 0x0000000000007941 */ /* 0x000fea0003800000 */
.L_x_6098:
[----:B01---5:R-:W-:Y:S01]  /*1260*/  FADD.FTZ R32, RZ, R12 ;  /* 0x0000000cff207221 */ /* 0x023fe20000010000 */
[----:B------:R-:W-:Y:S01]  /*1270*/  ISETP.GT.U32.AND P0, PT, R0, 0x3f, PT ;  /* 0x0000003f0000780c */ /* 0x000fe20003f04070 */
[----:B------:R-:W-:Y:S01]  /*1280*/  UMOV UR10, 0xffffffff ;  /* 0xffffffff000a7882 */ /* 0x000fe20000000000 */
[----:B------:R-:W-:Y:S01]  /*1290*/  ISETP.NE.AND P1, PT, R39, RZ, PT ;  /* 0x000000ff2700720c */ /* 0x000fe20003f25270 */
[----:B------:R-:W-:-:S04]  /*12a0*/  FADD.FTZ R33, R13, R32 ;  /* 0x000000200d217221 */ /* 0x000fc80000010000 */
[----:B------:R-:W-:-:S04]  /*12b0*/  FADD.FTZ R32, R14, R33 ;  /* 0x000000210e207221 */ /* 0x000fc80000010000 */
[----:B------:R-:W-:-:S05]  /*12c0*/  FADD.FTZ R32, R15, R32 ;  /* 0x000000200f207221 */ /* 0x000fca0000010000 */
[----:B------:R-:W-:-:S05]  /*12d0*/  FSEL R37, R32, RZ, P2 ;  /* 0x000000ff20257208 */ /* 0x000fca0001000000 */
[----:B------:R-:W-:-:S04]  /*12e0*/  FADD.FTZ R32, R28, R37 ;  /* 0x000000251c207221 */ /* 0x000fc80000010000 */
[----:B------:R-:W-:-:S04]  /*12f0*/  FADD.FTZ R33, R29, R32 ;  /* 0x000000201d217221 */ /* 0x000fc80000010000 */
[----:B------:R-:W-:-:S04]  /*1300*/  FADD.FTZ R32, R30, R33 ;  /* 0x000000211e207221 */ /* 0x000fc80000010000 */
[----:B------:R-:W-:Y:S01]  /*1310*/  @P0 FADD.FTZ R37, R31, R32 ;  /* 0x000000201f250221 */ /* 0x000fe20000010000 */
        /* <DEDUP_REMOVED lines=16> */
[--C-:B------:R-:W-:Y:S01]  /*1420*/  FADD.FTZ R34, R29, -R37.reuse ;  /* 0x800000251d227221 */ /* 0x100fe20000010000 */
[----:B------:R-:W-:Y:S01]  /*1430*/  FFMA.FTZ R32, R32, R32, RZ ;  /* 0x0000002020207223 */ /* 0x000fe200000100ff */
[----:B------:R-:W-:-:S03]  /*1440*/  FADD.FTZ R38, R30, -R37 ;  /* 0x800000251e267221 */ /* 0x000fc60000010000 */
[----:B------:R-:W-:Y:S01]  /*1450*/  FFMA.FTZ R32, R33, R33, R32 ;  /* 0x0000002121207223 */ /* 0x000fe20000010020 */
[----:B------:R-:W-:-:S03]  /*1460*/  FADD.FTZ R33, R15, -R37 ;  /* 0x800000250f217221 */ /* 0x000fc60000010000 */
[----:B------:R-:W-:-:S04]  /*1470*/  FFMA.FTZ R32, R35, R35, R32 ;  /* 0x0000002323207223 */ /* 0x000fc80000010020 */
[----:B------:R-:W-:Y:S01]  /*1480*/  FFMA.FTZ R32, R33, R33, R32 ;  /* 0x0000002121207223 */ /* 0x000fe20000010020 */
[----:B------:R-:W-:-:S04]  /*1490*/  FADD.FTZ R33, R28, -R37 ;  /* 0x800000251c217221 */ /* 0x000fc80000010000 */
[----:B------:R-:W-:-:S05]  /*14a0*/  FSEL R32, R32, RZ, P2 ;  /* 0x000000ff20207208 */ /* 0x000fca0001000000 */
[----:B------:R-:W-:-:S04]  /*14b0*/  FFMA.FTZ R33, R33, R33, R32 ;  /* 0x0000002121217223 */ /* 0x000fc80000010020 */
[----:B------:R-:W-:Y:S01]  /*14c0*/  FFMA.FTZ R33, R34, R34, R33 ;  /* 0x0000002222217223 */ /* 0x000fe20000010021 */
[----:B------:R-:W-:-:S03]  /*14d0*/  FADD.FTZ R34, R31, -R37 ;  /* 0x800000251f227221 */ /* 0x000fc60000010000 */
[----:B------:R-:W-:-:S04]  /*14e0*/  FFMA.FTZ R33, R38, R38, R33 ;  /* 0x0000002626217223 */ /* 0x000fc80000010021 */
[----:B------:R-:W-:-:S05]  /*14f0*/  @P0 FFMA.FTZ R32, R34, R34, R33 ;  /* 0x0000002222200223 */ /* 0x000fca0000010021 */
        /* <DEDUP_REMOVED lines=9> */
.L_x_6133:
[C---:B------:R-:W-:Y:S01]  /*1590*/  FMUL.FTZ R38, R37.reuse, R37 ;  /* 0x0000002525267220 */ /* 0x040fe20000410000 */
[----:B------:R-:W2:Y:S01]  /*15a0*/  @!P1 LDC.64 R34, c[0x0][0x250] ;  /* 0x00009400ff229b82 */ /* 0x000ea20000000a00 */
[----:B-1----:R-:W-:Y:S01]  /*15b0*/  FADD.FTZ R51, R48, R51 ;  /* 0x0000003330337221 */ /* 0x002fe20000010000 */
[----:B------:R-:W-:Y:S01]  /*15c0*/  BSSY B0, `(.L_x_6117) ;  /* 0x0000023000007945 */ /* 0x000fe20003800000 */
[----:B------:R-:W-:Y:S02]  /*15d0*/  FSEL R69, R37, RZ, !P4 ;  /* 0x000000ff25457208 */ /* 0x000fe40006000000 */
[----:B------:R-:W-:Y:S01]  /*15e0*/  FSEL R39, R38, RZ, P4 ;  /* 0x000000ff26277208 */ /* 0x000fe20002000000 */
[----:B------:R-:W-:Y:S02]  /*15f0*/  FFMA.FTZ R36, R51, R36, UR8 ;  /* 0x0000000833247e23 */ /* 0x000fe40008010024 */
[----:B------:R-:W1:Y:S02]  /*1600*/  @!P1 LDC.64 R32, c[0x0][0x258] ;  /* 0x00009600ff209b82 */ /* 0x000e640000000a00 */
[----:B------:R-:W-:-:S04]  /*1610*/  FADD.FTZ R36, R36, R39 ;  /* 0x0000002724247221 */ /* 0x000fc80000010000 */
[----:B------:R-:W3:Y:S01]  /*1620*/  MUFU.RSQ R61, R36 ;  /* 0x00000024003d7308 */ /* 0x000ee20000001400 */
[----:B--2---:R-:W-:-:S05]  /*1630*/  @!P1 IMAD.WIDE R34, R2, 0x4, R34 ;  /* 0x0000000402229825 */ /* 0x004fca00078e0222 */
[----:B------:R2:W-:Y:S01]  /*1640*/  @!P1 STG.E desc[UR4][R34.64], R37 ;  /* 0x0000002522009986 */ /* 0x0005e2000c101904 */
[----:B-1----:R-:W-:-:S05]  /*1650*/  @!P1 IMAD.WIDE R32, R2, 0x4, R32 ;  /* 0x0000000402209825 */ /* 0x002fca00078e0220 */
[----:B---3--:R2:W-:Y:S01]  /*1660*/  @!P1 STG.E desc[UR4][R32.64], R61 ;  /* 0x0000003d20009986 */ /* 0x0085e2000c101904 */
[----:B------:R-:W-:Y:S05]  /*1670*/  @!P2 BRA `(.L_x_6118) ;  /* 0x00000000005ca947 */ /* 0x000fea0003800000 */
[----:B0-----:R-:W0:Y:S01]  /*1680*/  LDC.64 R48, c[0x0][0x2b8] ;  /* 0x0000ae00ff307b82 */ /* 0x001e220000000a00 */
[--C-:B------:R-:W-:Y:S01]  /*1690*/  FADD.FTZ R36, R12, -R69.reuse ;  /* 0x800000450c247221 */ /* 0x100fe20000010000 */
[--C-:B--2---:R-:W-:Y:S01]  /*16a0*/  FADD.FTZ R32, R13, -R69.reuse ;  /* 0x800000450d207221 */ /* 0x104fe20000010000 */
[--C-:B------:R-:W-:Y:S01]  /*16b0*/  FADD.FTZ R34, R15, -R69.reuse ;  /* 0x800000450f227221 */ /* 0x100fe20000010000 */
[----:B------:R-:W-:Y:S01]  /*16c0*/  FADD.FTZ R38, R14, -R69 ;  /* 0x800000450e267221 */ /* 0x000fe20000010000 */
[C---:B------:R-:W-:Y:S01]  /*16d0*/  FMUL.FTZ R36, R61.reuse, R36 ;  /* 0x000000243d247220 */ /* 0x040fe20000410000 */
[C---:B------:R-:W-:Y:S01]  /*16e0*/  FMUL.FTZ R37, R61.reuse, R32 ;  /* 0x000000203d257220 */ /* 0x040fe20000410000 */
[C---:B------:R-:W-:Y:S01]  /*16f0*/  FMUL.FTZ R39, R61.reuse, R34 ;  /* 0x000000223d277220 */ /* 0x040fe20000410000 */
[----:B------:R-:W1:Y:S01]  /*1700*/  LDC.64 R50, c[0x0][0x2c0] ;  /* 0x0000b000ff327b82 */ /* 0x000e620000000a00 */
[----:B------:R-:W-:Y:S01]  /*1710*/  FMUL.FTZ R38, R61, R38 ;  /* 0x000000263d267220 */ /* 0x000fe20000410000 */
[----:B------:R-:W-:Y:S01]  /*1720*/  FFMA.FTZ R33, R64, R37, R63 ;  /* 0x0000002540217223 */ /* 0x000fe2000001003f */
[-C--:B------:R-:W-:Y:S01]  /*1730*/  FFMA.FTZ R35, R55, R39.reuse, R44 ;  /* 0x0000002737237223 */ /* 0x080fe2000001002c */
[----:B------:R-:W-:Y:S01]  /*1740*/  FFMA.FTZ R32, R68, R36, R67 ;  /* 0x0000002444207223 */ /* 0x000fe20000010043 */
[-C--:B------:R-:W-:Y:S01]  /*1750*/  FFMA.FTZ R34, R59, R38.reuse, R58 ;  /* 0x000000263b227223 */ /* 0x080fe2000001003a */
[----:B------:R-:W-:Y:S01]  /*1760*/  FFMA.FTZ R39, R7, R39, R45 ;  /* 0x0000002707277223 */ /* 0x000fe2000001002d */
[----:B------:R-:W-:Y:S01]  /*1770*/  FFMA.FTZ R38, R57, R38, R56 ;  /* 0x0000002639267223 */ /* 0x000fe20000010038 */
[----:B------:R-:W-:Y:S01]  /*1780*/  FFMA.FTZ R37, R62, R37, R60 ;  /* 0x000000253e257223 */ /* 0x000fe2000001003c */
[----:B------:R-:W-:Y:S01]  /*1790*/  FFMA.FTZ R36, R66, R36, R65 ;  /* 0x0000002442247223 */ /* 0x000fe20000010041 */
[----:B0-----:R-:W-:-:S05]  /*17a0*/  IMAD.WIDE.U32 R48, R54, 0x10, R48 ;  /* 0x0000001036307825 */ /* 0x001fca00078e0030 */
[----:B------:R3:W-:Y:S01]  /*17b0*/  STG.E.128 desc[UR4][R48.64], R32 ;  /* 0x0000002030007986 */ /* 0x0007e2000c101d04 */
[C---:B-1----:R-:W-:Y:S01]  /*17c0*/  IMAD.WIDE.U32 R50, R54.reuse, 0x10, R50 ;  /* 0x0000001036327825 */ /* 0x042fe200078e0032 */
[----:B------:R-:W-:-:S04]  /*17d0*/  IADD3 R54, R54, 0x20, RZ ;  /* 0x0000002036367810 */ /* 0x000fc80007ffe0ff */
[----:B------:R3:W-:Y:S03]  /*17e0*/  STG.E.128 desc[UR4][R50.64], R36 ;  /* 0x0000002432007986 */ /* 0x0007e6000c101d04 */
.L_x_6118:
[----:B------:R-:W-:Y:S05]  /*17f0*/  BSYNC B0 ;  /* 0x0000000000007941 */ /* 0x000fea0003800000 */
.L_x_6117:
[----:B------:R-:W-:Y:S04]  /*1800*/  BSSY B0, `(.L_x_6119) ;  /* 0x0000018000007945 */ /* 0x000fe80003800000 */
[----:B------:R-:W-:Y:S05]  /*1810*/  @!P3 BRA `(.L_x_6120) ;  /* 0x000000000058b947 */ /* 0x000fea0003800000 */
[----:B0--3--:R-:W0:Y:S01]  /*1820*/  LDC.64 R48, c[0x0][0x2b8] ;  /* 0x0000ae00ff307b82 */ /* 0x009e220000000a00 */
        /* <DEDUP_REMOVED lines=19> */
[----:B-1----:R-:W-:-:S05]  /*1960*/  IMAD.WIDE.U32 R50, R54, 0x10, R50 ;  /* 0x0000001036327825 */ /* 0x002fca00078e0032 */
[----:B------:R4:W-:Y:S02]  /*1970*/  STG.E.128 desc[UR4][R50.64], R36 ;  /* 0x0000002432007986 */ /* 0x0009e4000c101d04 */
.L_x_6120:
[----:B------:R-:W-:Y:S05]  /*1980*/  BSYNC B0 ;  /* 0x0000000000007941 */ /* 0x000fea0003800000 */
.L_x_6119:
[----:B--234-:R-:W1:Y:S02]  /*1990*/  LDC.64 R32, c[0x0][0x210] ;  /* 0x00008400ff207b82 */ /* 0x01ce640000000a00 */
[----:B-1----:R-:W-:-:S04]  /*19a0*/  LEA R2, R32, R2, 0x2 ;  /* 0x0000000220027211 */ /* 0x002fc800078e10ff */
[----:B------:R-:W-:-:S13]  /*19b0*/  ISETP.GE.AND P0, PT, R2, R33, PT ;  /* 0x000000210200720c */ /* 0x000fda0003f06270 */
[----:B------:R-:W-:Y:S05]  /*19c0*/  @!P0 BRA `(.L_x_6121) ;  /* 0xffffffec009c8947 */ /* 0x000fea000383ffff */
[----:B------:R-:W-:Y:S05]  /*19d0*/  EXIT ;  /* 0x000000000000794d */ /* 0x000fea0003800000 */
.L_x_6116:
[----:B------:R-:W-:Y:S01]  /*19e0*/  HFMA2.MMA R35, -RZ, RZ, 0, 5.9604644775390625e-08 ;  /* 0x00000001ff237435 */ /* 0x000fe200000001ff */
[----:B------:R-:W-:Y:S01]  /*19f0*/  BSSY B0, `(.L_x_6122) ;  /* 0x0000007000007945 */ /* 0x000fe20003800000 */
[----:B------:R-:W-:Y:S01]  /*1a00*/  IMAD.MOV.U32 R50, RZ, RZ, R37 ;  /* 0x000000ffff327224 */ /* 0x000fe200078e0025 */
[----:B------:R-:W-:Y:S02]  /*1a10*/  MOV R34, 0x1f ;  /* 0x0000001f00227802 */ /* 0x000fe40000000f00 */
[----:B------:R-:W-:-:S07]  /*1a20*/  MOV R33, 0xffffffff ;  /* 0xffffffff00217802 */ /* 0x000fce0000000f00 */
[----:B------:R-:W-:Y:S05]  /*1a30*/  WARPSYNC.COLLECTIVE R33, `(.L_x_6123) ;  /* 0x0000000021087348 */ /* 0x000fea0003c00000 */
[----:B------:R0:W1:Y:S02]  /*1a40*/  SHFL.BFLY P5, R51, R50, R35, R34 ;  /* 0x0c00002332337389 */ /* 0x00006400000a0022 */
[----:B01----:R-:W-:Y:S01]  /*1a50*/  ENDCOLLECTIVE ;  /* 0x000000000000791b */ /* 0x003fe20003800000 */
.L_x_6123:
[----:B------:R-:W-:Y:S05]  /*1a60*/  BSYNC B0 ;  /* 0x0000000000007941 */ /* 0x000fea0003800000 */
.L_x_6122:
[----:B------:R-:W-:Y:S01]  /*1a70*/  MOV R32, R51 ;  /* 0x0000003300207202 */ /* 0x000fe20000000f00 */
[----:B------:R-:W-:Y:S01]  /*1a80*/  HFMA2.MMA R35, -RZ, RZ, 0, 1.1920928955078125e-07 ;  /* 0x00000002ff237435 */ /* 0x000fe200000001ff */
[----:B------:R-:W-:Y:S01]  /*1a90*/  MOV R34, 0x1f ;  /* 0x0000001f00227802 */ /* 0x000fe20000000f00 */
[----:B------:R-:W0:Y:S01]  /*1aa0*/  LDC R36, c[0x0][0x290] ;  /* 0x0000a400ff247b82 */ /* 0x000e220000000800 */
[----:B------:R-:W-:Y:S01]  /*1ab0*/  MOV R33, 0xffffffff ;  /* 0xffffffff00217802 */ /* 0x000fe20000000f00 */
[----:B------:R-:W-:-:S04]  /*1ac0*/  FADD.FTZ R38, R37, R32 ;  /* 0x0000002025267221 */ /* 0x000fc80000010000 */
[----:B------:R-:W-:-:S07]  /*1ad0*/  IMAD.MOV.U32 R50, RZ, RZ, R38 ;  /* 0x000000ffff327224 */ /* 0x000fce00078e0026 */
[----:B0-----:R-:W-:Y:S05]  /*1ae0*/  WARPSYNC.COLLECTIVE R33, `(.L_x_6124) ;  /* 0x0000000021087348 */ /* 0x001fea0003c00000 */
[----:B------:R1:W2:Y:S02]  /*1af0*/  SHFL.BFLY P5, R51, R50, R35, R34 ;  /* 0x0c00002332337389 */ /* 0x0002a400000a0022 */
[----:B012---:R-:W-:Y:S01]  /*1b00*/  ENDCOLLECTIVE ;  /* 0x000000000000791b */ /* 0x007fe20003800000 */
.L_x_6124:
[----:B------:R-:W-:Y:S01]  /*1b10*/  IMAD.MOV.U32 R35, RZ, RZ, 0x4 ;  /* 0x00000004ff237424 */ /* 0x000fe200078e00ff */
[----:B------:R-:W-:-:S05]  /*1b20*/  MOV R39, R51 ;  /* 0x0000003300277202 */ /* 0x000fca0000000f00 */
[----:B------:R-:W-:-:S05]  /*1b30*/  FADD.FTZ R39, R38, R39 ;  /* 0x0000002726277221 */ /* 0x000fca0000010000 */
[----:B------:R-:W-:-:S07]  /*1b40*/  MOV R50, R39 ;  /* 0x0000002700327202 */ /* 0x000fce0000000f00 */
[----:B------:R-:W-:Y:S05]  /*1b50*/  WARPSYNC.COLLECTIVE R33, `(.L_x_6125) ;  /* 0x0000000021087348 */ /* 0x000fea0003c00000 */
[----:B------:R0:W1:Y:S02]  /*1b60*/  SHFL.BFLY P5, R51, R50, R35, R34 ;  /* 0x0c00002332337389 */ /* 0x00006400000a0022 */
[----:B01----:R-:W-:Y:S01]  /*1b70*/  ENDCOLLECTIVE ;  /* 0x000000000000791b */ /* 0x003fe20003800000 */
.L_x_6125:
[----:B------:R-:W-:Y:S01]  /*1b80*/  HFMA2.MMA R35, -RZ, RZ, 0, 4.76837158203125e-07 ;  /* 0x00000008ff237435 */ /* 0x000fe200000001ff */
[----:B------:R-:W-:-:S05]  /*1b90*/  MOV R32, R51 ;  /* 0x0000003300207202 */ /* 0x000fca0000000f00 */
[----:B------:R-:W-:-:S05]  /*1ba0*/  FADD.FTZ R48, R39, R32 ;  /* 0x0000002027307221 */ /* 0x000fca0000010000 */
[----:B------:R-:W-:-:S07]  /*1bb0*/  MOV R50, R48 ;  /* 0x0000003000327202 */ /* 0x000fce0000000f00 */
[----:B------:R-:W-:Y:S05]  /*1bc0*/  WARPSYNC.COLLECTIVE R33, `(.L_x_6126) ;  /* 0x0000000021087348 */ /* 0x000fea0003c00000 */
[----:B------:R0:W1:Y:S02]  /*1bd0*/  SHFL.BFLY P5, R51, R50, R35, R34 ;  /* 0x0c00002332337389 */ /* 0x00006400000a0022 */
[----:B01----:R-:W-:Y:S01]  /*1be0*/  ENDCOLLECTIVE ;  /* 0x000000000000791b */ /* 0x003fe20003800000 */
.L_x_6126:
[----:B------:R-:W-:Y:S01]  /*1bf0*/  IMAD.MOV.U32 R35, RZ, RZ, 0x10 ;  /* 0x00000010ff237424 */ /* 0x000fe200078e00ff */
[----:B------:R-:W-:-:S05]  /*1c00*/  MOV R49, R51 ;  /* 0x0000003300317202 */ /* 0x000fca0000000f00 */
[----:B------:R-:W-:-:S05]  /*1c10*/  FADD.FTZ R49, R48, R49 ;  /* 0x0000003130317221 */ /* 0x000fca0000010000 */
[----:B------:R-:W-:-:S07]  /*1c20*/  MOV R50, R49 ;  /* 0x0000003100327202 */ /* 0x000fce0000000f00 */
[----:B------:R-:W-:Y:S05]  /*1c30*/  WARPSYNC.COLLECTIVE R33, `(.L_x_6127) ;  /* 0x0000000021087348 */ /* 0x000fea0003c00000 */
[----:B------:R0:W1:Y:S02]  /*1c40*/  SHFL.BFLY P5, R51, R50, R35, R34 ;  /* 0x0c00002332337389 */ /* 0x00006400000a0022 */
[----:B01----:R-:W-:Y:S01]  /*1c50*/  ENDCOLLECTIVE ;  /* 0x000000000000791b */ /* 0x003fe20003800000 */
.L_x_6127:
[----:B------:R-:W-:Y:S01]  /*1c60*/  HFMA2.MMA R35, -RZ, RZ, 0, 5.9604644775390625e-08 ;  /* 0x00000001ff237435 */ /* 0x000fe200000001ff */
[----:B------:R-:W-:-:S05]  /*1c70*/  MOV R32, R51 ;  /* 0x0000003300207202 */ /* 0x000fca0000000f00 */
[----:B------:R-:W-:-:S04]  /*1c80*/  FADD.FTZ R37, R49, R32 ;  /* 0x0000002031257221 */ /* 0x000fc80000010000 */
[----:B------:R-:W-:-:S04]  /*1c90*/  FMUL.FTZ R37, R37, R36 ;  /* 0x0000002425257220 */ /* 0x000fc80000410000 */
[--C-:B------:R-:W-:Y:S01]  /*1ca0*/  FADD.FTZ R32, R12, -R37.reuse ;  /* 0x800000250c207221 */ /* 0x100fe20000010000 */
[--C-:B------:R-:W-:Y:S01]  /*1cb0*/  FADD.FTZ R39, R13, -R37.reuse ;  /* 0x800000250d277221 */ /* 0x100fe20000010000 */
[--C-:B------:R-:W-:Y:S01]  /*1cc0*/  FADD.FTZ R33, R15, -R37.reuse ;  /* 0x800000250f217221 */ /* 0x100fe20000010000 */
[----:B------:R-:W-:Y:S01]  /*1cd0*/  FADD.FTZ R34, R29, -R37 ;  /* 0x800000251d227221 */ /* 0x000fe20000010000 */
[----:B------:R-:W-:-:S04]  /*1ce0*/  FFMA.FTZ R32, R32, R32, RZ ;  /* 0x0000002020207223 */ /* 0x000fc800000100ff */
[----:B------:R-:W-:Y:S01]  /*1cf0*/  FFMA.FTZ R32, R39, R39, R32 ;  /* 0x0000002727207223 */ /* 0x000fe20000010020 */
[----:B------:R-:W-:-:S04]  /*1d00*/  FADD.FTZ R39, R14, -R37 ;  /* 0x800000250e277221 */ /* 0x000fc80000010000 */
[----:B------:R-:W-:-:S04]  /*1d10*/  FFMA.FTZ R32, R39, R39, R32 ;  /* 0x0000002727207223 */ /* 0x000fc80000010020 */
[----:B------:R-:W-:Y:S01]  /*1d20*/  FFMA.FTZ R32, R33, R33, R32 ;  /* 0x0000002121207223 */ /* 0x000fe20000010020 */
[----:B------:R-:W-:-:S04]  /*1d30*/  FADD.FTZ R33, R28, -R37 ;  /* 0x800000251c217221 */ /* 0x000fc80000010000 */
[----:B------:R-:W-:-:S05]  /*1d40*/  FSEL R32, R32, RZ, P2 ;  /* 0x000000ff20207208 */ /* 0x000fca0001000000 */
[----:B------:R-:W-:-:S04]  /*1d50*/  FFMA.FTZ R33, R33, R33, R32 ;  /* 0x0000002121217223 */ /* 0x000fc80000010020 */
[----:B------:R-:W-:Y:S01]  /*1d60*/  FFMA.FTZ R33, R34, R34, R33 ;  /* 0x0000002222217223 */ /* 0x000fe20000010021 */
[----:B------:R-:W-:-:S04]  /*1d70*/  FADD.FTZ R34, R30, -R37 ;  /* 0x800000251e227221 */ /* 0x000fc80000010000 */
[----:B------:R-:W-:Y:S01]  /*1d80*/  FFMA.FTZ R33, R34, R34, R33 ;  /* 0x0000002222217223 */ /* 0x000fe20000010021 */
[----:B------:R-:W-:-:S04]  /*1d90*/  FADD.FTZ R34, R31, -R37 ;  /* 0x800000251f227221 */ /* 0x000fc80000010000 */
[----:B------:R-:W-:Y:S01]  /*1da0*/  @P0 FFMA.FTZ R32, R34, R34, R33 ;  /* 0x0000002222200223 */ /* 0x000fe20000010021 */
[----:B------:R-:W-:Y:S02]  /*1db0*/  MOV R34, 0x1f ;  /* 0x0000001f00227802 */ /* 0x000fe40000000f00 */
[----:B------:R-:W-:Y:S02]  /*1dc0*/  MOV R33, 0xffffffff ;  /* 0xffffffff00217802 */ /* 0x000fe40000000f00 */
[----:B------:R-:W-:-:S07]  /*1dd0*/  MOV R50, R32 ;  /* 0x0000002000327202 */ /* 0x000fce0000000f00 */
[----:B------:R-:W-:Y:S05]  /*1de0*/  WARPSYNC.COLLECTIVE R33, `(.L_x_6128) ;  /* 0x0000000021087348 */ /* 0x000fea0003c00000 */
[----:B------:R0:W1:Y:S02]  /*1df0*/  SHFL.BFLY P5, R51, R50, R35, R34 ;  /* 0x0c00002332337389 */ /* 0x00006400000a0022 */
[----:B01----:R-:W-:Y:S01]  /*1e00*/  ENDCOLLECTIVE ;  /* 0x000000000000791b */ /* 0x003fe20003800000 */
.L_x_6128:
[----:B------:R-:W-:Y:S01]  /*1e10*/  HFMA2.MMA R35, -RZ, RZ, 0, 1.1920928955078125e-07 ;  /* 0x00000002ff237435 */ /* 0x000fe200000001ff */
[----:B------:R-:W-:-:S04]  /*1e20*/  IMAD.MOV.U32 R39, RZ, RZ, R51 ;  /* 0x000000ffff277224 */ /* 0x000fc800078e0033 */
[----:B------:R-:W-:-:S05]  /*1e30*/  FADD.FTZ R39, R32, R39 ;  /* 0x0000002720277221 */ /* 0x000fca0000010000 */
[----:B------:R-:W-:-:S07]  /*1e40*/  MOV R50, R39 ;  /* 0x0000002700327202 */ /* 0x000fce0000000f00 */
[----:B------:R-:W-:Y:S05]  /*1e50*/  WARPSYNC.COLLECTIVE R33, `(.L_x_6129) ;  /* 0x0000000021087348 */ /* 0x000fea0003c00000 */
[----:B------:R0:W1:Y:S02]  /*1e60*/  SHFL.BFLY P5, R51, R50, R35, R34 ;  /* 0x0c00002332337389 */ /* 0x00006400000a0022 */
[----:B01----:R-:W-:Y:S01]  /*1e70*/  ENDCOLLECTIVE ;  /* 0x000000000000791b */ /* 0x003fe20003800000 */
.L_x_6129:
[----:B------:R-:W-:Y:S01]  /*1e80*/  HFMA2.MMA R35, -RZ, RZ, 0, 2.384185791015625e-07 ;  /* 0x00000004ff237435 */ /* 0x000fe200000001ff */
[----:B------:R-:W-:-:S05]  /*1e90*/  MOV R38, R51 ;  /* 0x0000003300267202 */ /* 0x000fca0000000f00 */
[----:B------:R-:W-:-:S05]  /*1ea0*/  FADD.FTZ R38, R39, R38 ;  /* 0x0000002627267221 */ /* 0x000fca0000010000 */
[----:B------:R-:W-:-:S07]  /*1eb0*/  MOV R50, R38 ;  /* 0x0000002600327202 */ /* 0x000fce0000000f00 */
[----:B------:R-:W-:Y:S05]  /*1ec0*/  WARPSYNC.COLLECTIVE R33, `(.L_x_6130) ;  /* 0x0000000021087348 */ /* 0x000fea0003c00000 */
[----:B------:R0:W1:Y:S02]  /*1ed0*/  SHFL.BFLY P5, R51, R50, R35, R34 ;  /* 0x0c00002332337389 */ /* 0x00006400000a0022 */
[----:B01----:R-:W-:Y:S01]  /*1ee0*/  ENDCOLLECTIVE ;  /* 0x000000000000791b */ /* 0x003fe20003800000 */
.L_x_6130:
[----:B------:R-:W-:Y:S01]  /*1ef0*/  HFMA2.MMA R35, -RZ, RZ, 0, 4.76837158203125e-07 ;  /* 0x00000008ff237435 */ /* 0x000fe200000001ff */
[----:B------:R-:W-:-:S04]  /*1f00*/  IMAD.MOV.U32 R49, RZ, RZ, R51 ;  /* 0x000000ffff317224 */ /* 0x000fc800078e0033 */
[----:B------:R-:W-:-:S05]  /*1f10*/  FADD.FTZ R49, R38, R49 ;  /* 0x0000003126317221 */ /* 0x000fca0000010000 */
[----:B------:R-:W-:-:S07]  /*1f20*/  MOV R50, R49 ;  /* 0x0000003100327202 */ /* 0x000fce0000000f00 */
[----:B------:R-:W-:Y:S05]  /*1f30*/  WARPSYNC.COLLECTIVE R33, `(.L_x_6131) ;  /* 0x0000000021087348 */ /* 0x000fea0003c00000 */
[----:B------:R0:W1:Y:S02]  /*1f40*/  SHFL.BFLY P5, R51, R50, R35, R34 ;  /* 0x0c00002332337389 */ /* 0x00006400000a0022 */
[----:B01----:R-:W-:Y:S01]  /*1f50*/  ENDCOLLECTIVE ;  /* 0x000000000000791b */ /* 0x003fe20003800000 */
.L_x_6131:
[----:B------:R-:W-:Y:S01]  /*1f60*/  HFMA2.MMA R35, -RZ, RZ, 0, 9.5367431640625e-07 ;  /* 0x00000010ff237435 */ /* 0x000fe200000001ff */
[----:B------:R-:W-:-:S05]  /*1f70*/  MOV R48, R51 ;  /* 0x0000003300307202 */ /* 0x000fca0000000f00 */
[----:B------:R-:W-:-:S05]  /*1f80*/  FADD.FTZ R48, R49, R48 ;  /* 0x0000003031307221 */ /* 0x000fca0000010000 */
[----:B------:R-:W-:-:S07]  /*1f90*/  MOV R50, R48 ;  /* 0x0000003000327202 */ /* 0x000fce0000000f00 */
[----:B------:R-:W-:Y:S05]  /*1fa0*/  WARPSYNC.COLLECTIVE R33, `(.L_x_6132) ;  /* 0x0000000021087348 */ /* 0x000fea0003c00000 */
[----:B------:R0:W1:Y:S02]  /*1fb0*/  SHFL.BFLY P5, R51, R50, R35, R34 ;  /* 0x0c00002332337389 */ /* 0x00006400000a0022 */
[----:B01----:R-:W-:Y:S01]  /*1fc0*/  ENDCOLLECTIVE ;  /* 0x000000000000791b */ /* 0x003fe20003800000 */
.L_x_6132:
[----:B------:R-:W-:Y:S05]  /*1fd0*/  BRA `(.L_x_6133) ;  /* 0xfffffff4006c7947 */ /* 0x000fea000383ffff */
.L_x_6134:
        /* <DEDUP_REMOVED lines=10> */
.L_x_7777:


//--------------------- .text._ZN10layer_norm31ln_parallel_residual_fwd_kernelINS_13Kernel_traitsI6__halfffffjLj256ELj1ELj4ELj1ELj16ENS_18Kernel_traits_baseILj256ES2_ffffjLj128EEEEELb0ELb0ELb1EEEvNS_9FwdParamsE --------------------------
	.section	.text._ZN10layer_norm31ln_parallel_residual_fwd_kernelINS_13Kernel_traitsI6__halfffffjLj256ELj1ELj4ELj1ELj16ENS_18Kernel_traits_baseILj256ES2_ffffjLj128EEEEELb0ELb0ELb1EEEvNS_9FwdParamsE,"ax",@progbits
	.align	128
        .global         _ZN10layer_norm31ln_parallel_residual_fwd_kernelINS_13Kernel_traitsI6__halfffffjLj256ELj1ELj4ELj1ELj16ENS_18Kernel_traits_baseILj256ES2_ffffjLj128EEEEELb0ELb0ELb1EEEvNS_9FwdParamsE
        .type           _ZN10layer_norm31ln_parallel_residual_fwd_kernelINS_13Kernel_traitsI6__halfffffjLj256ELj1ELj4ELj1ELj16ENS_18Kernel_traits_baseILj256ES2_ffffjLj128EEEEELb0ELb0ELb1EEEvNS_9FwdParamsE,@function
        .size           _ZN10layer_norm31ln_parallel_residual_fwd_kernelINS_13Kernel_traitsI6__halfffffjLj256ELj1ELj4ELj1ELj16ENS_18Kernel_traits_baseILj256ES2_ffffjLj128EEEEELb0ELb0ELb1EEEvNS_9FwdParamsE,(.L_x_7778 - _ZN10layer_norm31ln_parallel_residual_fwd_kernelINS_13Kernel_traitsI6__halfffffjLj256ELj1ELj4ELj1ELj16ENS_18Kernel_traits_baseILj256ES2_ffffjLj128EEEEELb0ELb0ELb1EEEvNS_9FwdParamsE)
        .other          _ZN10layer_norm31ln_parallel_residual_fwd_kernelINS_13Kernel_traitsI6__halfffffjLj256ELj1ELj4ELj1ELj16ENS_18Kernel_traits_baseILj256ES2_ffffjLj128EEEEELb0ELb0ELb1EEEvNS_9FwdParamsE,@"STO_CUDA_ENTRY STV_DEFAULT"
_ZN10layer_norm31ln_parallel_residual_fwd_kernelINS_13Kernel_traitsI6__halfffffjLj256ELj1ELj4ELj1ELj16ENS_18Kernel_traits_baseILj256ES2_ffffjLj128EEEEELb0ELb0ELb1EEEvNS_9FwdParamsE:
.text._ZN10layer_norm31ln_parallel_residual_fwd_kernelINS_13Kernel_traitsI6__halfffffjLj256ELj1ELj4ELj1ELj16ENS_18Kernel_traits_baseILj256ES2_ffffjLj128EEEEELb0ELb0ELb1EEEvNS_9FwdParamsE:
[----:B------:R-:W-:Y:S01]  /*0000*/  LDC R1, c[0x0][0x28] ;  /* 0x00000a00ff017b82 */ /* 0x000fe20000000800 */
[----:B------:R-:W0:Y:S01]  /*0010*/  S2R R58, SR_TID.X ;  /* 0x00000000003a7919 */ /* 0x000e220000002100 */
[----:B------:R-:W-:Y:S01]  /*0020*/  ULDC.64 UR4, c[0x0][0x2c8] ;  /* 0x0000b20000047ab9 */ /* 0x000fe20000000a00 */
[----:B------:R-:W-:Y:S01]  /*0030*/  ULDC.64 UR6, c[0x0][0x2d0] ;  /* 0x0000b40000067ab9 */ /* 0x000fe20000000a00 */
[----:B------:R-:W-:Y:S01]  /*0040*/  ISETP.NE.U32.AND P0, PT, RZ, UR4, PT ;  /* 0x00000004ff007c0c */ /* 0x000fe2000bf05070 */
[----:B------:R-:W1:Y:S01]  /*0050*/  S2R R3, SR_CTAID.X ;  /* 0x0000000000037919 */ /* 0x000e620000002500 */
[----:B------:R-:W-:Y:S02]  /*0060*/  ISETP.NE.U32.AND P1, PT, RZ, UR6, PT ;  /* 0x00000006ff007c0c */ /* 0x000fe4000bf25070 */
[----:B------:R-:W-:Y:S02]  /*0070*/  ISETP.NE.AND.EX P0, PT, RZ, UR5, PT, P0 ;  /* 0x00000005ff007c0c */ /* 0x000fe4000bf05300 */
[----:B------:R-:W-:-:S02]  /*0080*/  ISETP.NE.AND.EX P1, PT, RZ, UR7, PT, P1 ;  /* 0x00000007ff007c0c */ /* 0x000fc4000bf25310 */
[C---:B0-----:R-:W-:Y:S02]  /*0090*/  SHF.L.U32 R0, R58.reuse, 0x3, RZ ;  /* 0x000000033a007819 */ /* 0x041fe400000006ff */
[----:B------:R-:W-:Y:S02]  /*00a0*/  LOP3.LUT R60, R58, 0x1f, RZ, 0xc0, !PT ;  /* 0x0000001f3a3c7812 */ /* 0x000fe400078ec0ff */
[----:B------:R-:W-:Y:S02]  /*00b0*/  LOP3.LUT R0, R0, 0xf8, RZ, 0xc0, !PT ;  /* 0x000000f800007812 */ /* 0x000fe400078ec0ff */
[----:B------:R-:W-:Y:S02]  /*00c0*/  SHF.L.U32 R6, R60, 0x3, RZ ;  /* 0x000000033c067819 */ /* 0x000fe400000006ff */
[----:B------:R-:W-:Y:S02]  /*00d0*/  IADD3 R4, P2, R0, UR4, RZ ;  /* 0x0000000400047c10 */ /* 0x000fe4000ff5e0ff */
[----:B------:R-:W-:-:S02]  /*00e0*/  IADD3 R8, P3, R6, UR6, RZ ;  /* 0x0000000606087c10 */ /* 0x000fc4000ff7e0ff */
[----:B------:R-:W-:Y:S01]  /*00f0*/  IADD3.X R5, RZ, UR5, RZ, P2, !PT ;  /* 0x00000005ff057c10 */ /* 0x000fe200097fe4ff */
[----:B------:R-:W-:Y:S01]  /*0100*/  ULDC.64 UR4, c[0x0][0x208] ;  /* 0x0000820000047ab9 */ /* 0x000fe20000000a00 */
[----:B------:R-:W-:Y:S01]  /*0110*/  IADD3.X R9, RZ, UR7, RZ, P3, !PT ;  /* 0x00000007ff097c10 */ /* 0x000fe20009ffe4ff */
[----:B------:R-:W-:Y:S02]  /*0120*/  ULDC.64 UR6, c[0x0][0x260] ;  /* 0x0000980000067ab9 */ /* 0x000fe40000000a00 */
[----:B------:R0:W5:Y:S01]  /*0130*/  @P0 LDG.E.64 R44, desc[UR4][R4.64] ;  /* 0x00000004042c0981 */ /* 0x000162000c1e1b00 */
[----:B------:R-:W-:-:S03]  /*0140*/  SHF.R.U32.HI R58, RZ, 0x5, R58 ;  /* 0x00000005ff3a7819 */ /* 0x000fc6000001163a */
[----:B------:R0:W5:Y:S01]  /*0150*/  @P1 LDG.E.64 R16, desc[UR4][R8.64] ;  /* 0x0000000408101981 */ /* 0x000162000c1e1b00 */
[----:B------:R-:W-:Y:S01]  /*0160*/  IADD3 R2, P2, R0, UR6, RZ ;  /* 0x0000000600027c10 */ /* 0x000fe2000ff5e0ff */
[----:B------:R-:W-:Y:S01]  /*0170*/  ULDC UR6, c[0x0][0x214] ;  /* 0x0000850000067ab9 */ /* 0x000fe20000000800 */
[----:B-1----:R-:W-:Y:S01]  /*0180*/  LEA R58, R3, R58, 0x2 ;  /* 0x0000003a033a7211 */ /* 0x002fe200078e10ff */
[----:B------:R0:W5:Y:S01]  /*0190*/  @P0 LDG.E.64 R40, desc[UR4][R4.64+0x100] ;  /* 0x0001000404280981 */ /* 0x000162000c1e1b00 */
[----:B------:R-:W-:Y:S02]  /*01a0*/  IADD3.X R3, RZ, UR7, RZ, P2, !PT ;  /* 0x00000007ff037c10 */ /* 0x000fe400097fe4ff */
[----:B------:R-:W-:Y:S01]  /*01b0*/  ISETP.GE.AND P2, PT, R58, UR6, PT ;  /* 0x000000063a007c0c */ /* 0x000fe2000bf46270 */
[----:B------:R0:W5:Y:S01]  /*01c0*/  @P1 LDG.E.64 R14, desc[UR4][R8.64+0x100] ;  /* 0x00010004080e1981 */ /* 0x000162000c1e1b00 */
[----:B------:R-:W-:Y:S02]  /*01d0*/  ULDC.64 UR6, c[0x0][0x268] ;  /* 0x00009a0000067ab9 */ /* 0x000fe40000000a00 */
[----:B------:R-:W-:-:S04]  /*01e0*/  IADD3 R6, P3, R6, UR6, RZ ;  /* 0x0000000606067c10 */ /* 0x000fc8000ff7e0ff */
[----:B------:R-:W-:-:S05]  /*01f0*/  IADD3.X R7, RZ, UR7, RZ, P3, !PT ;  /* 0x00000007ff077c10 */ /* 0x000fca0009ffe4ff */
[----:B0-----:R-:W-:Y:S05]  /*0200*/  @P2 EXIT ;  /* 0x000000000000294d */ /* 0x001fea0003800000 */
[----:B------:R-:W2:Y:S04]  /*0210*/  LDG.E.64 R18, desc[UR4][R2.64] ;  /* 0x0000000402127981 */ /* 0x000ea8000c1e1b00 */
[----:B------:R-:W3:Y:S04]  /*0220*/  LDG.E.64 R20, desc[UR4][R2.64+0x100] ;  /* 0x0001000402147981 */ /* 0x000ee8000c1e1b00 */
[----:B------:R-:W4:Y:S04]  /*0230*/  LDG.E.64 R10, desc[UR4][R6.64] ;  /* 0x00000004060a7981 */ /* 0x000f28000c1e1b00 */
[----:B------:R0:W4:Y:S01]  /*0240*/  LDG.E.64 R8, desc[UR4][R6.64+0x100] ;  /* 0x0001000406087981 */ /* 0x000122000c1e1b00 */
[----:B-----5:R-:W-:-:S02]  /*0250*/  @!P0 CS2R R44, SRZ ;  /* 0x00000000002c8805 */ /* 0x020fc4000001ff00 */
[----:B------:R-:W-:Y:S02]  /*0260*/  @!P1 CS2R R16, SRZ ;  /* 0x0000000000109805 */ /* 0x000fe4000001ff00 */
[----:B------:R-:W-:Y:S02]  /*0270*/  @!P0 CS2R R40, SRZ ;  /* 0x0000000000288805 */ /* 0x000fe4000001ff00 */
[----:B------:R-:W-:Y:S01]  /*0280*/  @!P1 CS2R R14, SRZ ;  /* 0x00000000000e9805 */ /* 0x000fe2000001ff00 */
[----:B------:R-:W-:Y:S01]  /*0290*/  ULDC.64 UR6, c[0x0][0x228] ;  /* 0x00008a0000067ab9 */ /* 0x000fe20000000a00 */
[----:B------:R-:W-:Y:S01]  /*02a0*/  ULDC.64 UR8, c[0x0][0x230] ;  /* 0x00008c0000087ab9 */ /* 0x000fe20000000a00 */
[--C-:B------:R-:W-:Y:S01]  /*02b0*/  SHF.R.U64 R13, R44, 0x10, R45.reuse ;  /* 0x000000102c0d7819 */ /* 0x100fe2000000122d */
[----:B------:R-:W-:Y:S01]  /*02c0*/  HADD2.F32 R46, -RZ, R44.H0_H0 ;  /* 0x2000002cff2e7230 */ /* 0x000fe20000004100 */
[----:B------:R-:W-:Y:S01]  /*02d0*/  SHF.R.U32.HI R12, RZ, 0x10, R45 ;  /* 0x00000010ff0c7819 */ /* 0x000fe2000001162d */
[----:B------:R-:W-:Y:S01]  /*02e0*/  HADD2.F32 R42, -RZ, R40.H0_H0 ;  /* 0x20000028ff2a7230 */ /* 0x000fe20000004100 */
[--C-:B0-----:R-:W-:Y:S01]  /*02f0*/  SHF.R.U64 R7, R16, 0x10, R17.reuse ;  /* 0x0000001010077819 */ /* 0x101fe20000001211 */
        /* <DEDUP_REMOVED lines=11> */
[----:B------:R-:W-:Y:S01]  /*03b0*/  ISETP.NE.U32.AND P0, PT, RZ, UR6, PT ;  /* 0x00000006ff007c0c */ /* 0x000fe2000bf05070 */
[----:B------:R-:W-:Y:S01]  /*03c0*/  ULDC.U8 UR6, c[0x0][0x2a0] ;  /* 0x0000a80000067ab9 */ /* 0x000fe20000000000 */
[----:B------:R-:W-:Y:S01]  /*03d0*/  HADD2.F32 R7, -RZ, R7.H0_H0 ;  /* 0x20000007ff077230 */ /* 0x000fe20000004100 */
[----:B------:R-:W-:Y:S01]  /*03e0*/  ISETP.NE.AND P4, PT, RZ, UR6, PT ;  /* 0x00000006ff007c0c */ /* 0x000fe2000bf85270 */
[----:B------:R-:W-:Y:S01]  /*03f0*/  HADD2.F32 R6, -RZ, R12.H0_H0 ;  /* 0x2000000cff067230 */ /* 0x000fe20000004100 */
[----:B------:R-:W-:Y:S01]  /*0400*/  ISETP.NE.AND.EX P0, PT, RZ, UR7, PT, P0 ;  /* 0x00000007ff007c0c */ /* 0x000fe2000bf05300 */
[----:B------:R-:W-:Y:S01]  /*0410*/  HADD2.F32 R5, -RZ, R5.H0_H0 ;  /* 0x20000005ff057230 */ /* 0x000fe20000004100 */
[----:B------:R-:W-:Y:S01]  /*0420*/  ULDC UR7, c[0x0][0x218] ;  /* 0x0000860000077ab9 */ /* 0x000fe20000000800 */
[----:B------:R-:W-:Y:S01]  /*0430*/  HADD2.F32 R4, -RZ, R4.H0_H0 ;  /* 0x20000004ff047230 */ /* 0x000fe20000004100 */
[----:B------:R-:W-:Y:S01]  /*0440*/  ULDC UR6, c[0x0][0x2d8] ;  /* 0x0000b60000067ab9 */ /* 0x000fe20000000800 */
[----:B------:R-:W-:-:S02]  /*0450*/  HADD2.F32 R3, -RZ, R3.H0_H0 ;  /* 0x20000003ff037230 */ /* 0x000fc40000004100 */
[----:B------:R-:W-:Y:S02]  /*0460*/  HADD2.F32 R2, -RZ, R2.H0_H0 ;  /* 0x20000002ff027230 */ /* 0x000fe40000004100 */
[----:B------:R-:W-:Y:S01]  /*0470*/  HADD2.F32 R0, -RZ, R0.H0_H0 ;  /* 0x20000000ff007230 */ /* 0x000fe20000004100 */
[--C-:B--2---:R-:W-:Y:S01]  /*0480*/  SHF.R.U64 R57, R18, 0x10, R19.reuse ;  /* 0x0000001012397819 */ /* 0x104fe20000001213 */
[----:B------:R-:W-:Y:S01]  /*0490*/  HADD2.F32 R59, -RZ, R18.H0_H0 ;  /* 0x20000012ff3b7230 */ /* 0x000fe20000004100 */
[----:B------:R-:W-:Y:S01]  /*04a0*/  SHF.R.U32.HI R47, RZ, 0x10, R19 ;  /* 0x00000010ff2f7819 */ /* 0x000fe20000011613 */
[----:B------:R-:W-:Y:S01]  /*04b0*/  HADD2.F32 R38, -RZ, R19.H0_H0 ;  /* 0x20000013ff267230 */ /* 0x000fe20000004100 */
[--C-:B---3--:R-:W-:Y:S01]  /*04c0*/  SHF.R.U64 R51, R20, 0x10, R21.reuse ;  /* 0x0000001014337819 */ /* 0x108fe20000001215 */
[----:B------:R-:W-:Y:S01]  /*04d0*/  HADD2.F32 R37, -RZ, R20.H0_H0 ;  /* 0x20000014ff257230 */ /* 0x000fe20000004100 */
[----:B------:R-:W-:Y:S01]  /*04e0*/  SHF.R.U32.HI R53, RZ, 0x10, R21 ;  /* 0x00000010ff357819 */ /* 0x000fe20000011615 */
[----:B------:R-:W-:Y:S01]  /*04f0*/  HADD2.F32 R36, -RZ, R21.H0_H0 ;  /* 0x20000015ff247230 */ /* 0x000fe20000004100 */
[--C-:B----4-:R-:W-:Y:S01]  /*0500*/  SHF.R.U64 R50, R10, 0x10, R11.reuse ;  /* 0x000000100a327819 */ /* 0x110fe2000000120b */
[----:B------:R-:W-:Y:S01]  /*0510*/  HADD2.F32 R56, -RZ, R10.H0_H0 ;  /* 0x2000000aff387230 */ /* 0x000fe20000004100 */
[----:B------:R-:W-:Y:S01]  /*0520*/  SHF.R.U32.HI R52, RZ, 0x10, R11 ;  /* 0x00000010ff347819 */ /* 0x000fe2000001160b */
[----:B------:R-:W-:Y:S01]  /*0530*/  HADD2.F32 R11, -RZ, R11.H0_H0 ;  /* 0x2000000bff0b7230 */ /* 0x000fe20000004100 */
[--C-:B------:R-:W-:Y:S01]  /*0540*/  SHF.R.U64 R54, R8, 0x10, R9.reuse ;  /* 0x0000001008367819 */ /* 0x100fe20000001209 */
[----:B------:R-:W-:Y:S01]  /*0550*/  HADD2.F32 R10, -RZ, R8.H0_H0 ;  /* 0x20000008ff0a7230 */ /* 0x000fe20000004100 */
[----:B------:R-:W-:Y:S01]  /*0560*/  SHF.R.U32.HI R55, RZ, 0x10, R9 ;  /* 0x00000010ff377819 */ /* 0x000fe20000011609 */
        /* <DEDUP_REMOVED lines=10> */
.L_x_6168:
[----:B------:R-:W-:Y:S01]  /*0610*/  ISETP.NE.U32.AND P1, PT, RZ, UR8, PT ;  /* 0x00000008ff007c0c */ /* 0x000fe2000bf25070 */
[----:B------:R-:W0:Y:S01]  /*0620*/  LDC.64 R26, c[0x0][0x220] ;  /* 0x00008800ff1a7b82 */ /* 0x000e220000000a00 */
[----:B------:R-:W-:Y:S02]  /*0630*/  IMAD R24, R58, UR7, RZ ;  /* 0x000000073a187c24 */ /* 0x000fe4000f8e02ff */
[----:B------:R-:W-:-:S03]  /*0640*/  ISETP.NE.AND.EX P1, PT, RZ, UR9, PT, P1 ;  /* 0x00000009ff007c0c */ /* 0x000fc6000bf25310 */
[----:B------:R-:W-:Y:S02]  /*0650*/  SHF.R.S32.HI R25, RZ, 0x1f, R24 ;  /* 0x0000001fff197819 */ /* 0x000fe40000011418 */
[----:B------:R-:W1:Y:S02]  /*0660*/  @P0 LDC.64 R34, c[0x0][0x228] ;  /* 0x00008a00ff220b82 */ /* 0x000e640000000a00 */
[----:B------:R-:W-:-:S04]  /*0670*/  LEA.HI R25, R25, R24, RZ, 0x2 ;  /* 0x0000001819197211 */ /* 0x000fc800078f10ff */
[----:B------:R-:W-:Y:S02]  /*0680*/  LEA.HI.SX32 R49, R25, R60, 0x1e ;  /* 0x0000003c19317211 */ /* 0x000fe400078ff2ff */
[----:B------:R-:W2:Y:S03]  /*0690*/  @P1 LDC.64 R32, c[0x0][0x230] ;  /* 0x00008c00ff201b82 */ /* 0x000ea60000000a00 */
[----:B0-----:R-:W-:-:S05]  /*06a0*/  IMAD.WIDE.U32 R28, R49, 0x10, R26 ;  /* 0x00000010311c7825 */ /* 0x001fca00078e001a */
[----:B------:R-:W0:Y:S01]  /*06b0*/  LDC.64 R24, c[0x0][0x228] ;  /* 0x00008a00ff187b82 */ /* 0x000e220000000a00 */
[----:B------:R-:W5:Y:S01]  /*06c0*/  LDG.E.128 R28, desc[UR4][R28.64] ;  /* 0x000000041c1c7981 */ /* 0x000f62000c1e1d00 */
[----:B-1----:R-:W-:-:S05]  /*06d0*/  @P0 IMAD.WIDE.U32 R34, R49, 0x10, R34 ;  /* 0x0000001031220825 */ /* 0x002fca00078e0022 */
[----:B------:R1:W5:Y:S01]  /*06e0*/  @P0 LDG.E.128 R12, desc[UR4][R34.64] ;  /* 0x00000004220c0981 */ /* 0x000362000c1e1d00 */
[----:B--2---:R-:W-:-:S05]  /*06f0*/  @P1 IMAD.WIDE.U32 R32, R49, 0x10, R32 ;  /* 0x0000001031201825 */ /* 0x004fca00078e0020 */
[----:B------:R1:W5:Y:S01]  /*0700*/  @P1 LDG.E.128 R16, desc[UR4][R32.64] ;  /* 0x0000000420101981 */ /* 0x000362000c1e1d00 */
[----:B0-----:R-:W-:-:S04]  /*0710*/  ISETP.NE.U32.AND P2, PT, R24, RZ, PT ;  /* 0x000000ff1800720c */ /* 0x001fc80003f45070 */
[----:B------:R-:W-:-:S13]  /*0720*/  ISETP.NE.AND.EX P2, PT, R25, RZ, PT, P2 ;  /* 0x000000ff1900720c */ /* 0x000fda0003f45320 */
[----:B-1----:R-:W-:Y:S05]  /*0730*/  @P2 BRA `(.L_x_6135) ;  /* 0x0000000000242947 */ /* 0x002fea0003800000 */
[----:B------:R-:W-:-:S04]  /*0740*/  ISETP.NE.U32.AND P3, PT, RZ, UR8, PT ;  /* 0x00000008ff007c0c */ /* 0x000fc8000bf65070 */
[----:B------:R-:W-:-:S13]  /*0750*/  ISETP.NE.AND.EX P3, PT, RZ, UR9, PT, P3 ;  /* 0x00000009ff007c0c */ /* 0x000fda000bf65330 */
[----:B------:R-:W-:Y:S05]  /*0760*/  @P3 BRA `(.L_x_6136) ;  /* 0x0000000000103947 */ /* 0x000fea0003800000 */
[----:B------:R-:W-:-:S04]  /*0770*/  LOP3.LUT P3, RZ, R24, UR8, RZ, 0xfc, !PT ;  /* 0x0000000818ff7c12 */ /* 0x000fc8000f86fcff */
[----:B------:R-:W-:-:S13]  /*0780*/  LOP3.LUT P3, RZ, R25, UR9, RZ, 0xfc, P3 ;  /* 0x0000000919ff7c12 */ /* 0x000fda000986fcff */
[----:B------:R-:W-:Y:S05]  /*0790*/  @P3 BRA `(.L_x_6137) ;  /* 0x0000000000143947 */ /* 0x000fea0003800000 */
[----:B------:R-:W-:Y:S05]  /*07a0*/  BRA `(.L_x_6138) ;  /* 0x0000000000147947 */ /* 0x000fea0003800000 */
.L_x_6136:
[----:B-----5:R-:W-:Y:S01]  /*07b0*/  FADD.FTZ R28, R16, R28 ;  /* 0x0000001c101c7221 */ /* 0x020fe20000010000 */
[----:B------:R-:W-:Y:S06]  /*07c0*/  BRA `(.L_x_6137) ;  /* 0x0000000000087947 */ /* 0x000fec0003800000 */
.L_x_6135:
[----:B-----5:R-:W-:-:S04]  /*07d0*/  FADD.FTZ R28, R12, R28 ;  /* 0x0000001c0c1c7221 */ /* 0x020fc80000010000 */
[----:B------:R-:W-:-:S07]  /*07e0*/  @P1 FADD.FTZ R28, R16, R28 ;  /* 0x0000001c101c1221 */ /* 0x000fce0000010000 */
.L_x_6137:
[----:B-----5:R-:W-:-:S07]  /*07f0*/  MOV R20, R28 ;  /* 0x0000001c00147202 */ /* 0x020fce0000000f00 */
.L_x_6138:
[----:B------:R-:W-:Y:S05]  /*0800*/  @P2 BRA `(.L_x_6139) ;  /* 0x0000000000242947 */ /* 0x000fea0003800000 */
[----:B------:R-:W-:-:S04]  /*0810*/  ISETP.NE.U32.AND P3, PT, RZ, UR8, PT ;  /* 0x00000008ff007c0c */ /* 0x000fc8000bf65070 */
[----:B------:R-:W-:-:S13]  /*0820*/  ISETP.NE.AND.EX P3, PT, RZ, UR9, PT, P3 ;  /* 0x00000009ff007c0c */ /* 0x000fda000bf65330 */
[----:B------:R-:W-:Y:S05]  /*0830*/  @P3 BRA `(.L_x_6140) ;  /* 0x0000000000103947 */ /* 0x000fea0003800000 */
[----:B------:R-:W-:-:S04]  /*0840*/  LOP3.LUT P3, RZ, R24, UR8, RZ, 0xfc, !PT ;  /* 0x0000000818ff7c12 */ /* 0x000fc8000f86fcff */
[----:B------:R-:W-:-:S13]  /*0850*/  LOP3.LUT P3, RZ, R25, UR9, RZ, 0xfc, P3 ;  /* 0x0000000919ff7c12 */ /* 0x000fda000986fcff */
[----:B------:R-:W-:Y:S05]  /*0860*/  @P3 BRA `(.L_x_6141) ;  /* 0x0000000000143947 */ /* 0x000fea0003800000 */
[----:B------:R-:W-:Y:S05]  /*0870*/  BRA `(.L_x_6142) ;  /* 0x0000000000147947 */ /* 0x000fea0003800000 */
.L_x_6140:
[----:B-----5:R-:W-:Y:S01]  /*0880*/  FADD.FTZ R29, R17, R29 ;  /* 0x0000001d111d7221 */ /* 0x020fe20000010000 */
[----:B------:R-:W-:Y:S06]  /*0890*/  BRA `(.L_x_6141) ;  /* 0x0000000000087947 */ /* 0x000fec0003800000 */
.L_x_6139:
[----:B-----5:R-:W-:-:S04]  /*08a0*/  FADD.FTZ R29, R13, R29 ;  /* 0x0000001d0d1d7221 */ /* 0x020fc80000010000 */
[----:B------:R-:W-:-:S07]  /*08b0*/  @P1 FADD.FTZ R29, R17, R29 ;  /* 0x0000001d111d1221 */ /* 0x000fce0000010000 */
.L_x_6141:
[----:B-----5:R-:W-:-:S07]  /*08c0*/  MOV R21, R29 ;  /* 0x0000001d00157202 */ /* 0x020fce0000000f00 */
.L_x_6142:
        /* <DEDUP_REMOVED lines=8> */
.L_x_6144:
[----:B-----5:R-:W-:Y:S01]  /*0950*/  FADD.FTZ R30, R18, R30 ;  /* 0x0000001e121e7221 */ /* 0x020fe20000010000 */
[----:B------:R-:W-:Y:S06]  /*0960*/  BRA `(.L_x_6145) ;  /* 0x0000000000087947 */ /* 0x000fec0003800000 */
.L_x_6143:
[----:B-----5:R-:W-:-:S04]  /*0970*/  FADD.FTZ R30, R14, R30 ;  /* 0x0000001e0e1e7221 */ /* 0x020fc80000010000 */
[----:B------:R-:W-:-:S07]  /*0980*/  @P1 FADD.FTZ R30, R18, R30 ;  /* 0x0000001e121e1221 */ /* 0x000fce0000010000 */
.L_x_6145:
[----:B-----5:R-:W-:-:S07]  /*0990*/  MOV R22, R30 ;  /* 0x0000001e00167202 */ /* 0x020fce0000000f00 */
.L_x_6146:
        /* <DEDUP_REMOVED lines=8> */
.L_x_6148:
[----:B-----5:R-:W-:Y:S01]  /*0a20*/  FADD.FTZ R31, R19, R31 ;  /* 0x0000001f131f7221 */ /* 0x020fe20000010000 */
[----:B------:R-:W-:Y:S06]  /*0a30*/  BRA `(.L_x_6149) ;  /* 0x0000000000087947 */ /* 0x000fec0003800000 */
.L_x_6147:
[----:B-----5:R-:W-:-:S04]  /*0a40*/  FADD.FTZ R31, R15, R31 ;  /* 0x0000001f0f1f7221 */ /* 0x020fc80000010000 */
[----:B------:R-:W-:-:S07]  /*0a50*/  @P1 FADD.FTZ R31, R19, R31 ;  /* 0x0000001f131f1221 */ /* 0x000fce0000010000 */
.L_x_6149:
[----:B-----5:R-:W-:-:S07]  /*0a60*/  MOV R23, R31 ;  /* 0x0000001f00177202 */ /* 0x020fce0000000f00 */
.L_x_6150:
[----:B------:R-:W-:Y:S01]  /*0a70*/  LOP3.LUT R48, R24, UR8, RZ, 0xfc, !PT ;  /* 0x0000000818307c12 */ /* 0x000fe2000f8efcff */
[----:B------:R-:W0:Y:S01]  /*0a80*/  @P0 LDC.64 R32, c[0x0][0x228] ;  /* 0x00008a00ff200b82 */ /* 0x000e220000000a00 */
[----:B------:R-:W-:Y:S02]  /*0a90*/  LOP3.LUT R61, R25, UR9, RZ, 0xfc, !PT ;  /* 0x00000009193d7c12 */ /* 0x000fe4000f8efcff */
[----:B------:R-:W-:Y:S02]  /*0aa0*/  ISETP.NE.U32.AND P3, PT, R48, RZ, PT ;  /* 0x000000ff3000720c */ /* 0x000fe40003f65070 */
[----:B------:R-:W-:Y:S02]  /*0ab0*/  IADD3 R65, R49, 0x20, RZ ;  /* 0x0000002031417810 */ /* 0x000fe40007ffe0ff */
[----:B------:R-:W-:Y:S01]  /*0ac0*/  ISETP.NE.AND.EX P3, PT, R61, RZ, PT, P3 ;  /* 0x000000ff3d00720c */ /* 0x000fe20003f65330 */
[----:B------:R-:W1:Y:S02]  /*0ad0*/  @P1 LDC.64 R24, c[0x0][0x230] ;  /* 0x00008c00ff181b82 */ /* 0x000e640000000a00 */
[----:B------:R-:W-:-:S10]  /*0ae0*/  IMAD.WIDE.U32 R26, R65, 0x10, R26 ;  /* 0x00000010411a7825 */ /* 0x000fd400078e001a */
[----:B------:R-:W2:Y:S01]  /*0af0*/  @P3 LDC.64 R34, c[0x0][0x238] ;  /* 0x00008e00ff223b82 */ /* 0x000ea20000000a00 */
[----:B0-----:R-:W-:-:S04]  /*0b00*/  @P0 IMAD.WIDE.U32 R32, R65, 0x10, R32 ;  /* 0x0000001041200825 */ /* 0x001fc800078e0020 */
[----:B-1----:R-:W-:-:S04]  /*0b10*/  @P1 IMAD.WIDE.U32 R62, R65, 0x10, R24 ;  /* 0x00000010413e1825 */ /* 0x002fc800078e0018 */
[----:B--2---:R-:W-:-:S05]  /*0b20*/  @P3 IMAD.WIDE.U32 R34, R49, 0x10, R34 ;  /* 0x0000001031223825 */ /* 0x004fca00078e0022 */
[----:B------:R0:W-:Y:S04]  /*0b30*/  @P3 STG.E.128 desc[UR4][R34.64], R20 ;  /* 0x0000001422003986 */ /* 0x0001e8000c101d04 */
[----:B-----5:R0:W5:Y:S04]  /*0b40*/  @P0 LDG.E.128 R12, desc[UR4][R32.64] ;  /* 0x00000004200c0981 */ /* 0x020168000c1e1d00 */
[----:B------:R0:W5:Y:S04]  /*0b50*/  @P1 LDG.E.128 R16, desc[UR4][R62.64] ;  /* 0x000000043e101981 */ /* 0x000168000c1e1d00 */
[----:B------:R-:W5:Y:S01]  /*0b60*/  LDG.E.128 R24, desc[UR4][R26.64] ;  /* 0x000000041a187981 */ /* 0x000f62000c1e1d00 */
[----:B------:R-:W-:Y:S05]  /*0b70*/  @P2 BRA `(.L_x_6151) ;  /* 0x0000000000242947 */ /* 0x000fea0003800000 */
[----:B------:R-:W-:-:S04]  /*0b80*/  ISETP.NE.U32.AND P5, PT, RZ, UR8, PT ;  /* 0x00000008ff007c0c */ /* 0x000fc8000bfa5070 */
[----:B------:R-:W-:-:S13]  /*0b90*/  ISETP.NE.AND.EX P5, PT, RZ, UR9, PT, P5 ;  /* 0x00000009ff007c0c */ /* 0x000fda000bfa5350 */
[----:B------:R-:W-:Y:S05]  /*0ba0*/  @P5 BRA `(.L_x_6152) ;  /* 0x0000000000105947 */ /* 0x000fea0003800000 */
[----:B------:R-:W-:-:S04]  /*0bb0*/  ISETP.NE.U32.AND P5, PT, R48, RZ, PT ;  /* 0x000000ff3000720c */ /* 0x000fc80003fa5070 */
[----:B------:R-:W-:-:S13]  /*0bc0*/  ISETP.NE.AND.EX P5, PT, R61, RZ, PT, P5 ;  /* 0x000000ff3d00720c */ /* 0x000fda0003fa5350 */
[----:B------:R-:W-:Y:S05]  /*0bd0*/  @P5 BRA `(.L_x_6153) ;  /* 0x0000000000145947 */ /* 0x000fea0003800000 */
[----:B------:R-:W-:Y:S05]  /*0be0*/  BRA `(.L_x_6154) ;  /* 0x0000000000147947 */ /* 0x000fea0003800000 */
.L_x_6152:
[----:B-----5:R-:W-:Y:S01]  /*0bf0*/  FADD.FTZ R24, R16, R24 ;  /* 0x0000001810187221 */ /* 0x020fe20000010000 */
[----:B------:R-:W-:Y:S06]  /*0c00*/  BRA `(.L_x_6153) ;  /* 0x0000000000087947 */ /* 0x000fec0003800000 */
.L_x_6151:
[----:B-----5:R-:W-:-:S04]  /*0c10*/  FADD.FTZ R24, R12, R24 ;  /* 0x000000180c187221 */ /* 0x020fc80000010000 */
[----:B------:R-:W-:-:S07]  /*0c20*/  @P1 FADD.FTZ R24, R16, R24 ;  /* 0x0000001810181221 */ /* 0x000fce0000010000 */
.L_x_6153:
[----:B0----5:R-:W-:-:S07]  /*0c30*/  MOV R20, R24 ;  /* 0x0000001800147202 */ /* 0x021fce0000000f00 */
.L_x_6154:
        /* <DEDUP_REMOVED lines=8> */
.L_x_6156:
[----:B-----5:R-:W-:Y:S01]  /*0cc0*/  FADD.FTZ R25, R17, R25 ;  /* 0x0000001911197221 */ /* 0x020fe20000010000 */
[----:B------:R-:W-:Y:S06]  /*0cd0*/  BRA `(.L_x_6157) ;  /* 0x0000000000087947 */ /* 0x000fec0003800000 */
.L_x_6155:
[----:B-----5:R-:W-:-:S04]  /*0ce0*/  FADD.FTZ R25, R13, R25 ;  /* 0x000000190d197221 */ /* 0x020fc80000010000 */
[----:B------:R-:W-:-:S07]  /*0cf0*/  @P1 FADD.FTZ R25, R17, R25 ;  /* 0x0000001911191221 */ /* 0x000fce0000010000 */
.L_x_6157:
[----:B0----5:R-:W-:-:S07]  /*0d00*/  MOV R21, R25 ;  /* 0x0000001900157202 */ /* 0x021fce0000000f00 */
.L_x_6158:
        /* <DEDUP_REMOVED lines=8> */
.L_x_6160:
[----:B-----5:R-:W-:Y:S01]  /*0d90*/  FADD.FTZ R26, R18, R26 ;  /* 0x0000001a121a7221 */ /* 0x020fe20000010000 */
[----:B------:R-:W-:Y:S06]  /*0da0*/  BRA `(.L_x_6161) ;  /* 0x0000000000087947 */ /* 0x000fec0003800000 */
.L_x_6159:
[----:B-----5:R-:W-:-:S04]  /*0db0*/  FADD.FTZ R26, R14, R26 ;  /* 0x0000001a0e1a7221 */ /* 0x020fc80000010000 */
[----:B------:R-:W-:-:S07]  /*0dc0*/  @P1 FADD.FTZ R26, R18, R26 ;  /* 0x0000001a121a1221 */ /* 0x000fce0000010000 */
.L_x_6161:
[----:B0----5:R-:W-:-:S07]  /*0dd0*/  MOV R22, R26 ;  /* 0x0000001a00167202 */ /* 0x021fce0000000f00 */
.L_x_6162:
        /* <DEDUP_REMOVED lines=8> */
.L_x_6164:
[----:B-----5:R-:W-:Y:S01]  /*0e60*/  FADD.FTZ R27, R19, R27 ;  /* 0x0000001b131b7221 */ /* 0x020fe20000010000 */
[----:B------:R-:W-:Y:S06]  /*0e70*/  BRA `(.L_x_6165) ;  /* 0x0000000000087947 */ /* 0x000fec0003800000 */
.L_x_6163:
[----:B-----5:R-:W-:-:S04]  /*0e80*/  FADD.FTZ R27, R15, R27 ;  /* 0x0000001b0f1b7221 */ /* 0x020fc80000010000 */
[----:B------:R-:W-:-:S07]  /*0e90*/  @P1 FADD.FTZ R27, R19, R27 ;  /* 0x0000001b131b1221 */ /* 0x000fce0000010000 */
.L_x_6165:
[----:B0----5:R-:W-:-:S07]  /*0ea0*/  MOV R23, R27 ;  /* 0x0000001b00177202 */ /* 0x021fce0000000f00 */
.L_x_6166:
[----:B0-----:R-:W0:Y:S01]  /*0eb0*/  @P3 LDC.64 R32, c[0x0][0x238] ;  /* 0x00008e00ff203b82 */ /* 0x001e220000000a00 */
[----:B------:R-:W-:Y:S01]  /*0ec0*/  FADD.FTZ R34, RZ, R28 ;  /* 0x0000001cff227221 */ /* 0x000fe20000010000 */
[----:B------:R-:W-:Y:S01]  /*0ed0*/  UMOV UR10, 0xffffffff ;  /* 0xffffffff000a7882 */ /* 0x000fe20000000000 */
[----:B------:R-:W-:Y:S02]  /*0ee0*/  ISETP.NE.AND P1, PT, R60, RZ, PT ;  /* 0x000000ff3c00720c */ /* 0x000fe40003f25270 */
[----:B------:R-:W-:-:S04]  /*0ef0*/  FADD.FTZ R35, R34, R29 ;  /* 0x0000001d22237221 */ /* 0x000fc80000010000 */
[----:B------:R-:W-:-:S04]  /*0f00*/  FADD.FTZ R34, R35, R30 ;  /* 0x0000001e23227221 */ /* 0x000fc80000010000 */
[----:B------:R-:W-:-:S04]  /*0f10*/  FADD.FTZ R35, R34, R31 ;  /* 0x0000001f22237221 */ /* 0x000fc80000010000 */
[----:B-----5:R-:W-:-:S04]  /*0f20*/  FADD.FTZ R34, R35, R24 ;  /* 0x0000001823227221 */ /* 0x020fc80000010000 */
[----:B------:R-:W-:Y:S01]  /*0f30*/  FADD.FTZ R35, R34, R25 ;  /* 0x0000001922237221 */ /* 0x000fe20000010000 */
[----:B0-----:R-:W-:-:S04]  /*0f40*/  @P3 IMAD.WIDE.U32 R32, R65, 0x10, R32 ;  /* 0x0000001041203825 */ /* 0x001fc800078e0020 */
[----:B------:R-:W-:Y:S01]  /*0f50*/  FADD.FTZ R34, R35, R26 ;  /* 0x0000001a23227221 */ /* 0x000fe20000010000 */
[----:B------:R0:W-:Y:S03]  /*0f60*/  @P3 STG.E.128 desc[UR4][R32.64], R20 ;  /* 0x0000001420003986 */ /* 0x0001e6000c101d04 */
        /* <DEDUP_REMOVED lines=39> */
.L_x_6180:
        /* <DEDUP_REMOVED lines=11> */
[----:B------:R-:W4:Y:S01]  /*1290*/  LDC.64 R62, c[0x0][0x2b8] ;  /* 0x0000ae00ff3e7b82 */ /* 0x000f220000000a00 */
[C---:B------:R-:W-:Y:S01]  /*12a0*/  FADD.FTZ R68, -R48.reuse, R29 ;  /* 0x0000001d30447221 */ /* 0x040fe20000010100 */
[C---:B0-----:R-:W-:Y:S01]  /*12b0*/  FADD.FTZ R64, -R48.reuse, R28 ;  /* 0x0000001c30407221 */ /* 0x041fe20000010100 */
[C---:B------:R-:W-:Y:S01]  /*12c0*/  FADD.FTZ R24, -R48.reuse, R24 ;  /* 0x0000001830187221 */ /* 0x040fe20000010100 */
[----:B------:R-:W-:Y:S01]  /*12d0*/  FADD.FTZ R26, -R48, R26 ;  /* 0x0000001a301a7221 */ /* 0x000fe20000010100 */
[----:B-1----:R-:W-:-:S05]  /*12e0*/  @!P1 IMAD.WIDE R34, R58, 0x4, R34 ;  /* 0x000000043a229825 */ /* 0x002fca00078e0222 */
[----:B------:R0:W-:Y:S01]  /*12f0*/  @!P1 STG.E desc[UR4][R34.64], R67 ;  /* 0x0000004322009986 */ /* 0x0001e2000c101904 */
[C---:B---3--:R-:W-:Y:S01]  /*1300*/  FMUL.FTZ R69, R61.reuse, R30 ;  /* 0x0000001e3d457220 */ /* 0x048fe20000410000 */
[C---:B------:R-:W-:Y:S01]  /*1310*/  FMUL.FTZ R68, R61.reuse, R68 ;  /* 0x000000443d447220 */ /* 0x040fe20000410000 */
[----:B------:R-:W-:Y:S01]  /*1320*/  FMUL.FTZ R64, R61, R64 ;  /* 0x000000403d407220 */ /* 0x000fe20000410000 */
[----:B--2---:R-:W-:-:S04]  /*1330*/  @!P1 IMAD.WIDE R32, R58, 0x4, R32 ;  /* 0x000000043a209825 */ /* 0x004fc800078e0220 */
[----:B------:R-:W-:Y:S01]  /*1340*/  FFMA.FTZ R30, R38, R69, R45 ;  /* 0x00000045261e7223 */ /* 0x000fe2000001002d */
[----:B------:R-:W-:Y:S01]  /*1350*/  FFMA.FTZ R29, R57, R68, R8 ;  /* 0x00000044391d7223 */ /* 0x000fe20000010008 */
[----:B------:R-:W-:Y:S01]  /*1360*/  FFMA.FTZ R28, R59, R64, R46 ;  /* 0x000000403b1c7223 */ /* 0x000fe2000001002e */
[----:B------:R1:W-:Y:S01]  /*1370*/  @!P1 STG.E desc[UR4][R32.64], R61 ;  /* 0x0000003d20009986 */ /* 0x0003e2000c101904 */
[----:B0-----:R-:W-:Y:S01]  /*1380*/  FMUL.FTZ R35, R61, R66 ;  /* 0x000000423d237220 */ /* 0x001fe20000410000 */
[----:B----4-:R-:W-:-:S04]  /*1390*/  IMAD.WIDE.U32 R66, R49, 0x10, R62 ;  /* 0x0000001031427825 */ /* 0x010fc800078e003e */
[----:B------:R-:W-:Y:S01]  /*13a0*/  FFMA.FTZ R34, R11, R69, R44 ;  /* 0x000000450b227223 */ /* 0x000fe2000001002c */
[-C--:B------:R-:W-:Y:S01]  /*13b0*/  FFMA.FTZ R31, R47, R35.reuse, R6 ;  /* 0x000000232f1f7223 */ /* 0x080fe20000010006 */
[----:B------:R-:W-:Y:S01]  /*13c0*/  FFMA.FTZ R35, R52, R35, R5 ;  /* 0x0000002334237223 */ /* 0x000fe20000010005 */
[----:B------:R-:W-:-:S03]  /*13d0*/  IMAD.WIDE.U32 R62, R65, 0x10, R62 ;  /* 0x00000010413e7825 */ /* 0x000fc600078e003e */
[----:B------:R0:W-:Y:S01]  /*13e0*/  STG.E.128 desc[UR4][R66.64], R28 ;  /* 0x0000001c42007986 */ /* 0x0001e2000c101d04 */
[----:B-1----:R-:W-:Y:S01]  /*13f0*/  FFMA.FTZ R33, R50, R68, R7 ;  /* 0x0000004432217223 */ /* 0x002fe20000010007 */
[----:B------:R-:W-:Y:S01]  /*1400*/  FFMA.FTZ R32, R56, R64, R43 ;  /* 0x0000004038207223 */ /* 0x000fe2000001002b */
[----:B------:R-:W-:-:S04]  /*1410*/  FADD.FTZ R64, -R48, R25 ;  /* 0x0000001930407221 */ /* 0x000fc80000010100 */
[----:B------:R-:W-:-:S04]  /*1420*/  FMUL.FTZ R64, R61, R64 ;  /* 0x000000403d407220 */ /* 0x000fc80000410000 */
[----:B------:R-:W-:Y:S01]  /*1430*/  FFMA.FTZ R25, R51, R64, R4 ;  /* 0x0000004033197223 */ /* 0x000fe20000010004 */
[----:B0-----:R-:W0:Y:S01]  /*1440*/  LDC.64 R66, c[0x0][0x2c0] ;  /* 0x0000b000ff427b82 */ /* 0x001e220000000a00 */
[----:B------:R-:W-:Y:S01]  /*1450*/  FADD.FTZ R30, -R48, R27 ;  /* 0x0000001b301e7221 */ /* 0x000fe20000010100 */
[C---:B------:R-:W-:Y:S01]  /*1460*/  FMUL.FTZ R28, R61.reuse, R24 ;  /* 0x000000183d1c7220 */ /* 0x040fe20000410000 */
[----:B------:R-:W-:Y:S02]  /*1470*/  FFMA.FTZ R29, R54, R64, R3 ;  /* 0x00000040361d7223 */ /* 0x000fe40000010003 */
[C---:B------:R-:W-:Y:S01]  /*1480*/  FMUL.FTZ R31, R61.reuse, R30 ;  /* 0x0000001e3d1f7220 */ /* 0x040fe20000410000 */
[----:B------:R-:W-:Y:S01]  /*1490*/  FMUL.FTZ R30, R61, R26 ;  /* 0x0000001a3d1e7220 */ /* 0x000fe20000410000 */
[-C--:B------:R-:W-:Y:S01]  /*14a0*/  FFMA.FTZ R24, R37, R28.reuse, R42 ;  /* 0x0000001c25187223 */ /* 0x080fe2000001002a */
[----:B------:R-:W-:Y:S01]  /*14b0*/  FFMA.FTZ R28, R10, R28, R39 ;  /* 0x0000001c0a1c7223 */ /* 0x000fe20000010027 */
[-C--:B------:R-:W-:Y:S01]  /*14c0*/  FFMA.FTZ R27, R53, R31.reuse, R2 ;  /* 0x0000001f351b7223 */ /* 0x080fe20000010002 */
[-C--:B------:R-:W-:Y:S01]  /*14d0*/  FFMA.FTZ R26, R36, R30.reuse, R41 ;  /* 0x0000001e241a7223 */ /* 0x080fe20000010029 */
[----:B------:R-:W-:Y:S01]  /*14e0*/  FFMA.FTZ R31, R55, R31, R0 ;  /* 0x0000001f371f7223 */ /* 0x000fe20000010000 */
[----:B------:R-:W-:Y:S01]  /*14f0*/  FFMA.FTZ R30, R9, R30, R40 ;  /* 0x0000001e091e7223 */ /* 0x000fe20000010028 */
[----:B0-----:R-:W-:-:S02]  /*1500*/  IMAD.WIDE.U32 R68, R49, 0x10, R66 ;  /* 0x0000001031447825 */ /* 0x001fc400078e0042 */
[----:B------:R-:W0:Y:S02]  /*1510*/  LDC.64 R48, c[0x0][0x210] ;  /* 0x00008400ff307b82 */ /* 0x000e240000000a00 */
[----:B------:R-:W-:Y:S01]  /*1520*/  IMAD.WIDE.U32 R66, R65, 0x10, R66 ;  /* 0x0000001041427825 */ /* 0x000fe200078e0042 */
[----:B------:R1:W-:Y:S04]  /*1530*/  STG.E.128 desc[UR4][R68.64], R32 ;  /* 0x0000002044007986 */ /* 0x0003e8000c101d04 */
[----:B------:R1:W-:Y:S04]  /*1540*/  STG.E.128 desc[UR4][R62.64], R24 ;  /* 0x000000183e007986 */ /* 0x0003e8000c101d04 */
[----:B------:R1:W-:Y:S01]  /*1550*/  STG.E.128 desc[UR4][R66.64], R28 ;  /* 0x0000001c42007986 */ /* 0x0003e2000c101d04 */
[----:B0-----:R-:W-:-:S04]  /*1560*/  LEA R58, R48, R58, 0x2 ;  /* 0x0000003a303a7211 */ /* 0x001fc800078e10ff */
[----:B------:R-:W-:-:S13]  /*1570*/  ISETP.GE.AND P1, PT, R58, R49, PT ;  /* 0x000000313a00720c */ /* 0x000fda0003f26270 */
[----:B-1----:R-:W-:Y:S05]  /*1580*/  @!P1 BRA `(.L_x_6168) ;  /* 0xfffffff000209947 */ /* 0x002fea000383ffff */
[----:B------:R-:W-:Y:S05]  /*1590*/  EXIT ;  /* 0x000000000000794d */ /* 0x000fea0003800000 */
.L_x_6167:
[----:B------:R-:W-:Y:S01]  /*15a0*/  HFMA2.MMA R48, -RZ, RZ, 0, 5.9604644775390625e-08 ;  /* 0x00000001ff307435 */ /* 0x000fe200000001ff */
[----:B------:R-:W-:Y:S01]  /*15b0*/  BSSY B0, `(.L_x_6169) ;  /* 0x0000007000007945 */ /* 0x000fe20003800000 */
[----:B------:R-:W-:Y:S02]  /*15c0*/  MOV R68, R61 ;  /* 0x0000003d00447202 */ /* 0x000fe40000000f00 */
[----:B------:R-:W-:Y:S02]  /*15d0*/  MOV R35, 0x1f ;  /* 0x0000001f00237802 */ /* 0x000fe40000000f00 */
[----:B------:R-:W-:-:S07]  /*15e0*/  MOV R34, 0xffffffff ;  /* 0xffffffff00227802 */ /* 0x000fce0000000f00 */
[----:B0-----:R-:W-:Y:S05]  /*15f0*/  WARPSYNC.COLLECTIVE R34, `(.L_x_6170) ;  /* 0x0000000022087348 */ /* 0x001fea0003c00000 */
[----:B------:R1:W2:Y:S02]  /*1600*/  SHFL.BFLY P2, R69, R68, R48, R35 ;  /* 0x0c00003044457389 */ /* 0x0002a40000040023 */
[----:B012---:R-:W-:Y:S01]  /*1610*/  ENDCOLLECTIVE ;  /* 0x000000000000791b */ /* 0x007fe20003800000 */
.L_x_6170:
[----:B------:R-:W-:Y:S05]  /*1620*/  BSYNC B0 ;  /* 0x0000000000007941 */ /* 0x000fea0003800000 */
.L_x_6169:
        /* <DEDUP_REMOVED lines=9> */
.L_x_6171:
[----:B------:R-:W-:Y:S01]  /*16c0*/  HFMA2.MMA R48, -RZ, RZ, 0, 2.384185791015625e-07 ;  /* 0x00000004ff307435 */ /* 0x000fe200000001ff */
[----:B------:R-:W-:-:S05]  /*16d0*/  MOV R33, R69 ;  /* 0x0000004500217202 */ /* 0x000fca0000000f00 */
[----:B------:R-:W-:-:S05]  /*16e0*/  FADD.FTZ R63, R62, R33 ;  /* 0x000000213e3f7221 */ /* 0x000fca0000010000 */
[----:B------:R-:W-:-:S07]  /*16f0*/  MOV R68, R63 ;  /* 0x0000003f00447202 */ /* 0x000fce0000000f00 */
[----:B------:R-:W-:Y:S05]  /*1700*/  WARPSYNC.COLLECTIVE R34, `(.L_x_6172) ;  /* 0x0000000022087348 */ /* 0x000fea0003c00000 */
[----:B------:R0:W1:Y:S02]  /*1710*/  SHFL.BFLY P2, R69, R68, R48, R35 ;  /* 0x0c00003044457389 */ /* 0x0000640000040023 */
[----:B01----:R-:W-:Y:S01]  /*1720*/  ENDCOLLECTIVE ;  /* 0x000000000000791b */ /* 0x003fe20003800000 */
.L_x_6172:
[----:B------:R-:W-:Y:S01]  /*1730*/  HFMA2.MMA R48, -RZ, RZ, 0, 4.76837158203125e-07 ;  /* 0x00000008ff307435 */ /* 0x000fe200000001ff */
[----:B------:R-:W-:-:S05]  /*1740*/  MOV R32, R69 ;  /* 0x0000004500207202 */ /* 0x000fca0000000f00 */
[----:B------:R-:W-:-:S05]  /*1750*/  FADD.FTZ R64, R63, R32 ;  /* 0x000000203f407221 */ /* 0x000fca0000010000 */
[----:B------:R-:W-:-:S07]  /*1760*/  MOV R68, R64 ;  /* 0x0000004000447202 */ /* 0x000fce0000000f00 */
[----:B------:R-:W-:Y:S05]  /*1770*/  WARPSYNC.COLLECTIVE R34, `(.L_x_6173) ;  /* 0x0000000022087348 */ /* 0x000fea0003c00000 */
[----:B------:R0:W1:Y:S02]  /*1780*/  SHFL.BFLY P2, R69, R68, R48, R35 ;  /* 0x0c00003044457389 */ /* 0x0000640000040023 */
[----:B01----:R-:W-:Y:S01]  /*1790*/  ENDCOLLECTIVE ;  /* 0x000000000000791b */ /* 0x003fe20003800000 */
.L_x_6173:
        /* <DEDUP_REMOVED lines=8> */
.L_x_6174:
        /* <DEDUP_REMOVED lines=25> */
.L_x_6175:
[----:B------:R-:W-:Y:S01]  /*19b0*/  HFMA2.MMA R48, -RZ, RZ, 0, 1.1920928955078125e-07 ;  /* 0x00000002ff307435 */ /* 0x000fe200000001ff */
[----:B------:R-:W-:-:S05]  /*19c0*/  MOV R61, R69 ;  /* 0x00000045003d7202 */ /* 0x000fca0000000f00 */
[----:B------:R-:W-:-:S05]  /*19d0*/  FADD.FTZ R61, R32, R61 ;  /* 0x0000003d203d7221 */ /* 0x000fca0000010000 */
[----:B------:R-:W-:-:S07]  /*19e0*/  MOV R68, R61 ;  /* 0x0000003d00447202 */ /* 0x000fce0000000f00 */
[----:B------:R-:W-:Y:S05]  /*19f0*/  WARPSYNC.COLLECTIVE R34, `(.L_x_6176) ;  /* 0x0000000022087348 */ /* 0x000fea0003c00000 */
[----:B------:R0:W1:Y:S02]  /*1a00*/  SHFL.BFLY P2, R69, R68, R48, R35 ;  /* 0x0c00003044457389 */ /* 0x0000640000040023 */
[----:B01----:R-:W-:Y:S01]  /*1a10*/  ENDCOLLECTIVE ;  /* 0x000000000000791b */ /* 0x003fe20003800000 */
.L_x_6176:
[----:B------:R-:W-:Y:S01]  /*1a20*/  HFMA2.MMA R48, -RZ, RZ, 0, 2.384185791015625e-07 ;  /* 0x00000004ff307435 */ /* 0x000fe200000001ff */
[----:B------:R-:W-:-:S05]  /*1a30*/  MOV R62, R69 ;  /* 0x00000045003e7202 */ /* 0x000fca0000000f00 */
[----:B------:R-:W-:-:S05]  /*1a40*/  FADD.FTZ R62, R61, R62 ;  /* 0x0000003e3d3e7221 */ /* 0x000fca0000010000 */
[----:B------:R-:W-:-:S07]  /*1a50*/  MOV R68, R62 ;  /* 0x0000003e00447202 */ /* 0x000fce0000000f00 */
[----:B------:R-:W-:Y:S05]  /*1a60*/  WARPSYNC.COLLECTIVE R34, `(.L_x_6177) ;  /* 0x0000000022087348 */ /* 0x000fea0003c00000 */
[----:B------:R0:W1:Y:S02]  /*1a70*/  SHFL.BFLY P2, R69, R68, R48, R35 ;  /* 0x0c00003044457389 */ /* 0x0000640000040023 */
[----:B01----:R-:W-:Y:S01]  /*1a80*/  ENDCOLLECTIVE ;  /* 0x000000000000791b */ /* 0x003fe20003800000 */
.L_x_6177:
[----:B------:R-:W-:Y:S01]  /*1a90*/  HFMA2.MMA R48, -RZ, RZ, 0, 4.76837158203125e-07 ;  /* 0x00000008ff307435 */ /* 0x000fe200000001ff */
[----:B------:R-:W-:-:S05]  /*1aa0*/  MOV R63, R69 ;  /* 0x00000045003f7202 */ /* 0x000fca0000000f00 */
[----:B------:R-:W-:-:S05]  /*1ab0*/  FADD.FTZ R63, R62, R63 ;  /* 0x0000003f3e3f7221 */ /* 0x000fca0000010000 */
[----:B------:R-:W-:-:S07]  /*1ac0*/  MOV R68, R63 ;  /* 0x0000003f00447202 */ /* 0x000fce0000000f00 */
[----:B------:R-:W-:Y:S05]  /*1ad0*/  WARPSYNC.COLLECTIVE R34, `(.L_x_6178) ;  /* 0x0000000022087348 */ /* 0x000fea0003c00000 */
[----:B------:R0:W1:Y:S02]  /*1ae0*/  SHFL.BFLY P2, R69, R68, R48, R35 ;  /* 0x0c00003044457389 */ /* 0x0000640000040023 */
[----:B01----:R-:W-:Y:S01]  /*1af0*/  ENDCOLLECTIVE ;  /* 0x000000000000791b */ /* 0x003fe20003800000 */
.L_x_6178:
[----:B------:R-:W-:Y:S01]  /*1b00*/  HFMA2.MMA R48, -RZ, RZ, 0, 9.5367431640625e-07 ;  /* 0x00000010ff307435 */ /* 0x000fe200000001ff */
[----:B------:R-:W-:-:S05]  /*1b10*/  MOV R64, R69 ;  /* 0x0000004500407202 */ /* 0x000fca0000000f00 */
[----:B------:R-:W-:-:S05]  /*1b20*/  FADD.FTZ R64, R63, R64 ;  /* 0x000000403f407221 */ /* 0x000fca0000010000 */
[----:B------:R-:W-:-:S07]  /*1b30*/  MOV R68, R64 ;  /* 0x0000004000447202 */ /* 0x000fce0000000f00 */
[----:B------:R-:W-:Y:S05]  /*1b40*/  WARPSYNC.COLLECTIVE R34, `(.L_x_6179) ;  /* 0x0000000022087348 */ /* 0x000fea0003c00000 */
[----:B------:R0:W1:Y:S02]  /*1b50*/  SHFL.BFLY P2, R69, R68, R48, R35 ;  /* 0x0c00003044457389 */ /* 0x0000640000040023 */
[----:B01----:R-:W-:Y:S01]  /*1b60*/  ENDCOLLECTIVE ;  /* 0x000000000000791b */ /* 0x003fe20003800000 */
.L_x_6179:
[----:B------:R-:W-:Y:S05]  /*1b70*/  BRA `(.L_x_6180) ;  /* 0xfffffff400987947 */ /* 0x000fea000383ffff */
.L_x_6181:
        /* <DEDUP_REMOVED lines=16> */
.L_x_7778:


//--------------------- .text._ZN10layer_norm31ln_parallel_residual_fwd_kernelINS_13Kernel_traitsI6__halfffffjLj256ELj1ELj4ELj1ELj16ENS_18Kernel_traits_baseILj256ES2_ffffjLj128EEEEELb0ELb1ELb0EEEvNS_9FwdParamsE --------------------------
	.section	.text._ZN10layer_norm31ln_parallel_residual_fwd_kernelINS_13Kernel_traitsI6__halfffffjLj256ELj1ELj4ELj1ELj16ENS_18Kernel_traits_baseILj256ES2_ffffjLj128EEEEELb0ELb1ELb0EEEvNS_9FwdParamsE,"ax",@progbits
	.align	128
        .global         _ZN10layer_norm31ln_parallel_residual_fwd_kernelINS_13Kernel_traitsI6__halfffffjLj256ELj1ELj4ELj1ELj16ENS_18Kernel_traits_baseILj256ES2_ffffjLj128EEEEELb0ELb1ELb0EEEvNS_9FwdParamsE
        .type           _ZN10layer_norm31ln_parallel_residual_fwd_kernelINS_13Kernel_traitsI6__halfffffjLj256ELj1ELj4ELj1ELj16ENS_18Kernel_traits_baseILj256ES2_ffffjLj128EEEEELb0ELb1ELb0EEEvNS_9FwdParamsE,@function
        .size           _ZN10layer_norm31ln_parallel_residual_fwd_kernelINS_13Kernel_traitsI6__halfffffjLj256ELj1ELj4ELj1ELj16ENS_18Kernel_traits_baseILj256ES2_ffffjLj128EEEEELb0ELb1ELb0EEEvNS_9FwdParamsE,(.L_x_7779 - _ZN10layer_norm31ln_parallel_residual_fwd_kernelINS_13Kernel_traitsI6__halfffffjLj256ELj1ELj4ELj1ELj16ENS_18Kernel_traits_baseILj256ES2_ffffjLj128EEEEELb0ELb1ELb0EEEvNS_9FwdParamsE)
        .other          _ZN10layer_norm31ln_parallel_residual_fwd_kernelINS_13Kernel_traitsI6__halfffffjLj256ELj1ELj4ELj1ELj16ENS_18Kernel_traits_baseILj256ES2_ffffjLj128EEEEELb0ELb1ELb0EEEvNS_9FwdParamsE,@"STO_CUDA_ENTRY STV_DEFAULT"
_ZN10layer_norm31ln_parallel_residual_fwd_kernelINS_13Kernel_traitsI6__halfffffjLj256ELj1ELj4ELj1ELj16ENS_18Kernel_traits_baseILj256ES2_ffffjLj128EEEEELb0ELb1ELb0EEEvNS_9FwdParamsE:
.text._ZN10layer_norm31ln_parallel_residual_fwd_kernelINS_13Kernel_traitsI6__halfffffjLj256ELj1ELj4ELj1ELj16ENS_18Kernel_traits_baseILj256ES2_ffffjLj128EEEEELb0ELb1ELb0EEEvNS_9FwdParamsE:
        /* <DEDUP_REMOVED lines=8> */
[C---:B0-----:R-:W-:Y:S02]  /*0080*/  LOP3.LUT R3, R43.reuse, 0x1f, RZ, 0xc, !PT ;  /* 0x0000001f2b037812 */ /* 0x041fe400078e0cff */
        /* <DEDUP_REMOVED lines=9> */
[----:B------:R-:W0:Y:S01]  /*0120*/  LDC.64 R2, c[0x0][0x260] ;  /* 0x00009800ff027b82 */ /* 0x000e220000000a00 */
[----:B------:R-:W-:-:S04]  /*0130*/  ISETP.NE.U32.AND P0, PT, RZ, UR6, PT ;  /* 0x00000006ff007c0c */ /* 0x000fc8000bf05070 */
[----:B------:R-:W-:-:S13]  /*0140*/  ISETP.NE.AND.EX P0, PT, RZ, UR7, PT, P0 ;  /* 0x00000007ff007c0c */ /* 0x000fda000bf05300 */
[----:B------:R-:W-:-:S04]  /*0150*/  @P0 LEA R4, P1, R9, UR6, 0x3 ;  /* 0x0000000609040c11 */ /* 0x000fc8000f8218ff */
[C---:B------:R-:W-:Y:S01]  /*0160*/  @P0 LEA.HI.X R5, R9.reuse, UR7, RZ, 0x3, P1 ;  /* 0x0000000709050c11 */ /* 0x040fe200088f1cff */
[----:B0-----:R-:W-:-:S04]  /*0170*/  IMAD.WIDE.U32 R2, R9, 0x8, R2 ;  /* 0x0000000809027825 */ /* 0x001fc800078e0002 */
[----:B------:R0:W5:Y:S04]  /*0180*/  @P0 LDG.E.64 R12, desc[UR4][R4.64] ;  /* 0x00000004040c0981 */ /* 0x000168000c1e1b00 */
[----:B------:R0:W5:Y:S01]  /*0190*/  LDG.E.64 R6, desc[UR4][R2.64] ;  /* 0x0000000402067981 */ /* 0x000162000c1e1b00 */
[----:B------:R-:W-:Y:S02]  /*01a0*/  LOP3.LUT R9, R9, 0x20, RZ, 0xfc, !PT ;  /* 0x0000002009097812 */ /* 0x000fe400078efcff */
[----:B0-----:R-:W-:-:S07]  /*01b0*/  @!P0 CS2R R12, SRZ ;  /* 0x00000000000c8805 */ /* 0x001fce000001ff00 */
.L_x_6183:
[----:B------:R-:W-:Y:S05]  /*01c0*/  BSYNC B0 ;  /* 0x0000000000007941 */ /* 0x000fea0003800000 */
.L_x_6182:
[----:B------:R-:W-:Y:S04]  /*01d0*/  BSSY B0, `(.L_x_6184) ;  /* 0x000000c000007945 */ /* 0x000fe80003800000 */
        /* <DEDUP_REMOVED lines=9> */
[----:B------:R-:W5:Y:S01]  /*0270*/  LDG.E.64 R2, desc[UR4][R2.64] ;  /* 0x0000000402027981 */ /* 0x000f62000c1e1b00 */
[----:B0-----:R-:W-:-:S07]  /*0280*/  @!P0 CS2R R10, SRZ ;  /* 0x00000000000a8805 */ /* 0x001fce000001ff00 */
.L_x_6185:
[----:B------:R-:W-:Y:S05]  /*0290*/  BSYNC B0 ;  /* 0x0000000000007941 */ /* 0x000fea0003800000 */
.L_x_6184:
[----:B------:R-:W-:Y:S02]  /*02a0*/  ULDC UR6, c[0x0][0x214] ;  /* 0x0000850000067ab9 */ /* 0x000fe40000000800 */
[----:B------:R-:W-:-:S13]  /*02b0*/  ISETP.GE.AND P0, PT, R40, UR6, PT ;  /* 0x0000000628007c0c */ /* 0x000fda000bf06270 */
[----:B------:R-:W-:Y:S05]  /*02c0*/  @P0 EXIT ;  /* 0x000000000000094d */ /* 0x000fea0003800000 */
[----:B-----5:R-:W-:Y:S01]  /*02d0*/  SHF.R.U64 R5, R6, 0x10, R7 ;  /* 0x0000001006057819 */ /* 0x020fe20000001207 */
[----:B------:R-:W-:Y:S01]  /*02e0*/  IMAD.MOV.U32 R35, RZ, RZ, R3 ;  /* 0x000000ffff237224 */ /* 0x000fe200078e0003 */
[----:B------:R-:W-:Y:S01]  /*02f0*/  MOV R8, R7 ;  /* 0x0000000700087202 */ /* 0x000fe20000000f00 */
[----:B------:R-:W-:Y:S01]  /*0300*/  HADD2.F32 R4, -RZ, R12.H0_H0 ;  /* 0x2000000cff047230 */ /* 0x000fe20000004100 */
[----:B------:R-:W-:Y:S01]  /*0310*/  MOV R41, R6 ;  /* 0x0000000600297202 */ /* 0x000fe20000000f00 */
[----:B------:R-:W-:Y:S01]  /*0320*/  HADD2.F32 R0, -RZ, R11.H0_H0 ;  /* 0x2000000bff007230 */ /* 0x000fe20000004100 */
[----:B------:R-:W-:Y:S01]  /*0330*/  SHF.R.U32.HI R7, RZ, 0x10, R7 ;  /* 0x00000010ff077819 */ /* 0x000fe20000011607 */
[----:B------:R-:W-:Y:S01]  /*0340*/  ULDC.U8 UR6, c[0x0][0x2a0] ;  /* 0x0000a80000067ab9 */ /* 0x000fe20000000000 */
[----:B------:R-:W-:Y:S01]  /*0350*/  MOV R33, R2 ;  /* 0x0000000200217202 */ /* 0x000fe20000000f00 */
        /* <DEDUP_REMOVED lines=23> */
[----:B------:R-:W-:-:S07]  /*04d0*/  HADD2.F32 R39, -RZ, R39.H0_H0 ;  /* 0x20000027ff277230 */ /* 0x000fce0000004100 */
.L_x_6227:
[----:B------:R-:W-:Y:S01]  /*04e0*/  IMAD R28, R40, UR9, RZ ;  /* 0x00000009281c7c24 */ /* 0x000fe2000f8e02ff */
[----:B------:R-:W-:Y:S04]  /*04f0*/  BSSY B0, `(.L_x_6186) ;  /* 0x0000051000007945 */ /* 0x000fe80003800000 */
[----:B------:R-:W-:-:S04]  /*0500*/  SHF.R.S32.HI R29, RZ, 0x1f, R28 ;  /* 0x0000001fff1d7819 */ /* 0x000fc8000001141c */
[----:B------:R-:W-:-:S04]  /*0510*/  LEA.HI R28, R29, R28, RZ, 0x2 ;  /* 0x0000001c1d1c7211 */ /* 0x000fc800078f10ff */
        /* <DEDUP_REMOVED lines=27> */
.L_x_6189:
[----:B-----5:R-:W-:Y:S01]  /*06d0*/  FADD.FTZ R8, R16, R8 ;  /* 0x0000000810087221 */ /* 0x020fe20000010000 */
[----:B------:R-:W-:Y:S06]  /*06e0*/  BRA `(.L_x_6190) ;  /* 0x0000000000087947 */ /* 0x000fec0003800000 */
.L_x_6188:
[----:B-----5:R-:W-:-:S04]  /*06f0*/  FADD.FTZ R8, R12, R8 ;  /* 0x000000080c087221 */ /* 0x020fc80000010000 */
[----:B------:R-:W-:-:S07]  /*0700*/  @P0 FADD.FTZ R8, R16, R8 ;  /* 0x0000000810080221 */ /* 0x000fce0000010000 */
.L_x_6190:
[----:B-----5:R-:W-:-:S07]  /*0710*/  MOV R20, R8 ;  /* 0x0000000800147202 */ /* 0x020fce0000000f00 */
.L_x_6191:
        /* <DEDUP_REMOVED lines=8> */
.L_x_6193:
[----:B-----5:R-:W-:Y:S01]  /*07a0*/  FADD.FTZ R9, R17, R9 ;  /* 0x0000000911097221 */ /* 0x020fe20000010000 */
[----:B------:R-:W-:Y:S06]  /*07b0*/  BRA `(.L_x_6194) ;  /* 0x0000000000087947 */ /* 0x000fec0003800000 */
.L_x_6192:
[----:B-----5:R-:W-:-:S04]  /*07c0*/  FADD.FTZ R9, R13, R9 ;  /* 0x000000090d097221 */ /* 0x020fc80000010000 */
[----:B------:R-:W-:-:S07]  /*07d0*/  @P0 FADD.FTZ R9, R17, R9 ;  /* 0x0000000911090221 */ /* 0x000fce0000010000 */
.L_x_6194:
[----:B-----5:R-:W-:-:S07]  /*07e0*/  MOV R21, R9 ;  /* 0x0000000900157202 */ /* 0x020fce0000000f00 */
.L_x_6195:
        /* <DEDUP_REMOVED lines=8> */
.L_x_6197:
[----:B-----5:R-:W-:Y:S01]  /*0870*/  FADD.FTZ R10, R18, R10 ;  /* 0x0000000a120a7221 */ /* 0x020fe20000010000 */
[----:B------:R-:W-:Y:S06]  /*0880*/  BRA `(.L_x_6198) ;  /* 0x0000000000087947 */ /* 0x000fec0003800000 */
.L_x_6196:
[----:B-----5:R-:W-:-:S04]  /*0890*/  FADD.FTZ R10, R14, R10 ;  /* 0x0000000a0e0a7221 */ /* 0x020fc80000010000 */
[----:B------:R-:W-:-:S07]  /*08a0*/  @P0 FADD.FTZ R10, R18, R10 ;  /* 0x0000000a120a0221 */ /* 0x000fce0000010000 */
.L_x_6198:
[----:B-----5:R-:W-:-:S07]  /*08b0*/  MOV R22, R10 ;  /* 0x0000000a00167202 */ /* 0x020fce0000000f00 */
.L_x_6199:
        /* <DEDUP_REMOVED lines=8> */
.L_x_6201:
[----:B-----5:R-:W-:Y:S01]  /*0940*/  FADD.FTZ R11, R19, R11 ;  /* 0x0000000b130b7221 */ /* 0x020fe20000010000 */
[----:B------:R-:W-:Y:S06]  /*0950*/  BRA `(.L_x_6202) ;  /* 0x0000000000087947 */ /* 0x000fec0003800000 */
.L_x_6200:
[----:B-----5:R-:W-:-:S04]  /*0960*/  FADD.FTZ R11, R15, R11 ;  /* 0x0000000b0f0b7221 */ /* 0x020fc80000010000 */
[----:B------:R-:W-:-:S07]  /*0970*/  @P0 FADD.FTZ R11, R19, R11 ;  /* 0x0000000b130b0221 */ /* 0x000fce0000010000 */
.L_x_6202:
[----:B-----5:R-:W-:-:S07]  /*0980*/  MOV R23, R11 ;  /* 0x0000000b00177202 */ /* 0x020fce0000000f00 */
.L_x_6203:
[----:B------:R-:W-:Y:S01]  /*0990*/  LOP3.LUT P0, RZ, R28, UR6, RZ, 0xfc, !PT ;  /* 0x000000061cff7c12 */ /* 0x000fe2000f80fcff */
[----:B------:R-:W-:-:S03]  /*09a0*/  VIADD R45, R44, 0x20 ;  /* 0x000000202c2d7836 */ /* 0x000fc60000000000 */
[----:B------:R-:W-:-:S13]  /*09b0*/  LOP3.LUT P0, RZ, R29, UR7, RZ, 0xfc, P0 ;  /* 0x000000071dff7c12 */ /* 0x000fda000800fcff */
[----:B------:R-:W0:Y:S02]  /*09c0*/  @P0 LDC.64 R28, c[0x0][0x238] ;  /* 0x00008e00ff1c0b82 */ /* 0x000e240000000a00 */
[----:B0-----:R-:W-:-:S04]  /*09d0*/  @P0 LEA R28, P1, R44, R28, 0x4 ;  /* 0x0000001c2c1c0211 */ /* 0x001fc800078220ff */
[----:B------:R-:W-:-:S05]  /*09e0*/  @P0 LEA.HI.X R29, R44, R29, RZ, 0x4, P1 ;  /* 0x0000001d2c1d0211 */ /* 0x000fca00008f24ff */
[----:B------:R0:W-:Y:S04]  /*09f0*/  @P0 STG.E.128 desc[UR4][R28.64], R20 ;  /* 0x000000141c000986 */ /* 0x0001e8000c101d04 */
.L_x_6187:
[----:B------:R-:W-:Y:S05]  /*0a00*/  BSYNC B0 ;  /* 0x0000000000007941 */ /* 0x000fea0003800000 */
.L_x_6186:
        /* <DEDUP_REMOVED lines=26> */
.L_x_6207:
[----:B-----5:R-:W-:Y:S01]  /*0bb0*/  FADD.FTZ R24, R16, R24 ;  /* 0x0000001810187221 */ /* 0x020fe20000010000 */
[----:B------:R-:W-:Y:S06]  /*0bc0*/  BRA `(.L_x_6208) ;  /* 0x0000000000087947 */ /* 0x000fec0003800000 */
.L_x_6206:
[----:B-----5:R-:W-:-:S04]  /*0bd0*/  FADD.FTZ R24, R12, R24 ;  /* 0x000000180c187221 */ /* 0x020fc80000010000 */
[----:B------:R-:W-:-:S07]  /*0be0*/  @P0 FADD.FTZ R24, R16, R24 ;  /* 0x0000001810180221 */ /* 0x000fce0000010000 */
.L_x_6208:
[----:B-----5:R-:W-:-:S07]  /*0bf0*/  MOV R20, R24 ;  /* 0x0000001800147202 */ /* 0x020fce0000000f00 */
.L_x_6209:
        /* <DEDUP_REMOVED lines=8> */
.L_x_6211:
[----:B-----5:R-:W-:Y:S01]  /*0c80*/  FADD.FTZ R25, R17, R25 ;  /* 0x0000001911197221 */ /* 0x020fe20000010000 */
[----:B------:R-:W-:Y:S06]  /*0c90*/  BRA `(.L_x_6212) ;  /* 0x0000000000087947 */ /* 0x000fec0003800000 */
.L_x_6210:
[----:B-----5:R-:W-:-:S04]  /*0ca0*/  FADD.FTZ R25, R13, R25 ;  /* 0x000000190d197221 */ /* 0x020fc80000010000 */
[----:B------:R-:W-:-:S07]  /*0cb0*/  @P0 FADD.FTZ R25, R17, R25 ;  /* 0x0000001911190221 */ /* 0x000fce0000010000 */
.L_x_6212:
[----:B-----5:R-:W-:-:S07]  /*0cc0*/  MOV R21, R25 ;  /* 0x0000001900157202 */ /* 0x020fce0000000f00 */
.L_x_6213:
        /* <DEDUP_REMOVED lines=8> */
.L_x_6215:
[----:B-----5:R-:W-:Y:S01]  /*0d50*/  FADD.FTZ R26, R18, R26 ;  /* 0x0000001a121a7221 */ /* 0x020fe20000010000 */
[----:B------:R-:W-:Y:S06]  /*0d60*/  BRA `(.L_x_6216) ;  /* 0x0000000000087947 */ /* 0x000fec0003800000 */
.L_x_6214:
[----:B-----5:R-:W-:-:S04]  /*0d70*/  FADD.FTZ R26, R14, R26 ;  /* 0x0000001a0e1a7221 */ /* 0x020fc80000010000 */
[----:B------:R-:W-:-:S07]  /*0d80*/  @P0 FADD.FTZ R26, R18, R26 ;  /* 0x0000001a121a0221 */ /* 0x000fce0000010000 */
.L_x_6216:
[----:B-----5:R-:W-:-:S07]  /*0d90*/  MOV R22, R26 ;  /* 0x0000001a00167202 */ /* 0x020fce0000000f00 */
.L_x_6217:
        /* <DEDUP_REMOVED lines=8> */
.L_x_6219:
[----:B-----5:R-:W-:Y:S01]  /*0e20*/  FADD.FTZ R27, R19, R27 ;  /* 0x0000001b131b7221 */ /* 0x020fe20000010000 */
[----:B------:R-:W-:Y:S06]  /*0e30*/  BRA `(.L_x_6220) ;  /* 0x0000000000087947 */ /* 0x000fec0003800000 */
.L_x_6218:
[----:B-----5:R-:W-:-:S04]  /*0e40*/  FADD.FTZ R27, R15, R27 ;  /* 0x0000001b0f1b7221 */ /* 0x020fc80000010000 */
[----:B------:R-:W-:-:S07]  /*0e50*/  @P0 FADD.FTZ R27, R19, R27 ;  /* 0x0000001b131b0221 */ /* 0x000fce0000010000 */
.L_x_6220:
[----:B-----5:R-:W-:-:S07]  /*0e60*/  MOV R23, R27 ;  /* 0x0000001b00177202 */ /* 0x020fce0000000f00 */
.L_x_6221:
[----:B------:R-:W-:-:S04]  /*0e70*/  LOP3.LUT P0, RZ, R28, UR6, RZ, 0xfc, !PT ;  /* 0x000000061cff7c12 */ /* 0x000fc8000f80fcff */
[----:B------:R-:W-:-:S13]  /*0e80*/  LOP3.LUT P0, RZ, R29, UR7, RZ, 0xfc, P0 ;  /* 0x000000071dff7c12 */ /* 0x000fda000800fcff */
[----:B------:R-:W0:Y:S02]  /*0e90*/  @P0 LDC.64 R28, c[0x0][0x238] ;  /* 0x00008e00ff1c0b82 */ /* 0x000e240000000a00 */
[----:B0-----:R-:W-:-:S04]  /*0ea0*/  @P0 LEA R28, P1, R45, R28, 0x4 ;  /* 0x0000001c2d1c0211 */ /* 0x001fc800078220ff */
[----:B------:R-:W-:-:S05]  /*0eb0*/  @P0 LEA.HI.X R29, R45, R29, RZ, 0x4, P1 ;  /* 0x0000001d2d1d0211 */ /* 0x000fca00008f24ff */
[----:B------:R1:W-:Y:S04]  /*0ec0*/  @P0 STG.E.128 desc[UR4][R28.64], R20 ;  /* 0x000000141c000986 */ /* 0x0003e8000c101d04 */
.L_x_6205:
[----:B------:R-:W-:Y:S05]  /*0ed0*/  BSYNC B0 ;  /* 0x0000000000007941 */ /* 0x000fea0003800000 */
.L_x_6204:
        /* <DEDUP_REMOVED lines=51> */
.L_x_6239:
[----:B01----:R-:W-:Y:S01]  /*1210*/  FADD.FTZ R48, R48, R53 ;  /* 0x0000003530307221 */ /* 0x003fe20000010000 */
[C---:B------:R-:W-:Y:S01]  /*1220*/  FMUL.FTZ R46, R47.reuse, R47 ;  /* 0x0000002f2f2e7220 */ /* 0x040fe20000410000 */
[----:B------:R-:W0:Y:S01]  /*1230*/  @!P1 LDC.64 R30, c[0x0][0x250] ;  /* 0x00009400ff1e9b82 */ /* 0x000e220000000a00 */
[----:B------:R-:W-:Y:S01]  /*1240*/  BSSY B0, `(.L_x_6223) ;  /* 0x000001c000007945 */ /* 0x000fe20003800000 */
[----:B------:R-:W-:Y:S01]  /*1250*/  FFMA.FTZ R45, R48, R29, UR8 ;  /* 0x00000008302d7e23 */ /* 0x000fe2000801001d */
[----:B------:R-:W-:Y:S02]  /*1260*/  FSEL R48, R47, RZ, !P4 ;  /* 0x000000ff2f307208 */ /* 0x000fe40006000000 */
[----:B------:R-:W-:-:S03]  /*1270*/  FSEL R46, R46, RZ, P4 ;  /* 0x000000ff2e2e7208 */ /* 0x000fc60002000000 */
[----:B------:R-:W1:Y:S02]  /*1280*/  @!P1 LDC.64 R28, c[0x0][0x258] ;  /* 0x00009600ff1c9b82 */ /* 0x000e640000000a00 */
        /* <DEDUP_REMOVED lines=20> */
[C---:B0-----:R-:W-:Y:S01]  /*13d0*/  IMAD.WIDE.U32 R46, R44.reuse, 0x10, R46 ;  /* 0x000000102c2e7825 */ /* 0x041fe200078e002e */
[----:B------:R-:W-:-:S04]  /*13e0*/  IADD3 R44, R44, 0x20, RZ ;  /* 0x000000202c2c7810 */ /* 0x000fc80007ffe0ff */
[----:B------:R1:W-:Y:S03]  /*13f0*/  STG.E.128 desc[UR4][R46.64], R28 ;  /* 0x0000001c2e007986 */ /* 0x0003e6000c101d04 */
.L_x_6224:
[----:B------:R-:W-:Y:S05]  /*1400*/  BSYNC B0 ;  /* 0x0000000000007941 */ /* 0x000fea0003800000 */
.L_x_6223:
[----:B------:R-:W-:Y:S04]  /*1410*/  BSSY B0, `(.L_x_6225) ;  /* 0x0000011000007945 */ /* 0x000fe80003800000 */
[----:B------:R-:W-:Y:S05]  /*1420*/  @!P3 BRA `(.L_x_6226) ;  /* 0x00000000003cb947 */ /* 0x000fea0003800000 */
[----:B01----:R-:W0:Y:S01]  /*1430*/  LDC.64 R28, c[0x0][0x2b8] ;  /* 0x0000ae00ff1c7b82 */ /* 0x003e220000000a00 */
[--C-:B------:R-:W-:Y:S01]  /*1440*/  FADD.FTZ R30, R24, -R48.reuse ;  /* 0x80000030181e7221 */ /* 0x100fe20000010000 */
[--C-:B------:R-:W-:Y:S01]  /*1450*/  FADD.FTZ R46, R25, -R48.reuse ;  /* 0x80000030192e7221 */ /* 0x100fe20000010000 */
[--C-:B------:R-:W-:Y:S01]  /*1460*/  FADD.FTZ R50, R26, -R48.reuse ;  /* 0x800000301a327221 */ /* 0x100fe20000010000 */
[----:B------:R-:W-:Y:S01]  /*1470*/  FADD.FTZ R48, R27, -R48 ;  /* 0x800000301b307221 */ /* 0x000fe20000010000 */
[C---:B------:R-:W-:Y:S01]  /*1480*/  FMUL.FTZ R30, R45.reuse, R30 ;  /* 0x0000001e2d1e7220 */ /* 0x040fe20000410000 */
[C---:B------:R-:W-:Y:S01]  /*1490*/  FMUL.FTZ R46, R45.reuse, R46 ;  /* 0x0000002e2d2e7220 */ /* 0x040fe20000410000 */
[C---:B------:R-:W-:Y:S01]  /*14a0*/  FMUL.FTZ R50, R45.reuse, R50 ;  /* 0x000000322d327220 */ /* 0x040fe20000410000 */
[----:B------:R-:W-:-:S04]  /*14b0*/  FMUL.FTZ R31, R45, R48 ;  /* 0x000000302d1f7220 */ /* 0x000fc80000410000 */
[----:B------:R-:W-:Y:S01]  /*14c0*/  FFMA.FTZ R31, R34, R31, R39 ;  /* 0x0000001f221f7223 */ /* 0x000fe20000010027 */
[----:B0-----:R-:W-:-:S04]  /*14d0*/  IMAD.WIDE.U32 R44, R44, 0x10, R28 ;  /* 0x000000102c2c7825 */ /* 0x001fc800078e001c */
[----:B------:R-:W-:Y:S01]  /*14e0*/  FFMA.FTZ R28, R33, R30, R2 ;  /* 0x0000001e211c7223 */ /* 0x000fe20000010002 */
[----:B------:R-:W-:Y:S01]  /*14f0*/  FFMA.FTZ R29, R32, R46, R37 ;  /* 0x0000002e201d7223 */ /* 0x000fe20000010025 */
[----:B------:R-:W-:-:S05]  /*1500*/  FFMA.FTZ R30, R35, R50, R0 ;  /* 0x00000032231e7223 */ /* 0x000fca0000010000 */
[----:B------:R2:W-:Y:S02]  /*1510*/  STG.E.128 desc[UR4][R44.64], R28 ;  /* 0x0000001c2c007986 */ /* 0x0005e4000c101d04 */
.L_x_6226:
[----:B------:R-:W-:Y:S05]  /*1520*/  BSYNC B0 ;  /* 0x0000000000007941 */ /* 0x000fea0003800000 */
.L_x_6225:
[----:B012---:R-:W0:Y:S02]  /*1530*/  LDC.64 R28, c[0x0][0x210] ;  /* 0x00008400ff1c7b82 */ /* 0x007e240000000a00 */
[----:B0-----:R-:W-:-:S05]  /*1540*/  IMAD R40, R28, 0x4, R40 ;  /* 0x000000041c287824 */ /* 0x001fca00078e0228 */
[----:B------:R-:W-:-:S13]  /*1550*/  ISETP.GE.AND P0, PT, R40, R29, PT ;  /* 0x0000001d2800720c */ /* 0x000fda0003f06270 */
[----:B------:R-:W-:Y:S05]  /*1560*/  @!P0 BRA `(.L_x_6227) ;  /* 0xffffffec00dc8947 */ /* 0x000fea000383ffff */
[----:B------:R-:W-:Y:S05]  /*1570*/  EXIT ;  /* 0x000000000000794d */ /* 0x000fea0003800000 */
.L_x_6222:
[----:B------:R-:W-:Y:S01]  /*1580*/  HFMA2.MMA R45, -RZ, RZ, 0, 5.9604644775390625e-08 ;  /* 0x00000001ff2d7435 */ /* 0x000fe200000001ff */
[----:B------:R-:W-:Y:S01]  /*1590*/  BSSY B0, `(.L_x_6228) ;  /* 0x0000007000007945 */ /* 0x000fe20003800000 */
[----:B------:R-:W-:Y:S02]  /*15a0*/  MOV R52, R47 ;  /* 0x0000002f00347202 */ /* 0x000fe40000000f00 */
[----:B------:R-:W-:Y:S02]  /*15b0*/  MOV R31, 0x1f ;  /* 0x0000001f001f7802 */ /* 0x000fe40000000f00 */
[----:B------:R-:W-:-:S07]  /*15c0*/  MOV R30, 0xffffffff ;  /* 0xffffffff001e7802 */ /* 0x000fce0000000f00 */
[----:B------:R-:W-:Y:S05]  /*15d0*/  WARPSYNC.COLLECTIVE R30, `(.L_x_6229) ;  /* 0x000000001e087348 */ /* 0x000fea0003c00000 */
[----:B------:R0:W1:Y:S02]  /*15e0*/  SHFL.BFLY P5, R53, R52, R45, R31 ;  /* 0x0c00002d34357389 */ /* 0x00006400000a001f */
[----:B01----:R-:W-:Y:S01]  /*15f0*/  ENDCOLLECTIVE ;  /* 0x000000000000791b */ /* 0x003fe20003800000 */
.L_x_6229:
[----:B------:R-:W-:Y:S05]  /*1600*/  BSYNC B0 ;  /* 0x0000000000007941 */ /* 0x000fea0003800000 */
.L_x_6228:
[----:B------:R-:W-:Y:S01]  /*1610*/  MOV R28, R53 ;  /* 0x00000035001c7202 */ /* 0x000fe20000000f00 */
[----:B------:R-:W-:Y:S01]  /*1620*/  HFMA2.MMA R45, -RZ, RZ, 0, 1.1920928955078125e-07 ;  /* 0x00000002ff2d7435 */ /* 0x000fe200000001ff */
[----:B------:R-:W-:Y:S02]  /*1630*/  MOV R31, 0x1f ;  /* 0x0000001f001f7802 */ /* 0x000fe40000000f00 */
[----:B------:R-:W-:Y:S01]  /*1640*/  MOV R30, 0xffffffff ;  /* 0xffffffff001e7802 */ /* 0x000fe20000000f00 */
[----:B------:R-:W-:-:S04]  /*1650*/  FADD.FTZ R46, R47, R28 ;  /* 0x0000001c2f2e7221 */ /* 0x000fc80000010000 */
[----:B------:R-:W-:-:S07]  /*1660*/  IMAD.MOV.U32 R52, RZ, RZ, R46 ;  /* 0x000000ffff347224 */ /* 0x000fce00078e002e */
[----:B------:R-:W-:Y:S05]  /*1670*/  WARPSYNC.COLLECTIVE R30, `(.L_x_6230) ;  /* 0x000000001e087348 */ /* 0x000fea0003c00000 */
[----:B------:R0:W1:Y:S02]  /*1680*/  SHFL.BFLY P5, R53, R52, R45, R31 ;  /* 0x0c00002d34357389 */ /* 0x00006400000a001f */
[----:B01----:R-:W-:Y:S01]  /*1690*/  ENDCOLLECTIVE ;  /* 0x000000000000791b */ /* 0x003fe20003800000 */
.L_x_6230:
[----:B------:R-:W-:Y:S01]  /*16a0*/  IMAD.MOV.U32 R45, RZ, RZ, 0x4 ;  /* 0x00000004ff2d7424 */ /* 0x000fe200078e00ff */
[----:B------:R-:W-:-:S05]  /*16b0*/  MOV R29, R53 ;  /* 0x00000035001d7202 */ /* 0x000fca0000000f00 */
[----:B------:R-:W-:-:S05]  /*16c0*/  FADD.FTZ R48, R46, R29 ;  /* 0x0000001d2e307221 */ /* 0x000fca0000010000 */
[----:B------:R-:W-:-:S07]  /*16d0*/  MOV R52, R48 ;  /* 0x0000003000347202 */ /* 0x000fce0000000f00 */
[----:B------:R-:W-:Y:S05]  /*16e0*/  WARPSYNC.COLLECTIVE R30, `(.L_x_6231) ;  /* 0x000000001e087348 */ /* 0x000fea0003c00000 */
[----:B------:R0:W1:Y:S02]  /*16f0*/  SHFL.BFLY P5, R53, R52, R45, R31 ;  /* 0x0c00002d34357389 */ /* 0x00006400000a001f */
[----:B01----:R-:W-:Y:S01]  /*1700*/  ENDCOLLECTIVE ;  /* 0x000000000000791b */ /* 0x003fe20003800000 */
.L_x_6231:
        /* <DEDUP_REMOVED lines=8> */
.L_x_6232:
[----:B------:R-:W-:Y:S01]  /*1790*/  IMAD.MOV.U32 R45, RZ, RZ, 0x10 ;  /* 0x00000010ff2d7424 */ /* 0x000fe200078e00ff */
[----:B------:R-:W-:-:S05]  /*17a0*/  MOV R28, R53 ;  /* 0x00000035001c7202 */ /* 0x000fca0000000f00 */
[----:B------:R-:W-:-:S05]  /*17b0*/  FADD.FTZ R50, R49, R28 ;  /* 0x0000001c31327221 */ /* 0x000fca0000010000 */
[----:B------:R-:W-:-:S07]  /*17c0*/  MOV R52, R50 ;  /* 0x0000003200347202 */ /* 0x000fce0000000f00 */
[----:B------:R-:W-:Y:S05]  /*17d0*/  WARPSYNC.COLLECTIVE R30, `(.L_x_6233) ;  /* 0x000000001e087348 */ /* 0x000fea0003c00000 */
[----:B------:R0:W1:Y:S02]  /*17e0*/  SHFL.BFLY P5, R53, R52, R45, R31 ;  /* 0x0c00002d34357389 */ /* 0x00006400000a001f */
[----:B01----:R-:W-:Y:S01]  /*17f0*/  ENDCOLLECTIVE ;  /* 0x000000000000791b */ /* 0x003fe20003800000 */
.L_x_6233:
        /* <DEDUP_REMOVED lines=27> */
.L_x_6234:
[----:B------:R-:W-:Y:S01]  /*19b0*/  HFMA2.MMA R45, -RZ, RZ, 0, 1.1920928955078125e-07 ;  /* 0x00000002ff2d7435 */ /* 0x000fe200000001ff */
[----:B------:R-:W-:-:S04]  /*19c0*/  IMAD.MOV.U32 R49, RZ, RZ, R53 ;  /* 0x000000ffff317224 */ /* 0x000fc800078e0035 */
[----:B------:R-:W-:-:S05]  /*19d0*/  FADD.FTZ R49, R28, R49 ;  /* 0x000000311c317221 */ /* 0x000fca0000010000 */
[----:B------:R-:W-:-:S07]  /*19e0*/  MOV R52, R49 ;  /* 0x0000003100347202 */ /* 0x000fce0000000f00 */
[----:B------:R-:W-:Y:S05]  /*19f0*/  WARPSYNC.COLLECTIVE R30, `(.L_x_6235) ;  /* 0x000000001e087348 */ /* 0x000fea0003c00000 */
[----:B------:R0:W1:Y:S02]  /*1a00*/  SHFL.BFLY P5, R53, R52, R45, R31 ;  /* 0x0c00002d34357389 */ /* 0x00006400000a001f */
[----:B01----:R-:W-:Y:S01]  /*1a10*/  ENDCOLLECTIVE ;  /* 0x000000000000791b */ /* 0x003fe20003800000 */
.L_x_6235:
[----:B------:R-:W-:Y:S01]  /*1a20*/  HFMA2.MMA R45, -RZ, RZ, 0, 2.384185791015625e-07 ;  /* 0x00000004ff2d7435 */ /* 0x000fe200000001ff */
[----:B------:R-:W-:-:S05]  /*1a30*/  MOV R46, R53 ;  /* 0x00000035002e7202 */ /* 0x000fca0000000f00 */
[----:B------:R-:W-:-:S05]  /*1a40*/  FADD.FTZ R46, R49, R46 ;  /* 0x0000002e312e7221 */ /* 0x000fca0000010000 */
[----:B------:R-:W-:-:S07]  /*1a50*/  MOV R52, R46 ;  /* 0x0000002e00347202 */ /* 0x000fce0000000f00 */
[----:B------:R-:W-:Y:S05]  /*1a60*/  WARPSYNC.COLLECTIVE R30, `(.L_x_6236) ;  /* 0x000000001e087348 */ /* 0x000fea0003c00000 */
[----:B------:R0:W1:Y:S02]  /*1a70*/  SHFL.BFLY P5, R53, R52, R45, R31 ;  /* 0x0c00002d34357389 */ /* 0x00006400000a001f */
[----:B01----:R-:W-:Y:S01]  /*1a80*/  ENDCOLLECTIVE ;  /* 0x000000000000791b */ /* 0x003fe20003800000 */
.L_x_6236:
[----:B------:R-:W-:Y:S01]  /*1a90*/  HFMA2.MMA R45, -RZ, RZ, 0, 4.76837158203125e-07 ;  /* 0x00000008ff2d7435 */ /* 0x000fe200000001ff */
[----:B------:R-:W-:-:S04]  /*1aa0*/  IMAD.MOV.U32 R51, RZ, RZ, R53 ;  /* 0x000000ffff337224 */ /* 0x000fc800078e0035 */
[----:B------:R-:W-:-:S05]  /*1ab0*/  FADD.FTZ R51, R46, R51 ;  /* 0x000000332e337221 */ /* 0x000fca0000010000 */
[----:B------:R-:W-:-:S07]  /*1ac0*/  MOV R52, R51 ;  /* 0x0000003300347202 */ /* 0x000fce0000000f00 */
[----:B------:R-:W-:Y:S05]  /*1ad0*/  WARPSYNC.COLLECTIVE R30, `(.L_x_6237) ;  /* 0x000000001e087348 */ /* 0x000fea0003c00000 */
[----:B------:R0:W1:Y:S02]  /*1ae0*/  SHFL.BFLY P5, R53, R52, R45, R31 ;  /* 0x0c00002d34357389 */ /* 0x00006400000a001f */
[----:B01----:R-:W-:Y:S01]  /*1af0*/  ENDCOLLECTIVE ;  /* 0x000000000000791b */ /* 0x003fe20003800000 */
.L_x_6237:
[----:B------:R-:W-:Y:S01]  /*1b00*/  HFMA2.MMA R45, -RZ, RZ, 0, 9.5367431640625e-07 ;  /* 0x00000010ff2d7435 */ /* 0x000fe200000001ff */
[----:B------:R-:W-:-:S05]  /*1b10*/  MOV R48, R53 ;  /* 0x0000003500307202 */ /* 0x000fca0000000f00 */
[----:B------:R-:W-:-:S05]  /*1b20*/  FADD.FTZ R48, R51, R48 ;  /* 0x0000003033307221 */ /* 0x000fca0000010000 */
[----:B------:R-:W-:-:S07]  /*1b30*/  MOV R52, R48 ;  /* 0x0000003000347202 */ /* 0x000fce0000000f00 */
[----:B------:R-:W-:Y:S05]  /*1b40*/  WARPSYNC.COLLECTIVE R30, `(.L_x_6238) ;  /* 0x000000001e087348 */ /* 0x000fea0003c00000 */
[----:B------:R0:W1:Y:S02]  /*1b50*/  SHFL.BFLY P5, R53, R52, R45, R31 ;  /* 0x0c00002d34357389 */ /* 0x00006400000a001f */
[----:B01----:R-:W-:Y:S01]  /*1b60*/  ENDCOLLECTIVE ;  /* 0x000000000000791b */ /* 0x003fe20003800000 */
.L_x_6238:
[----:B------:R-:W-:Y:S05]  /*1b70*/  BRA `(.L_x_6239) ;  /* 0xfffffff400a47947 */ /* 0x000fea000383ffff */
.L_x_6240:
        /* <DEDUP_REMOVED lines=16> */
.L_x_7779:


//--------------------- .text._ZN10layer_norm31ln_parallel_residual_fwd_kernelINS_13Kernel_traitsI6__halfffffjLj256ELj1ELj4ELj1ELj16ENS_18Kernel_traits_baseILj256ES2_ffffjLj128EEEEELb0ELb1ELb1EEEvNS_9FwdParamsE --------------------------
	.section	.text._ZN10layer_norm31ln_parallel_residual_fwd_kernelINS_13Kernel_traitsI6__halfffffjLj256ELj1ELj4ELj1ELj16ENS_18Kernel_traits_baseILj256ES2_ffffjLj128EEEEELb0ELb1ELb1EEEvNS_9FwdParamsE,"ax",@progbits
	.align	128
        .global         _ZN10layer_norm31ln_parallel_residual_fwd_kernelINS_13Kernel_traitsI6__halfffffjLj256ELj1ELj4ELj1ELj16ENS_18Kernel_traits_baseILj256ES2_ffffjLj128EEEEELb0ELb1ELb1EEEvNS_9FwdParamsE
        .type           _ZN10layer_norm31ln_parallel_residual_fwd_kernelINS_13Kernel_traitsI6__halfffffjLj256ELj1ELj4ELj1ELj16ENS_18Kernel_traits_baseILj256ES2_ffffjLj128EEEEELb0ELb1ELb1EEEvNS_9FwdParamsE,@function
        .size           _ZN10layer_norm31ln_parallel_residual_fwd_kernelINS_13Kernel_traitsI6__halfffffjLj256ELj1ELj4ELj1ELj16ENS_18Kernel_traits_baseILj256ES2_ffffjLj128EEEEELb0ELb1ELb1EEEvNS_9FwdParamsE,(.L_x_7780 - _ZN10layer_norm31ln_parallel_residual_fwd_kernelINS_13Kernel_traitsI6__halfffffjLj256ELj1ELj4ELj1ELj16ENS_18Kernel_traits_baseILj256ES2_ffffjLj128EEEEELb0ELb1ELb1EEEvNS_9FwdParamsE)
        .other          _ZN10layer_norm31ln_parallel_residual_fwd_kernelINS_13Kernel_traitsI6__halfffffjLj256ELj1ELj4ELj1ELj16ENS_18Kernel_traits_baseILj256ES2_ffffjLj128EEEEELb0ELb1ELb1EEEvNS_9FwdParamsE,@"STO_CUDA_ENTRY STV_DEFAULT"
_ZN10layer_norm31ln_parallel_residual_fwd_kernelINS_13Kernel_traitsI6__halfffffjLj256ELj1ELj4ELj1ELj16ENS_18Kernel_traits_baseILj256ES2_ffffjLj128EEEEELb0ELb1ELb1EEEvNS_9FwdParamsE:
.text._ZN10layer_norm31ln_parallel_residual_fwd_kernelINS_13Kernel_traitsI6__halfffffjLj256ELj1ELj4ELj1ELj16ENS_18Kernel_traits_baseILj256ES2_ffffjLj128EEEEELb0ELb1ELb1EEEvNS_9FwdParamsE:
        /* <DEDUP_REMOVED lines=9> */
[----:B0-----:R-:W-:Y:S02]  /*0090*/  SHF.L.U32 R0, R28, 0x3, RZ ;  /* 0x000000031c007819 */ /* 0x001fe400000006ff */
[----:B------:R-:W-:Y:S02]  /*00a0*/  SHF.R.U32.HI R40, RZ, 0x5, R28 ;  /* 0x00000005ff287819 */ /* 0x000fe4000001161c */
[----:B------:R-:W-:-:S02]  /*00b0*/  LOP3.LUT R0, R0, 0xf8, RZ, 0xc0, !PT ;  /* 0x000000f800007812 */ /* 0x000fc400078ec0ff */
[----:B--2---:R-:W-:Y:S02]  /*00c0*/  LEA R40, R3, R40, 0x2 ;  /* 0x0000002803287211 */ /* 0x004fe400078e10ff */
[C---:B------:R-:W-:Y:S02]  /*00d0*/  IADD3 R2, P1, R0.reuse, UR4, RZ ;  /* 0x0000000400027c10 */ /* 0x040fe4000ff3e0ff */
[----:B------:R-:W-:Y:S02]  /*00e0*/  IADD3 R4, P0, R0, UR6, RZ ;  /* 0x0000000600047c10 */ /* 0x000fe4000ff1e0ff */
[----:B------:R-:W-:Y:S01]  /*00f0*/  IADD3.X R3, RZ, UR5, RZ, P1, !PT ;  /* 0x00000005ff037c10 */ /* 0x000fe20008ffe4ff */
[----:B------:R-:W-:Y:S01]  /*0100*/  ULDC.64 UR4, c[0x0][0x208] ;  /* 0x0000820000047ab9 */ /* 0x000fe20000000a00 */
[----:B------:R-:W-:Y:S02]  /*0110*/  ISETP.GE.AND P1, PT, R40, UR8, PT ;  /* 0x0000000828007c0c */ /* 0x000fe4000bf26270 */
[----:B------:R-:W-:Y:S01]  /*0120*/  IADD3.X R5, RZ, UR7, RZ, P0, !PT ;  /* 0x00000007ff057c10 */ /* 0x000fe200087fe4ff */
[----:B------:R0:W5:Y:S01]  /*0130*/  @P2 LDG.E.64 R8, desc[UR4][R2.64] ;  /* 0x0000000402082981 */ /* 0x000162000c1e1b00 */
[----:B------:R-:W-:-:S03]  /*0140*/  ULDC.64 UR6, c[0x0][0x230] ;  /* 0x00008c0000067ab9 */ /* 0x000fc60000000a00 */
[----:B------:R0:W5:Y:S01]  /*0150*/  @P2 LDG.E.64 R6, desc[UR4][R2.64+0x100] ;  /* 0x0001000402062981 */ /* 0x000162000c1e1b00 */
[----:B-1----:R-:W-:-:S04]  /*0160*/  LOP3.LUT P0, RZ, R14, UR6, RZ, 0xfc, !PT ;  /* 0x000000060eff7c12 */ /* 0x002fc8000f80fcff */
[----:B------:R-:W-:Y:S01]  /*0170*/  LOP3.LUT P0, RZ, R15, UR7, RZ, 0xfc, P0 ;  /* 0x000000070fff7c12 */ /* 0x000fe2000800fcff */
[----:B------:R-:W-:-:S12]  /*0180*/  @P1 EXIT ;  /* 0x000000000000194d */ /* 0x000fd80003800000 */
[----:B------:R-:W2:Y:S04]  /*0190*/  LDG.E.64 R10, desc[UR4][R4.64] ;  /* 0x00000004040a7981 */ /* 0x000ea8000c1e1b00 */
[----:B------:R1:W3:Y:S01]  /*01a0*/  LDG.E.64 R12, desc[UR4][R4.64+0x100] ;  /* 0x00010004040c7981 */ /* 0x0002e2000c1e1b00 */
[----:B-----5:R-:W-:Y:S02]  /*01b0*/  @!P2 CS2R R8, SRZ ;  /* 0x000000000008a805 */ /* 0x020fe4000001ff00 */
[----:B------:R-:W-:Y:S02]  /*01c0*/  @!P2 CS2R R6, SRZ ;  /* 0x000000000006a805 */ /* 0x000fe4000001ff00 */
[----:B------:R-:W-:Y:S01]  /*01d0*/  ISETP.NE.U32.AND P1, PT, R14, RZ, PT ;  /* 0x000000ff0e00720c */ /* 0x000fe20003f25070 */
[----:B------:R-:W-:Y:S01]  /*01e0*/  ULDC.U8 UR6, c[0x0][0x2a0] ;  /* 0x0000a80000067ab9 */ /* 0x000fe20000000000 */
[----:B------:R-:W-:Y:S01]  /*01f0*/  LOP3.LUT R28, R28, 0x1f, RZ, 0xc0, !PT ;  /* 0x0000001f1c1c7812 */ /* 0x000fe200078ec0ff */
[----:B------:R-:W-:Y:S01]  /*0200*/  ULDC UR7, c[0x0][0x218] ;  /* 0x0000860000077ab9 */ /* 0x000fe20000000800 */
[--C-:B------:R-:W-:Y:S01]  /*0210*/  SHF.R.U64 R30, R8, 0x10, R9.reuse ;  /* 0x00000010081e7819 */ /* 0x100fe20000001209 */
[----:B0-----:R-:W-:Y:S01]  /*0220*/  HADD2.F32 R3, -RZ, R6.H0_H0 ;  /* 0x20000006ff037230 */ /* 0x001fe20000004100 */
[----:B------:R-:W-:Y:S01]  /*0230*/  SHF.R.U32.HI R31, RZ, 0x10, R9 ;  /* 0x00000010ff1f7819 */ /* 0x000fe20000011609 */
[----:B-1----:R-:W-:Y:S01]  /*0240*/  HADD2.F32 R4, -RZ, R7.H0_H0 ;  /* 0x20000007ff047230 */ /* 0x002fe20000004100 */
[--C-:B------:R-:W-:Y:S01]  /*0250*/  SHF.R.U64 R32, R6, 0x10, R7.reuse ;  /* 0x0000001006207819 */ /* 0x100fe20000001207 */
[----:B------:R-:W-:Y:S01]  /*0260*/  HADD2.F32 R0, -RZ, R8.H0_H0 ;  /* 0x20000008ff007230 */ /* 0x000fe20000004100 */
[----:B------:R-:W-:Y:S01]  /*0270*/  SHF.R.U32.HI R33, RZ, 0x10, R7 ;  /* 0x00000010ff217819 */ /* 0x000fe20000011607 */
[----:B------:R-:W-:Y:S01]  /*0280*/  HADD2.F32 R2, -RZ, R9.H0_H0 ;  /* 0x20000009ff027230 */ /* 0x000fe20000004100 */
[----:B------:R-:W-:Y:S01]  /*0290*/  ISETP.NE.AND.EX P1, PT, R15, RZ, PT, P1 ;  /* 0x000000ff0f00720c */ /* 0x000fe20003f25310 */
[----:B------:R-:W-:Y:S01]  /*02a0*/  HADD2.F32 R30, -RZ, R30.H0_H0 ;  /* 0x2000001eff1e7230 */ /* 0x000fe20000004100 */
[----:B------:R-:W-:Y:S01]  /*02b0*/  ISETP.NE.AND P5, PT, RZ, UR6, PT ;  /* 0x00000006ff007c0c */ /* 0x000fe2000bfa5270 */
[----:B------:R-:W-:Y:S01]  /*02c0*/  HADD2.F32 R31, -RZ, R31.H0_H0 ;  /* 0x2000001fff1f7230 */ /* 0x000fe20000004100 */
[----:B------:R-:W-:Y:S01]  /*02d0*/  ULDC UR8, c[0x0][0x2d8] ;  /* 0x0000b60000087ab9 */ /* 0x000fe20000000800 */
[----:B------:R-:W-:Y:S01]  /*02e0*/  HADD2.F32 R32, -RZ, R32.H0_H0 ;  /* 0x20000020ff207230 */ /* 0x000fe20000004100 */
[----:B------:R-:W-:Y:S01]  /*02f0*/  ULDC.64 UR14, c[0x0][0x230] ;  /* 0x00008c00000e7ab9 */ /* 0x000fe20000000a00 */
[----:B------:R-:W-:Y:S01]  /*0300*/  HADD2.F32 R33, -RZ, R33.H0_H0 ;  /* 0x20000021ff217230 */ /* 0x000fe20000004100 */
[----:B------:R-:W-:Y:S01]  /*0310*/  ULDC.64 UR12, c[0x0][0x228] ;  /* 0x00008a00000c7ab9 */ /* 0x000fe20000000a00 */
[----:B------:R-:W-:Y:S01]  /*0320*/  ULDC.64 UR10, c[0x0][0x2b8] ;  /* 0x0000ae00000a7ab9 */ /* 0x000fe20000000a00 */
[--C-:B--2---:R-:W-:Y:S01]  /*0330*/  SHF.R.U64 R35, R10, 0x10, R11.reuse ;  /* 0x000000100a237819 */ /* 0x104fe2000000120b */
[----:B------:R-:W-:Y:S01]  /*0340*/  HADD2.F32 R5, -RZ, R10.H0_H0 ;  /* 0x2000000aff057230 */ /* 0x000fe20000004100 */
[----:B------:R-:W-:Y:S01]  /*0350*/  SHF.R.U32.HI R34, RZ, 0x10, R11 ;  /* 0x00000010ff227819 */ /* 0x000fe2000001160b */
[----:B------:R-:W-:Y:S01]  /*0360*/  HADD2.F32 R7, -RZ, R11.H0_H0 ;  /* 0x2000000bff077230 */ /* 0x000fe20000004100 */
[--C-:B---3--:R-:W-:Y:S01]  /*0370*/  SHF.R.U64 R39, R12, 0x10, R13.reuse ;  /* 0x000000100c277819 */ /* 0x108fe2000000120d */
[----:B------:R-:W-:Y:S01]  /*0380*/  HADD2.F32 R6, -RZ, R12.H0_H0 ;  /* 0x2000000cff067230 */ /* 0x000fe20000004100 */
[----:B------:R-:W-:Y:S01]  /*0390*/  SHF.R.U32.HI R38, RZ, 0x10, R13 ;  /* 0x00000010ff267819 */ /* 0x000fe2000001160d */
[----:B------:R-:W-:-:S02]  /*03a0*/  HADD2.F32 R29, -RZ, R13.H0_H0 ;  /* 0x2000000dff1d7230 */ /* 0x000fc40000004100 */
[----:B------:R-:W-:Y:S02]  /*03b0*/  HADD2.F32 R35, -RZ, R35.H0_H0 ;  /* 0x20000023ff237230 */ /* 0x000fe40000004100 */
[----:B------:R-:W-:Y:S02]  /*03c0*/  HADD2.F32 R34, -RZ, R34.H0_H0 ;  /* 0x20000022ff227230 */ /* 0x000fe40000004100 */
[----:B------:R-:W-:Y:S02]  /*03d0*/  HADD2.F32 R39, -RZ, R39.H0_H0 ;  /* 0x20000027ff277230 */ /* 0x000fe40000004100 */
[----:B------:R-:W-:-:S07]  /*03e0*/  HADD2.F32 R38, -RZ, R38.H0_H0 ;  /* 0x20000026ff267230 */ /* 0x000fce0000004100 */
.L_x_6274:
[----:B0-2---:R-:W0:Y:S01]  /*03f0*/  LDC.64 R26, c[0x0][0x220] ;  /* 0x00008800ff1a7b82 */ /* 0x005e220000000a00 */
[----:B------:R-:W-:Y:S01]  /*0400*/  ISETP.NE.U32.AND P2, PT, RZ, UR14, PT ;  /* 0x0000000eff007c0c */ /* 0x000fe2000bf45070 */
[----:B------:R-:W-:-:S03]  /*0410*/  IMAD R20, R40, UR7, RZ ;  /* 0x0000000728147c24 */ /* 0x000fc6000f8e02ff */
[----:B------:R-:W-:Y:S02]  /*0420*/  ISETP.NE.AND.EX P2, PT, RZ, UR15, PT, P2 ;  /* 0x0000000fff007c0c */ /* 0x000fe4000bf45320 */
[----:B------:R-:W-:-:S04]  /*0430*/  SHF.R.S32.HI R21, RZ, 0x1f, R20 ;  /* 0x0000001fff157819 */ /* 0x000fc80000011414 */
[----:B------:R-:W-:-:S04]  /*0440*/  LEA.HI R21, R21, R20, RZ, 0x2 ;  /* 0x0000001415157211 */ /* 0x000fc800078f10ff */
[----:B------:R-:W-:-:S04]  /*0450*/  LEA.HI.SX32 R43, R21, R28, 0x1e ;  /* 0x0000001c152b7211 */ /* 0x000fc800078ff2ff */
        /* <DEDUP_REMOVED lines=8> */
[----:B------:R-:W-:-:S04]  /*04e0*/  ISETP.NE.U32.AND P3, PT, RZ, UR12, PT ;  /* 0x0000000cff007c0c */ /* 0x000fc8000bf65070 */
[----:B------:R-:W-:-:S13]  /*04f0*/  ISETP.NE.AND.EX P3, PT, RZ, UR13, PT, P3 ;  /* 0x0000000dff007c0c */ /* 0x000fda000bf65330 */
[----:B0-----:R-:W-:Y:S05]  /*0500*/  @P3 BRA `(.L_x_6241) ;  /* 0x00000000001c3947 */ /* 0x001fea0003800000 */
[----:B------:R-:W-:-:S04]  /*0510*/  ISETP.NE.U32.AND P4, PT, RZ, UR14, PT ;  /* 0x0000000eff007c0c */ /* 0x000fc8000bf85070 */
[----:B------:R-:W-:-:S13]  /*0520*/  ISETP.NE.AND.EX P4, PT, RZ, UR15, PT, P4 ;  /* 0x0000000fff007c0c */ /* 0x000fda000bf85340 */
[----:B------:R-:W-:Y:S05]  /*0530*/  @P4 BRA `(.L_x_6242) ;  /* 0x0000000000084947 */ /* 0x000fea0003800000 */
[----:B------:R-:W-:Y:S05]  /*0540*/  @P0 BRA `(.L_x_6243) ;  /* 0x0000000000140947 */ /* 0x000fea0003800000 */
[----:B------:R-:W-:Y:S05]  /*0550*/  BRA `(.L_x_6244) ;  /* 0x0000000000147947 */ /* 0x000fea0003800000 */
.L_x_6242:
[----:B-----5:R-:W-:Y:S01]  /*0560*/  FADD.FTZ R20, R12, R20 ;  /* 0x000000140c147221 */ /* 0x020fe20000010000 */
[----:B------:R-:W-:Y:S06]  /*0570*/  BRA `(.L_x_6243) ;  /* 0x0000000000087947 */ /* 0x000fec0003800000 */
.L_x_6241:
[----:B-----5:R-:W-:-:S04]  /*0580*/  FADD.FTZ R20, R8, R20 ;  /* 0x0000001408147221 */ /* 0x020fc80000010000 */
[----:B------:R-:W-:-:S07]  /*0590*/  @P2 FADD.FTZ R20, R12, R20 ;  /* 0x000000140c142221 */ /* 0x000fce0000010000 */
.L_x_6243:
[----:B-----5:R-:W-:-:S07]  /*05a0*/  MOV R16, R20 ;  /* 0x0000001400107202 */ /* 0x020fce0000000f00 */
.L_x_6244:
[----:B------:R-:W-:Y:S05]  /*05b0*/  @P3 BRA `(.L_x_6245) ;  /* 0x00000000001c3947 */ /* 0x000fea0003800000 */
[----:B------:R-:W-:-:S04]  /*05c0*/  ISETP.NE.U32.AND P4, PT, RZ, UR14, PT ;  /* 0x0000000eff007c0c */ /* 0x000fc8000bf85070 */
[----:B------:R-:W-:-:S13]  /*05d0*/  ISETP.NE.AND.EX P4, PT, RZ, UR15, PT, P4 ;  /* 0x0000000fff007c0c */ /* 0x000fda000bf85340 */
[----:B------:R-:W-:Y:S05]  /*05e0*/  @P4 BRA `(.L_x_6246) ;  /* 0x0000000000084947 */ /* 0x000fea0003800000 */
[----:B------:R-:W-:Y:S05]  /*05f0*/  @P0 BRA `(.L_x_6247) ;  /* 0x0000000000140947 */ /* 0x000fea0003800000 */
[----:B------:R-:W-:Y:S05]  /*0600*/  BRA `(.L_x_6248) ;  /* 0x0000000000147947 */ /* 0x000fea0003800000 */
.L_x_6246:
[----:B-----5:R-:W-:Y:S01]  /*0610*/  FADD.FTZ R21, R13, R21 ;  /* 0x000000150d157221 */ /* 0x020fe20000010000 */
[----:B------:R-:W-:Y:S06]  /*0620*/  BRA `(.L_x_6247) ;  /* 0x0000000000087947 */ /* 0x000fec0003800000 */
.L_x_6245:
[----:B-----5:R-:W-:-:S04]  /*0630*/  FADD.FTZ R21, R9, R21 ;  /* 0x0000001509157221 */ /* 0x020fc80000010000 */
[----:B------:R-:W-:-:S07]  /*0640*/  @P2 FADD.FTZ R21, R13, R21 ;  /* 0x000000150d152221 */ /* 0x000fce0000010000 */
.L_x_6247:
[----:B-----5:R-:W-:-:S07]  /*0650*/  MOV R17, R21 ;  /* 0x0000001500117202 */ /* 0x020fce0000000f00 */
.L_x_6248:
[----:B------:R-:W-:Y:S05]  /*0660*/  @P3 BRA `(.L_x_6249) ;  /* 0x00000000001c3947 */ /* 0x000fea0003800000 */
[----:B------:R-:W-:-:S04]  /*0670*/  ISETP.NE.U32.AND P4, PT, RZ, UR14, PT ;  /* 0x0000000eff007c0c */ /* 0x000fc8000bf85070 */
[----:B------:R-:W-:-:S13]  /*0680*/  ISETP.NE.AND.EX P4, PT, RZ, UR15, PT, P4 ;  /* 0x0000000fff007c0c */ /* 0x000fda000bf85340 */
[----:B------:R-:W-:Y:S05]  /*0690*/  @P4 BRA `(.L_x_6250) ;  /* 0x0000000000084947 */ /* 0x000fea0003800000 */
[----:B------:R-:W-:Y:S05]  /*06a0*/  @P0 BRA `(.L_x_6251) ;  /* 0x0000000000140947 */ /* 0x000fea0003800000 */
[----:B------:R-:W-:Y:S05]  /*06b0*/  BRA `(.L_x_6252) ;  /* 0x0000000000147947 */ /* 0x000fea0003800000 */
.L_x_6250:
[----:B-----5:R-:W-:Y:S01]  /*06c0*/  FADD.FTZ R22, R14, R22 ;  /* 0x000000160e167221 */ /* 0x020fe20000010000 */
[----:B------:R-:W-:Y:S06]  /*06d0*/  BRA `(.L_x_6251) ;  /* 0x0000000000087947 */ /* 0x000fec0003800000 */
.L_x_6249:
[----:B-----5:R-:W-:-:S04]  /*06e0*/  FADD.FTZ R22, R10, R22 ;  /* 0x000000160a167221 */ /* 0x020fc80000010000 */
[----:B------:R-:W-:-:S07]  /*06f0*/  @P2 FADD.FTZ R22, R14, R22 ;  /* 0x000000160e162221 */ /* 0x000fce0000010000 */
.L_x_6251:
[----:B-----5:R-:W-:-:S07]  /*0700*/  MOV R18, R22 ;  /* 0x0000001600127202 */ /* 0x020fce0000000f00 */
.L_x_6252:
[----:B------:R-:W-:Y:S05]  /*0710*/  @P3 BRA `(.L_x_6253) ;  /* 0x00000000001c3947 */ /* 0x000fea0003800000 */
[----:B------:R-:W-:-:S04]  /*0720*/  ISETP.NE.U32.AND P4, PT, RZ, UR14, PT ;  /* 0x0000000eff007c0c */ /* 0x000fc8000bf85070 */
[----:B------:R-:W-:-:S13]  /*0730*/  ISETP.NE.AND.EX P4, PT, RZ, UR15, PT, P4 ;  /* 0x0000000fff007c0c */ /* 0x000fda000bf85340 */
[----:B------:R-:W-:Y:S05]  /*0740*/  @P4 BRA `(.L_x_6254) ;  /* 0x0000000000084947 */ /* 0x000fea0003800000 */
[----:B------:R-:W-:Y:S05]  /*0750*/  @P0 BRA `(.L_x_6255) ;  /* 0x0000000000140947 */ /* 0x000fea0003800000 */
[----:B------:R-:W-:Y:S05]  /*0760*/  BRA `(.L_x_6256) ;  /* 0x0000000000147947 */ /* 0x000fea0003800000 */
.L_x_6254:
[----:B-----5:R-:W-:Y:S01]  /*0770*/  FADD.FTZ R23, R15, R23 ;  /* 0x000000170f177221 */ /* 0x020fe20000010000 */
[----:B------:R-:W-:Y:S06]  /*0780*/  BRA `(.L_x_6255) ;  /* 0x0000000000087947 */ /* 0x000fec0003800000 */
.L_x_6253:
[----:B-----5:R-:W-:-:S04]  /*0790*/  FADD.FTZ R23, R11, R23 ;  /* 0x000000170b177221 */ /* 0x020fc80000010000 */
[----:B------:R-:W-:-:S07]  /*07a0*/  @P2 FADD.FTZ R23, R15, R23 ;  /* 0x000000170f172221 */ /* 0x000fce0000010000 */
.L_x_6255:
[----:B-----5:R-:W-:-:S07]  /*07b0*/  MOV R19, R23 ;  /* 0x0000001700137202 */ /* 0x020fce0000000f00 */
.L_x_6256:
[----:B------:R-:W0:Y:S01]  /*07c0*/  @P0 LDC.64 R24, c[0x0][0x238] ;  /* 0x00008e00ff180b82 */ /* 0x000e220000000a00 */
[----:B------:R-:W-:-:S04]  /*07d0*/  IADD3 R41, R43, 0x20, RZ ;  /* 0x000000202b297810 */ /* 0x000fc80007ffe0ff */
[C---:B------:R-:W-:Y:S01]  /*07e0*/  @P1 LEA R36, P4, R41.reuse, UR12, 0x4 ;  /* 0x0000000c29241c11 */ /* 0x040fe2000f8820ff */
[----:B------:R-:W-:-:S03]  /*07f0*/  IMAD.WIDE.U32 R26, R41, 0x10, R26 ;  /* 0x00000010291a7825 */ /* 0x000fc600078e001a */
[----:B------:R-:W-:Y:S02]  /*0800*/  @P1 LEA.HI.X R37, R41, UR13, RZ, 0x4, P4 ;  /* 0x0000000d29251c11 */ /* 0x000fe4000a0f24ff */
[----:B0-----:R-:W-:-:S04]  /*0810*/  @P0 LEA R44, P6, R43, R24, 0x4 ;  /* 0x000000182b2c0211 */ /* 0x001fc800078c20ff */
[----:B------:R-:W-:Y:S02]  /*0820*/  @P0 LEA.HI.X R45, R43, R25, RZ, 0x4, P6 ;  /* 0x000000192b2d0211 */ /* 0x000fe400030f24ff */
[----:B------:R-:W-:-:S03]  /*0830*/  @P2 LEA R46, P6, R41, UR14, 0x4 ;  /* 0x0000000e292e2c11 */ /* 0x000fc6000f8c20ff */
[----:B------:R0:W-:Y:S01]  /*0840*/  @P0 STG.E.128 desc[UR4][R44.64], R16 ;  /* 0x000000102c000986 */ /* 0x0001e2000c101d04 */
[----:B------:R-:W-:-:S03]  /*0850*/  @P2 LEA.HI.X R47, R41, UR15, RZ, 0x4, P6 ;  /* 0x0000000f292f2c11 */ /* 0x000fc6000b0f24ff */
[----:B-----5:R0:W5:Y:S04]  /*0860*/  @P1 LDG.E.128 R8, desc[UR4][R36.64] ;  /* 0x0000000424081981 */ /* 0x020168000c1e1d00 */
[----:B------:R0:W5:Y:S04]  /*0870*/  @P2 LDG.E.128 R12, desc[UR4][R46.64] ;  /* 0x000000042e0c2981 */ /* 0x000168000c1e1d00 */
[----:B------:R-:W5:Y:S01]  /*0880*/  LDG.E.128 R24, desc[UR4][R26.64] ;  /* 0x000000041a187981 */ /* 0x000f62000c1e1d00 */
[----:B------:R-:W-:Y:S05]  /*0890*/  @P3 BRA `(.L_x_6257) ;  /* 0x00000000001c3947 */ /* 0x000fea0003800000 */
[----:B------:R-:W-:-:S04]  /*08a0*/  ISETP.NE.U32.AND P4, PT, RZ, UR14, PT ;  /* 0x0000000eff007c0c */ /* 0x000fc8000bf85070 */
[----:B------:R-:W-:-:S13]  /*08b0*/  ISETP.NE.AND.EX P4, PT, RZ, UR15, PT, P4 ;  /* 0x0000000fff007c0c */ /* 0x000fda000bf85340 */
[----:B------:R-:W-:Y:S05]  /*08c0*/  @P4 BRA `(.L_x_6258) ;  /* 0x0000000000084947 */ /* 0x000fea0003800000 */
[----:B------:R-:W-:Y:S05]  /*08d0*/  @P0 BRA `(.L_x_6259) ;  /* 0x0000000000140947 */ /* 0x000fea0003800000 */
[----:B------:R-:W-:Y:S05]  /*08e0*/  BRA `(.L_x_6260) ;  /* 0x0000000000147947 */ /* 0x000fea0003800000 */
.L_x_6258:
[----:B-----5:R-:W-:Y:S01]  /*08f0*/  FADD.FTZ R24, R12, R24 ;  /* 0x000000180c187221 */ /* 0x020fe20000010000 */
[----:B------:R-:W-:Y:S06]  /*0900*/  BRA `(.L_x_6259) ;  /* 0x0000000000087947 */ /* 0x000fec0003800000 */
.L_x_6257:
[----:B-----5:R-:W-:-:S04]  /*0910*/  FADD.FTZ R24, R8, R24 ;  /* 0x0000001808187221 */ /* 0x020fc80000010000 */
[----:B------:R-:W-:-:S07]  /*0920*/  @P2 FADD.FTZ R24, R12, R24 ;  /* 0x000000180c182221 */ /* 0x000fce0000010000 */
.L_x_6259:
[----:B0----5:R-:W-:-:S07]  /*0930*/  MOV R16, R24 ;  /* 0x0000001800107202 */ /* 0x021fce0000000f00 */
.L_x_6260:
[----:B------:R-:W-:Y:S05]  /*0940*/  @P3 BRA `(.L_x_6261) ;  /* 0x00000000001c3947 */ /* 0x000fea0003800000 */
[----:B------:R-:W-:-:S04]  /*0950*/  ISETP.NE.U32.AND P4, PT, RZ, UR14, PT ;  /* 0x0000000eff007c0c */ /* 0x000fc8000bf85070 */
[----:B------:R-:W-:-:S13]  /*0960*/  ISETP.NE.AND.EX P4, PT, RZ, UR15, PT, P4 ;  /* 0x0000000fff007c0c */ /* 0x000fda000bf85340 */
[----:B------:R-:W-:Y:S05]  /*0970*/  @P4 BRA `(.L_x_6262) ;  /* 0x0000000000084947 */ /* 0x000fea0003800000 */
[----:B------:R-:W-:Y:S05]  /*0980*/  @P0 BRA `(.L_x_6263) ;  /* 0x0000000000140947 */ /* 0x000fea0003800000 */
[----:B------:R-:W-:Y:S05]  /*0990*/  BRA `(.L_x_6264) ;  /* 0x0000000000147947 */ /* 0x000fea0003800000 */
.L_x_6262:
[----:B-----5:R-:W-:Y:S01]  /*09a0*/  FADD.FTZ R25, R13, R25 ;  /* 0x000000190d197221 */ /* 0x020fe20000010000 */
[----:B------:R-:W-:Y:S06]  /*09b0*/  BRA `(.L_x_6263) ;  /* 0x0000000000087947 */ /* 0x000fec0003800000 */
.L_x_6261:
[----:B-----5:R-:W-:-:S04]  /*09c0*/  FADD.FTZ R25, R9, R25 ;  /* 0x0000001909197221 */ /* 0x020fc80000010000 */
[----:B------:R-:W-:-:S07]  /*09d0*/  @P2 FADD.FTZ R25, R13, R25 ;  /* 0x000000190d192221 */ /* 0x000fce0000010000 */
.L_x_6263:
[----:B0----5:R-:W-:-:S07]  /*09e0*/  MOV R17, R25 ;  /* 0x0000001900117202 */ /* 0x021fce0000000f00 */
.L_x_6264:
[----:B------:R-:W-:Y:S05]  /*09f0*/  @P3 BRA `(.L_x_6265) ;  /* 0x00000000001c3947 */ /* 0x000fea0003800000 */
[----:B------:R-:W-:-:S04]  /*0a00*/  ISETP.NE.U32.AND P4, PT, RZ, UR14, PT ;  /* 0x0000000eff007c0c */ /* 0x000fc8000bf85070 */
[----:B------:R-:W-:-:S13]  /*0a10*/  ISETP.NE.AND.EX P4, PT, RZ, UR15, PT, P4 ;  /* 0x0000000fff007c0c */ /* 0x000fda000bf85340 */
[----:B------:R-:W-:Y:S05]  /*0a20*/  @P4 BRA `(.L_x_6266) ;  /* 0x0000000000084947 */ /* 0x000fea0003800000 */
[----:B------:R-:W-:Y:S05]  /*0a30*/  @P0 BRA `(.L_x_6267) ;  /* 0x0000000000140947 */ /* 0x000fea0003800000 */
[----:B------:R-:W-:Y:S05]  /*0a40*/  BRA `(.L_x_6268) ;  /* 0x0000000000147947 */ /* 0x000fea0003800000 */
.L_x_6266:
[----:B-----5:R-:W-:Y:S01]  /*0a50*/  FADD.FTZ R26, R14, R26 ;  /* 0x0000001a0e1a7221 */ /* 0x020fe20000010000 */
[----:B------:R-:W-:Y:S06]  /*0a60*/  BRA `(.L_x_6267) ;  /* 0x0000000000087947 */ /* 0x000fec0003800000 */
.L_x_6265:
[----:B-----5:R-:W-:-:S04]  /*0a70*/  FADD.FTZ R26, R10, R26 ;  /* 0x0000001a0a1a7221 */ /* 0x020fc80000010000 */
[----:B------:R-:W-:-:S07]  /*0a80*/  @P2 FADD.FTZ R26, R14, R26 ;  /* 0x0000001a0e1a2221 */ /* 0x000fce0000010000 */
.L_x_6267:
[----:B0----5:R-:W-:-:S07]  /*0a90*/  MOV R18, R26 ;  /* 0x0000001a00127202 */ /* 0x021fce0000000f00 */
.L_x_6268:
[----:B------:R-:W-:Y:S05]  /*0aa0*/  @P3 BRA `(.L_x_6269) ;  /* 0x00000000001c3947 */ /* 0x000fea0003800000 */
[----:B------:R-:W-:-:S04]  /*0ab0*/  ISETP.NE.U32.AND P2, PT, RZ, UR14, PT ;  /* 0x0000000eff007c0c */ /* 0x000fc8000bf45070 */
[----:B------:R-:W-:-:S13]  /*0ac0*/  ISETP.NE.AND.EX P2, PT, RZ, UR15, PT, P2 ;  /* 0x0000000fff007c0c */ /* 0x000fda000bf45320 */
[----:B------:R-:W-:Y:S05]  /*0ad0*/  @P2 BRA `(.L_x_6270) ;  /* 0x0000000000082947 */ /* 0x000fea0003800000 */
[----:B------:R-:W-:Y:S05]  /*0ae0*/  @P0 BRA `(.L_x_6271) ;  /* 0x0000000000140947 */ /* 0x000fea0003800000 */
[----:B------:R-:W-:Y:S05]  /*0af0*/  BRA `(.L_x_6272) ;  /* 0x0000000000147947 */ /* 0x000fea0003800000 */
.L_x_6270:
[----:B-----5:R-:W-:Y:S01]  /*0b00*/  FADD.FTZ R27, R15, R27 ;  /* 0x0000001b0f1b7221 */ /* 0x020fe20000010000 */
[----:B------:R-:W-:Y:S06]  /*0b10*/  BRA `(.L_x_6271) ;  /* 0x0000000000087947 */ /* 0x000fec0003800000 */
.L_x_6269:
[----:B-----5:R-:W-:-:S04]  /*0b20*/  FADD.FTZ R27, R11, R27 ;  /* 0x0000001b0b1b7221 */ /* 0x020fc80000010000 */
[----:B------:R-:W-:-:S07]  /*0b30*/  @P2 FADD.FTZ R27, R15, R27 ;  /* 0x0000001b0f1b2221 */ /* 0x000fce0000010000 */
.L_x_6271:
[----:B0----5:R-:W-:-:S07]  /*0b40*/  MOV R19, R27 ;  /* 0x0000001b00137202 */ /* 0x021fce0000000f00 */
.L_x_6272:
[----:B0-----:R-:W0:Y:S01]  /*0b50*/  @P0 LDC.64 R36, c[0x0][0x238] ;  /* 0x00008e00ff240b82 */ /* 0x001e220000000a00 */
[----:B------:R-:W-:Y:S01]  /*0b60*/  FADD.FTZ R42, RZ, R20 ;  /* 0x00000014ff2a7221 */ /* 0x000fe20000010000 */
[----:B------:R-:W-:-:S03]  /*0b70*/  UMOV UR6, 0xffffffff ;  /* 0xffffffff00067882 */ /* 0x000fc60000000000 */
[----:B------:R-:W-:-:S04]  /*0b80*/  FADD.FTZ R45, R42, R21 ;  /* 0x000000152a2d7221 */ /* 0x000fc80000010000 */
[----:B------:R-:W-:-:S04]  /*0b90*/  FADD.FTZ R42, R45, R22 ;  /* 0x000000162d2a7221 */ /* 0x000fc80000010000 */
[----:B------:R-:W-:-:S04]  /*0ba0*/  FADD.FTZ R45, R42, R23 ;  /* 0x000000172a2d7221 */ /* 0x000fc80000010000 */
[----:B-----5:R-:W-:-:S04]  /*0bb0*/  FADD.FTZ R42, R45, R24 ;  /* 0x000000182d2a7221 */ /* 0x020fc80000010000 */
        /* <DEDUP_REMOVED lines=45> */
.L_x_6286:
[----:B-1----:R-:W-:Y:S01]  /*0e90*/  FADD.FTZ R42, R50, R51 ;  /* 0x00000033322a7221 */ /* 0x002fe20000010000 */
[----:B------:R-:W1:Y:S01]  /*0ea0*/  @!P2 LDC.64 R44, c[0x0][0x250] ;  /* 0x00009400ff2cab82 */ /* 0x000e620000000a00 */
[----:B------:R-:W-:Y:S02]  /*0eb0*/  FMUL.FTZ R46, R48, R48 ;  /* 0x00000030302e7220 */ /* 0x000fe40000410000 */
[----:B------:R-:W-:-:S03]  /*0ec0*/  FFMA.FTZ R42, R42, R37, UR8 ;  /* 0x000000082a2a7e23 */ /* 0x000fc60008010025 */
[----:B------:R-:W-:Y:S02]  /*0ed0*/  FSEL R47, R46, RZ, P5 ;  /* 0x000000ff2e2f7208 */ /* 0x000fe40002800000 */
[----:B------:R-:W2:Y:S03]  /*0ee0*/  @!P2 LDC.64 R36, c[0x0][0x258] ;  /* 0x00009600ff24ab82 */ /* 0x000ea60000000a00 */
[----:B------:R-:W-:Y:S01]  /*0ef0*/  FADD.FTZ R46, R42, R47 ;  /* 0x0000002f2a2e7221 */ /* 0x000fe20000010000 */
[----:B------:R-:W-:-:S05]  /*0f00*/  FSEL R42, R48, RZ, !P5 ;  /* 0x000000ff302a7208 */ /* 0x000fca0006800000 */
[----:B------:R-:W3:Y:S01]  /*0f10*/  MUFU.RSQ R46, R46 ;  /* 0x0000002e002e7308 */ /* 0x000ee20000001400 */
[C---:B------:R-:W-:Y:S01]  /*0f20*/  FADD.FTZ R47, -R42.reuse, R20 ;  /* 0x000000142a2f7221 */ /* 0x040fe20000010100 */
[C---:B------:R-:W-:Y:S01]  /*0f30*/  FADD.FTZ R21, -R42.reuse, R21 ;  /* 0x000000152a157221 */ /* 0x040fe20000010100 */
[C---:B------:R-:W-:Y:S01]  /*0f40*/  FADD.FTZ R49, -R42.reuse, R22 ;  /* 0x000000162a317221 */ /* 0x040fe20000010100 */
[C---:B------:R-:W-:Y:S01]  /*0f50*/  FADD.FTZ R23, -R42.reuse, R23 ;  /* 0x000000172a177221 */ /* 0x040fe20000010100 */
[C---:B------:R-:W-:Y:S01]  /*0f60*/  FADD.FTZ R51, -R42.reuse, R24 ;  /* 0x000000182a337221 */ /* 0x040fe20000010100 */
[----:B------:R-:W-:Y:S01]  /*0f70*/  FADD.FTZ R25, -R42, R25 ;  /* 0x000000192a197221 */ /* 0x000fe20000010100 */
[----:B-1----:R-:W-:-:S04]  /*0f80*/  @!P2 IMAD.WIDE R52, R40, 0x4, R44 ;  /* 0x000000042834a825 */ /* 0x002fc800078e022c */
[C---:B------:R-:W-:Y:S01]  /*0f90*/  FADD.FTZ R20, -R42.reuse, R26 ;  /* 0x0000001a2a147221 */ /* 0x040fe20000010100 */
[----:B------:R-:W-:Y:S01]  /*0fa0*/  FADD.FTZ R27, -R42, R27 ;  /* 0x0000001b2a1b7221 */ /* 0x000fe20000010100 */
[----:B------:R-:W-:Y:S01]  /*0fb0*/  LEA R42, P3, R41, UR10, 0x4 ;  /* 0x0000000a292a7c11 */ /* 0x000fe2000f8620ff */
[----:B------:R-:W-:Y:S01]  /*0fc0*/  @!P2 STG.E desc[UR4][R52.64], R48 ;  /* 0x000000303400a986 */ /* 0x000fe2000c101904 */
[----:B--2---:R-:W-:Y:S02]  /*0fd0*/  @!P2 IMAD.WIDE R44, R40, 0x4, R36 ;  /* 0x00000004282ca825 */ /* 0x004fe400078e0224 */
[----:B------:R-:W1:Y:S02]  /*0fe0*/  LDC.64 R36, c[0x0][0x210] ;  /* 0x00008400ff247b82 */ /* 0x000e640000000a00 */
[C---:B---3--:R-:W-:Y:S01]  /*0ff0*/  FMUL.FTZ R47, R46.reuse, R47 ;  /* 0x0000002f2e2f7220 */ /* 0x048fe20000410000 */
[C---:B------:R-:W-:Y:S01]  /*1000*/  FMUL.FTZ R21, R46.reuse, R21 ;  /* 0x000000152e157220 */ /* 0x040fe20000410000 */
[----:B------:R2:W-:Y:S01]  /*1010*/  @!P2 STG.E desc[UR4][R44.64], R46 ;  /* 0x0000002e2c00a986 */ /* 0x0005e2000c101904 */
        /* <DEDUP_REMOVED lines=11> */
[----:B--2---:R-:W-:Y:S01]  /*10d0*/  LEA R44, P2, R43, UR10, 0x4 ;  /* 0x0000000a2b2c7c11 */ /* 0x004fe2000f8420ff */
[----:B------:R-:W-:Y:S01]  /*10e0*/  FFMA.FTZ R26, R29, R26, R4 ;  /* 0x0000001a1d1a7223 */ /* 0x000fe20000010004 */
[----:B------:R-:W-:Y:S01]  /*10f0*/  FFMA.FTZ R25, R39, R25, R32 ;  /* 0x0000001927197223 */ /* 0x000fe20000010020 */
[----:B------:R-:W-:Y:S01]  /*1100*/  FFMA.FTZ R24, R6, R24, R3 ;  /* 0x0000001806187223 */ /* 0x000fe20000010003 */
[----:B------:R-:W-:-:S02]  /*1110*/  LEA.HI.X R45, R43, UR11, RZ, 0x4, P2 ;  /* 0x0000000b2b2d7c11 */ /* 0x000fc400090f24ff */
[----:B------:R-:W-:-:S03]  /*1120*/  LEA.HI.X R43, R41, UR11, RZ, 0x4, P3 ;  /* 0x0000000b292b7c11 */ /* 0x000fc600098f24ff */
[----:B------:R2:W-:Y:S01]  /*1130*/  STG.E.128 desc[UR4][R44.64], R20 ;  /* 0x000000142c007986 */ /* 0x0005e2000c101d04 */
[----:B-1----:R-:W-:-:S03]  /*1140*/  LEA R40, R36, R40, 0x2 ;  /* 0x0000002824287211 */ /* 0x002fc600078e10ff */
[----:B------:R2:W-:Y:S01]  /*1150*/  STG.E.128 desc[UR4][R42.64], R24 ;  /* 0x000000182a007986 */ /* 0x0005e2000c101d04 */
[----:B------:R-:W-:-:S13]  /*1160*/  ISETP.GE.AND P2, PT, R40, R37, PT ;  /* 0x000000252800720c */ /* 0x000fda0003f46270 */
[----:B------:R-:W-:Y:S05]  /*1170*/  @!P2 BRA `(.L_x_6274) ;  /* 0xfffffff0009ca947 */ /* 0x000fea000383ffff */
[----:B------:R-:W-:Y:S05]  /*1180*/  EXIT ;  /* 0x000000000000794d */ /* 0x000fea0003800000 */
.L_x_6273:
        /* <DEDUP_REMOVED lines=8> */
.L_x_6276:
[----:B------:R-:W-:Y:S05]  /*1210*/  BSYNC B0 ;  /* 0x0000000000007941 */ /* 0x000fea0003800000 */
.L_x_6275:
        /* <DEDUP_REMOVED lines=9> */
.L_x_6277:
[----:B------:R-:W-:Y:S01]  /*12b0*/  HFMA2.MMA R44, -RZ, RZ, 0, 2.384185791015625e-07 ;  /* 0x00000004ff2c7435 */ /* 0x000fe200000001ff */
[----:B------:R-:W-:-:S05]  /*12c0*/  MOV R36, R52 ;  /* 0x0000003400247202 */ /* 0x000fca0000000f00 */
[----:B------:R-:W-:-:S05]  /*12d0*/  FADD.FTZ R49, R47, R36 ;  /* 0x000000242f317221 */ /* 0x000fca0000010000 */
[----:B------:R-:W-:-:S07]  /*12e0*/  MOV R53, R49 ;  /* 0x0000003100357202 */ /* 0x000fce0000000f00 */
[----:B------:R-:W-:Y:S05]  /*12f0*/  WARPSYNC.COLLECTIVE R42, `(.L_x_6278) ;  /* 0x000000002a087348 */ /* 0x000fea0003c00000 */
[----:B------:R0:W1:Y:S02]  /*1300*/  SHFL.BFLY P3, R52, R53, R44, R45 ;  /* 0x0c00002c35347389 */ /* 0x000064000006002d */
[----:B01----:R-:W-:Y:S01]  /*1310*/  ENDCOLLECTIVE ;  /* 0x000000000000791b */ /* 0x003fe20003800000 */
.L_x_6278:
[----:B------:R-:W-:Y:S01]  /*1320*/  HFMA2.MMA R44, -RZ, RZ, 0, 4.76837158203125e-07 ;  /* 0x00000008ff2c7435 */ /* 0x000fe200000001ff */
[----:B------:R-:W-:-:S05]  /*1330*/  MOV R36, R52 ;  /* 0x0000003400247202 */ /* 0x000fca0000000f00 */
[----:B------:R-:W-:-:S05]  /*1340*/  FADD.FTZ R50, R49, R36 ;  /* 0x0000002431327221 */ /* 0x000fca0000010000 */
[----:B------:R-:W-:-:S07]  /*1350*/  MOV R53, R50 ;  /* 0x0000003200357202 */ /* 0x000fce0000000f00 */
[----:B------:R-:W-:Y:S05]  /*1360*/  WARPSYNC.COLLECTIVE R42, `(.L_x_6279) ;  /* 0x000000002a087348 */ /* 0x000fea0003c00000 */
[----:B------:R0:W1:Y:S02]  /*1370*/  SHFL.BFLY P3, R52, R53, R44, R45 ;  /* 0x0c00002c35347389 */ /* 0x000064000006002d */
[----:B01----:R-:W-:Y:S01]  /*1380*/  ENDCOLLECTIVE ;  /* 0x000000000000791b */ /* 0x003fe20003800000 */
.L_x_6279:
        /* <DEDUP_REMOVED lines=8> */
.L_x_6280:
        /* <DEDUP_REMOVED lines=25> */
.L_x_6281:
[----:B------:R-:W-:Y:S01]  /*15a0*/  HFMA2.MMA R44, -RZ, RZ, 0, 1.1920928955078125e-07 ;  /* 0x00000002ff2c7435 */ /* 0x000fe200000001ff */
[----:B------:R-:W-:-:S05]  /*15b0*/  MOV R47, R52 ;  /* 0x00000034002f7202 */ /* 0x000fca0000000f00 */
[----:B------:R-:W-:-:S05]  /*15c0*/  FADD.FTZ R47, R36, R47 ;  /* 0x0000002f242f7221 */ /* 0x000fca0000010000 */
[----:B------:R-:W-:-:S07]  /*15d0*/  MOV R53, R47 ;  /* 0x0000002f00357202 */ /* 0x000fce0000000f00 */
[----:B------:R-:W-:Y:S05]  /*15e0*/  WARPSYNC.COLLECTIVE R42, `(.L_x_6282) ;  /* 0x000000002a087348 */ /* 0x000fea0003c00000 */
[----:B------:R0:W1:Y:S02]  /*15f0*/  SHFL.BFLY P3, R52, R53, R44, R45 ;  /* 0x0c00002c35347389 */ /* 0x000064000006002d */
[----:B01----:R-:W-:Y:S01]  /*1600*/  ENDCOLLECTIVE ;  /* 0x000000000000791b */ /* 0x003fe20003800000 */
.L_x_6282:
[----:B------:R-:W-:Y:S01]  /*1610*/  HFMA2.MMA R44, -RZ, RZ, 0, 2.384185791015625e-07 ;  /* 0x00000004ff2c7435 */ /* 0x000fe200000001ff */
[----:B------:R-:W-:-:S05]  /*1620*/  MOV R46, R52 ;  /* 0x00000034002e7202 */ /* 0x000fca0000000f00 */
[----:B------:R-:W-:-:S05]  /*1630*/  FADD.FTZ R46, R47, R46 ;  /* 0x0000002e2f2e7221 */ /* 0x000fca0000010000 */
[----:B------:R-:W-:-:S07]  /*1640*/  MOV R53, R46 ;  /* 0x0000002e00357202 */ /* 0x000fce0000000f00 */
[----:B------:R-:W-:Y:S05]  /*1650*/  WARPSYNC.COLLECTIVE R42, `(.L_x_6283) ;  /* 0x000000002a087348 */ /* 0x000fea0003c00000 */
[----:B------:R0:W1:Y:S02]  /*1660*/  SHFL.BFLY P3, R52, R53, R44, R45 ;  /* 0x0c00002c35347389 */ /* 0x000064000006002d */
[----:B01----:R-:W-:Y:S01]  /*1670*/  ENDCOLLECTIVE ;  /* 0x000000000000791b */ /* 0x003fe20003800000 */
.L_x_6283:
[----:B------:R-:W-:Y:S01]  /*1680*/  HFMA2.MMA R44, -RZ, RZ, 0, 4.76837158203125e-07 ;  /* 0x00000008ff2c7435 */ /* 0x000fe200000001ff */
[----:B------:R-:W-:-:S05]  /*1690*/  MOV R49, R52 ;  /* 0x0000003400317202 */ /* 0x000fca0000000f00 */
[----:B------:R-:W-:-:S05]  /*16a0*/  FADD.FTZ R49, R46, R49 ;  /* 0x000000312e317221 */ /* 0x000fca0000010000 */
[----:B------:R-:W-:-:S07]  /*16b0*/  MOV R53, R49 ;  /* 0x0000003100357202 */ /* 0x000fce0000000f00 */
[----:B------:R-:W-:Y:S05]  /*16c0*/  WARPSYNC.COLLECTIVE R42, `(.L_x_6284) ;  /* 0x000000002a087348 */ /* 0x000fea0003c00000 */
[----:B------:R0:W1:Y:S02]  /*16d0*/  SHFL.BFLY P3, R52, R53, R44, R45 ;  /* 0x0c00002c35347389 */ /* 0x000064000006002d */
[----:B01----:R-:W-:Y:S01]  /*16e0*/  ENDCOLLECTIVE ;  /* 0x000000000000791b */ /* 0x003fe20003800000 */
.L_x_6284:
[----:B------:R-:W-:Y:S01]  /*16f0*/  HFMA2.MMA R44, -RZ, RZ, 0, 9.5367431640625e-07 ;  /* 0x00000010ff2c7435 */ /* 0x000fe200000001ff */
[----:B------:R-:W-:-:S05]  /*1700*/  MOV R50, R52 ;  /* 0x0000003400327202 */ /* 0x000fca0000000f00 */
[----:B------:R-:W-:-:S05]  /*1710*/  FADD.FTZ R50, R49, R50 ;  /* 0x0000003231327221 */ /* 0x000fca0000010000 */
[----:B------:R-:W-:-:S07]  /*1720*/  MOV R53, R50 ;  /* 0x0000003200357202 */ /* 0x000fce0000000f00 */
[----:B------:R-:W-:Y:S05]  /*1730*/  WARPSYNC.COLLECTIVE R42, `(.L_x_6285) ;  /* 0x000000002a087348 */ /* 0x000fea0003c00000 */
[----:B------:R0:W1:Y:S02]  /*1740*/  SHFL.BFLY P3, R52, R53, R44, R45 ;  /* 0x0c00002c35347389 */ /* 0x000064000006002d */
[----:B01----:R-:W-:Y:S01]  /*1750*/  ENDCOLLECTIVE ;  /* 0x000000000000791b */ /* 0x003fe20003800000 */
.L_x_6285:
[----:B------:R-:W-:Y:S01]  /*1760*/  MOV R51, R52 ;  /* 0x0000003400337202 */ /* 0x000fe20000000f00 */
[----:B------:R-:W-:Y:S06]  /*1770*/  BRA `(.L_x_6286) ;  /* 0xfffffff400c47947 */ /* 0x000fec000383ffff */
.L_x_6287:
        /* <DEDUP_REMOVED lines=16> */
.L_x_7780:


//--------------------- .text._ZN10layer_norm31ln_parallel_residual_fwd_kernelINS_13Kernel_traitsI6__halfffffjLj256ELj1ELj4ELj1ELj16ENS_18Kernel_traits_baseILj256ES2_ffffjLj128EEEEELb1ELb0ELb0EEEvNS_9FwdParamsE --------------------------
	.section	.text._ZN10layer_norm31ln_parallel_residual_fwd_kernelINS_13Kernel_traitsI6__halfffffjLj256ELj1ELj4ELj1ELj16ENS_18Kernel_traits_baseILj256ES2_ffffjLj128EEEEELb1ELb0ELb0EEEvNS_9FwdParamsE,"ax",@progbits
	.align	128
        .global         _ZN10layer_norm31ln_parallel_residual_fwd_kernelINS_13Kernel_traitsI6__halfffffjLj256ELj1ELj4ELj1ELj16ENS_18Kernel_traits_baseILj256ES2_ffffjLj128EEEEELb1ELb0ELb0EEEvNS_9FwdParamsE
        .type           _ZN10layer_norm31ln_parallel_residual_fwd_kernelINS_13Kernel_traitsI6__halfffffjLj256ELj1ELj4ELj1ELj16ENS_18Kernel_traits_baseILj256ES2_ffffjLj128EEEEELb1ELb0ELb0EEEvNS_9FwdParamsE,@function
        .size           _ZN10layer_norm31ln_parallel_residual_fwd_kernelINS_13Kernel_traitsI6__halfffffjLj256ELj1ELj4ELj1ELj16ENS_18Kernel_traits_baseILj256ES2_ffffjLj128EEEEELb1ELb0ELb0EEEvNS_9FwdParamsE,(.L_x_7781 - _ZN10layer_norm31ln_parallel_residual_fwd_kernelINS_13Kernel_traitsI6__halfffffjLj256ELj1ELj4ELj1ELj16ENS_18Kernel_traits_baseILj256ES2_ffffjLj128EEEEELb1ELb0ELb0EEEvNS_9FwdParamsE)
        .other          _ZN10layer_norm31ln_parallel_residual_fwd_kernelINS_13Kernel_traitsI6__halfffffjLj256ELj1ELj4ELj1ELj16ENS_18Kernel_traits_baseILj256ES2_ffffjLj128EEEEELb1ELb0ELb0EEEvNS_9FwdParamsE,@"STO_CUDA_ENTRY STV_DEFAULT"
_ZN10layer_norm31ln_parallel_residual_fwd_kernelINS_13Kernel_traitsI6__halfffffjLj256ELj1ELj4ELj1ELj16ENS_18Kernel_traits_baseILj256ES2_ffffjLj128EEEEELb1ELb0ELb0EEEvNS_9FwdParamsE:
.text._ZN10layer_norm31ln_parallel_residual_fwd_kernelINS_13Kernel_traitsI6__halfffffjLj256ELj1ELj4ELj1ELj16ENS_18Kernel_traits_baseILj256ES2_ffffjLj128EEEEELb1ELb0ELb0EEEvNS_9FwdParamsE:
        /* <DEDUP_REMOVED lines=14> */
[----:B-1----:R1:W4:Y:S01]  /*00e0*/  @P0 LDG.E.64 R4, desc[UR4][R18.64] ;  /* 0x0000000412040981 */ /* 0x002322000c1e1b00 */
[----:B------:R-:W-:Y:S01]  /*00f0*/  ULDC UR8, c[0x0][0x0] ;  /* 0x0000000000087ab9 */ /* 0x000fe20000000800 */
[----:B------:R-:W-:Y:S01]  /*0100*/  BSSY B0, `(.L_x_6288) ;  /* 0x000003d000007945 */ /* 0x000fe20003800000 */
[----:B------:R-:W5:Y:S01]  /*0110*/  S2R R7, SR_CTAID.X ;  /* 0x0000000000077919 */ /* 0x000f620000002500 */
[----:B---3--:R-:W-:-:S04]  /*0120*/  SHF.R.S32.HI R0, RZ, 0x1f, R11 ;  /* 0x0000001fff007819 */ /* 0x008fc8000001140b */
[----:B------:R-:W-:Y:S02]  /*0130*/  LEA.HI R0, R0, R11, RZ, 0x2 ;  /* 0x0000000b00007211 */ /* 0x000fe400078f10ff */
[----:B0-----:R-:W-:-:S05]  /*0140*/  LOP3.LUT R72, R6, 0x1f, RZ, 0xc0, !PT ;  /* 0x0000001f06487812 */ /* 0x001fca00078ec0ff */
[----:B-1----:R-:W-:Y:S01]  /*0150*/  IMAD.MOV.U32 R19, RZ, RZ, R72 ;  /* 0x000000ffff137224 */ /* 0x002fe200078e0048 */
[----:B--2---:R-:W-:-:S04]  /*0160*/  @P0 R2UR UR7, R3 ;  /* 0x00000000030702ca */ /* 0x004fc800000e0000 */
[----:B------:R-:W-:Y:S02]  /*0170*/  LOP3.LUT R3, R19, 0x1f, RZ, 0x3c, !PT ;  /* 0x0000001f13037812 */ /* 0x000fe400078e3cff */
[----:B------:R-:W-:Y:S02]  /*0180*/  @P0 R2UR UR6, R2 ;  /* 0x00000000020602ca */ /* 0x000fe400000e0000 */
[----:B------:R-:W-:Y:S01]  /*0190*/  LEA.HI.SX32 R0, R0, R3, 0x1e ;  /* 0x0000000300007211 */ /* 0x000fe200078ff2ff */
[C-C-:B-----5:R-:W-:Y:S01]  /*01a0*/  IMAD R3, R7.reuse, UR8, R6.reuse ;  /* 0x0000000807037c24 */ /* 0x160fe2000f8e0206 */
[----:B------:R-:W-:Y:S02]  /*01b0*/  SHF.R.U32.HI R2, RZ, 0x5, R6 ;  /* 0x00000005ff027819 */ /* 0x000fe40000011606 */
[C---:B------:R-:W-:Y:S02]  /*01c0*/  LOP3.LUT P2, RZ, R0.reuse, 0xffffffe0, RZ, 0xc0, !PT ;  /* 0xffffffe000ff7812 */ /* 0x040fe4000784c0ff */
[----:B------:R-:W-:Y:S01]  /*01d0*/  ISETP.GE.U32.AND P4, PT, R0, 0x40, PT ;  /* 0x000000400000780c */ /* 0x000fe20003f86070 */
[----:B------:R-:W-:Y:S01]  /*01e0*/  UIADD3 UR19, UR7, -0x4498517b, URZ ;  /* 0xbb67ae8507137890 */ /* 0x000fe2000fffe03f */
[----:B------:R-:W-:Y:S01]  /*01f0*/  P2R R74, PR, RZ, 0x4 ;  /* 0x00000004ff4a7803 */ /* 0x000fe20000000000 */
[----:B------:R-:W-:Y:S01]  /*0200*/  UIADD3 UR21, UR7, 0x76cf5d0a, URZ ;  /* 0x76cf5d0a07157890 */ /* 0x000fe2000fffe03f */
[----:B------:R-:W-:Y:S01]  /*0210*/  P2R R73, PR, RZ, 0x10 ;  /* 0x00000010ff497803 */ /* 0x000fe20000000000 */
[----:B------:R-:W-:Y:S01]  /*0220*/  UIADD3 UR18, UR6, -0x61c88647, URZ ;  /* 0x9e3779b906127890 */ /* 0x000fe2000fffe03f */
[----:B----4-:R-:W-:Y:S01]  /*0230*/  @P0 IADD3 R18, P1, R4, R9, RZ ;  /* 0x0000000904120210 */ /* 0x010fe20007f3e0ff */
[----:B------:R-:W-:Y:S01]  /*0240*/  UIADD3 UR20, UR6, 0x3c6ef372, URZ ;  /* 0x3c6ef37206147890 */ /* 0x000fe2000fffe03f */
[----:B------:R-:W-:Y:S01]  /*0250*/  LEA R2, R7, R2, 0x2 ;  /* 0x0000000207027211 */ /* 0x000fe200078e10ff */
        /* <DEDUP_REMOVED lines=20> */
[C---:B------:R-:W-:Y:S01]  /*03a0*/  IMAD.SHL.U32 R8, R19.reuse, 0x8, RZ ;  /* 0x0000000813087824 */ /* 0x040fe200078e00ff */
[----:B------:R-:W-:Y:S02]  /*03b0*/  ISETP.NE.AND.EX P0, PT, RZ, UR9, PT, P0 ;  /* 0x00000009ff007c0c */ /* 0x000fe4000bf05300 */
[----:B------:R-:W-:Y:S02]  /*03c0*/  ISETP.NE.AND.EX P1, PT, RZ, UR11, PT, P1 ;  /* 0x0000000bff007c0c */ /* 0x000fe4000bf25310 */
[----:B------:R-:W-:-:S09]  /*03d0*/  SHF.L.U64.HI R9, R19, 0x3, RZ ;  /* 0x0000000313097819 */ /* 0x000fd200000102ff */
        /* <DEDUP_REMOVED lines=12> */
[----:B------:R-:W-:Y:S02]  /*04a0*/  LOP3.LUT R19, R19, 0x20, RZ, 0xfc, !PT ;  /* 0x0000002013137812 */ /* 0x000fe400078efcff */
[----:B------:R-:W-:-:S02]  /*04b0*/  @!P0 CS2R R10, SRZ ;  /* 0x00000000000a8805 */ /* 0x000fc4000001ff00 */
[----:B0-----:R-:W-:-:S07]  /*04c0*/  @!P1 CS2R R12, SRZ ;  /* 0x00000000000c9805 */ /* 0x001fce000001ff00 */
.L_x_6289:
[----:B------:R-:W-:Y:S05]  /*04d0*/  BSYNC B0 ;  /* 0x0000000000007941 */ /* 0x000fea0003800000 */
.L_x_6288:
[----:B------:R-:W-:Y:S04]  /*04e0*/  BSSY B0, `(.L_x_6290) ;  /* 0x0000019000007945 */ /* 0x000fe80003800000 */
[----:B------:R-:W-:Y:S05]  /*04f0*/  @!P4 BRA `(.L_x_6291) ;  /* 0x00000000005cc947 */ /* 0x000fea0003800000 */
[----:B------:R-:W-:Y:S01]  /*0500*/  ULDC.64 UR8, c[0x0][0x2c8] ;  /* 0x0000b20000087ab9 */ /* 0x000fe20000000a00 */
[----:B------:R-:W-:Y:S01]  /*0510*/  ULDC.64 UR10, c[0x0][0x2d0] ;  /* 0x0000b400000a7ab9 */ /* 0x000fe20000000a00 */
[----:B------:R-:W-:Y:S01]  /*0520*/  ISETP.NE.U32.AND P0, PT, RZ, UR8, PT ;  /* 0x00000008ff007c0c */ /* 0x000fe2000bf05070 */
[----:B------:R-:W0:Y:S01]  /*0530*/  LDC.64 R20, c[0x0][0x260] ;  /* 0x00009800ff147b82 */ /* 0x000e220000000a00 */
[----:B------:R-:W-:Y:S01]  /*0540*/  ISETP.NE.U32.AND P1, PT, RZ, UR10, PT ;  /* 0x0000000aff007c0c */ /* 0x000fe2000bf25070 */
[----:B------:R-:W-:Y:S01]  /*0550*/  IMAD.SHL.U32 R22, R19, 0x8, RZ ;  /* 0x0000000813167824 */ /* 0x000fe200078e00ff */
[----:B------:R-:W-:Y:S02]  /*0560*/  ISETP.NE.AND.EX P0, PT, RZ, UR9, PT, P0 ;  /* 0x00000009ff007c0c */ /* 0x000fe4000bf05300 */
[----:B------:R-:W-:Y:S02]  /*0570*/  ISETP.NE.AND.EX P1, PT, RZ, UR11, PT, P1 ;  /* 0x0000000bff007c0c */ /* 0x000fe4000bf25310 */
[----:B------:R-:W-:-:S09]  /*0580*/  SHF.R.U32.HI R23, RZ, 0x1d, R19 ;  /* 0x0000001dff177819 */ /* 0x000fd20000011613 */
        /* <DEDUP_REMOVED lines=14> */
.L_x_6291:
[----:B------:R-:W-:Y:S05]  /*0670*/  BSYNC B0 ;  /* 0x0000000000007941 */ /* 0x000fea0003800000 */
.L_x_6290:
[----:B------:R-:W-:Y:S01]  /*0680*/  ULDC UR8, c[0x0][0x214] ;  /* 0x0000850000087ab9 */ /* 0x000fe20000000800 */
[----:B------:R-:W-:Y:S01]  /*0690*/  UIADD3 UR33, UR7, -0x24c28bd8, URZ ;  /* 0xdb3d742807217890 */ /* 0x000fe2000fffe03f */
[----:B------:R-:W-:Y:S02]  /*06a0*/  ISETP.GE.AND P0, PT, R2, UR8, PT ;  /* 0x0000000802007c0c */ /* 0x000fe4000bf06270 */
[----:B------:R-:W-:-:S11]  /*06b0*/  SHF.R.U64 R4, R18, 0x2, R27 ;  /* 0x0000000212047819 */ /* 0x000fd6000000121b */
[----:B------:R-:W-:Y:S05]  /*06c0*/  @P0 EXIT ;  /* 0x000000000000094d */ /* 0x000fea0003800000 */
[----:B------:R-:W-:Y:S01]  /*06d0*/  IMAD.HI.U32 R24, R3, -0x326172a9, RZ ;  /* 0xcd9e8d5703187827 */ /* 0x000fe200078e00ff */
[----:B------:R-:W-:Y:S01]  /*06e0*/  SHF.R.U32.HI R5, RZ, 0x2, R27 ;  /* 0x00000002ff057819 */ /* 0x000fe2000001161b */
[----:B------:R-:W-:Y:S01]  /*06f0*/  BSSY B0, `(.L_x_6292) ;  /* 0x00006b9000007945 */ /* 0x000fe20003800000 */
[----:B-----5:R-:W-:Y:S01]  /*0700*/  MOV R44, R6 ;  /* 0x00000006002c7202 */ /* 0x020fe20000000f00 */
[----:B------:R-:W-:Y:S01]  /*0710*/  IMAD.HI.U32 R19, R4, -0x2daee0ad, RZ ;  /* 0xd2511f5304137827 */ /* 0x000fe200078e00ff */
[----:B------:R-:W-:Y:S01]  /*0720*/  LOP3.LUT R24, R24, UR6, R5, 0x96, !PT ;  /* 0x0000000618187c12 */ /* 0x000fe2000f8e9605 */
[----:B------:R-:W-:Y:S01]  /*0730*/  ULDC.U8 UR8, c[0x0][0x2a0] ;  /* 0x0000a80000087ab9 */ /* 0x000fe20000000000 */
[----:B------:R-:W-:Y:S01]  /*0740*/  SHF.R.U64 R47, R8, 0x10, R9 ;  /* 0x00000010082f7819 */ /* 0x000fe20000001209 */
[----:B------:R-:W-:Y:S01]  /*0750*/  IMAD R27, R4, -0x2daee0ad, RZ ;  /* 0xd2511f53041b7824 */ /* 0x000fe200078e02ff */
[----:B------:R-:W-:Y:S01]  /*0760*/  LOP3.LUT R19, R19, UR7, RZ, 0x3c, !PT ;  /* 0x0000000713137c12 */ /* 0x000fe2000f8e3cff */
[----:B------:R-:W-:Y:S01]  /*0770*/  IMAD.HI.U32 R28, R24, -0x2daee0ad, RZ ;  /* 0xd2511f53181c7827 */ /* 0x000fe200078e00ff */
[----:B------:R-:W-:Y:S01]  /*0780*/  SHF.R.U32.HI R46, RZ, 0x10, R7 ;  /* 0x00000010ff2e7819 */ /* 0x000fe20000011607 */
[----:B------:R-:W-:Y:S01]  /*0790*/  ULDC UR36, c[0x0][0x218] ;  /* 0x0000860000247ab9 */ /* 0x000fe20000000800 */
[----:B------:R-:W-:Y:S01]  /*07a0*/  MOV R49, R9 ;  /* 0x0000000900317202 */ /* 0x000fe20000000f00 */
[----:B------:R-:W-:Y:S01]  /*07b0*/  IMAD R25, R3, -0x326172a9, RZ ;  /* 0xcd9e8d5703197824 */ /* 0x000fe200078e02ff */
[----:B------:R-:W-:Y:S01]  /*07c0*/  LOP3.LUT R27, R28, UR19, R27, 0x96, !PT ;  /* 0x000000131c1b7c12 */ /* 0x000fe2000f8e961b */
[C---:B------:R-:W-:Y:S01]  /*07d0*/  IMAD.HI.U32 R26, R19.reuse, -0x326172a9, RZ ;  /* 0xcd9e8d57131a7827 */ /* 0x040fe200078e00ff */
[----:B------:R-:W-:Y:S01]  /*07e0*/  SHF.R.U32.HI R50, RZ, 0x10, R9 ;  /* 0x00000010ff327819 */ /* 0x000fe20000011609 */
[----:B------:R-:W-:Y:S01]  /*07f0*/  ULDC UR9, c[0x0][0x2d8] ;  /* 0x0000b60000097ab9 */ /* 0x000fe20000000800 */
[----:B------:R-:W-:Y:S01]  /*0800*/  SHF.R.U64 R60, R10, 0x10, R11 ;  /* 0x000000100a3c7819 */ /* 0x000fe2000000120b */
[----:B------:R-:W-:Y:S01]  /*0810*/  IMAD R19, R19, -0x326172a9, RZ ;  /* 0xcd9e8d5713137824 */ /* 0x000fe200078e02ff */
[----:B------:R-:W-:Y:S01]  /*0820*/  LOP3.LUT R25, R26, UR18, R25, 0x96, !PT ;  /* 0x000000121a197c12 */ /* 0x000fe2000f8e9619 */
[----:B------:R-:W-:Y:S01]  /*0830*/  IMAD R26, R24, -0x2daee0ad, RZ ;  /* 0xd2511f53181a7824 */ /* 0x000fe200078e02ff */
[----:B------:R-:W-:Y:S01]  /*0840*/  SHF.R.U32.HI R59, RZ, 0x10, R11 ;  /* 0x00000010ff3b7819 */ /* 0x000fe2000001160b */
[----:B------:R-:W-:Y:S01]  /*0850*/  IMAD.HI.U32 R24, R27, -0x326172a9, RZ ;  /* 0xcd9e8d571b187827 */ /* 0x000fe200078e00ff */
[--C-:B------:R-:W-:Y:S01]  /*0860*/  SHF.R.U64 R62, R12, 0x10, R13.reuse ;  /* 0x000000100c3e7819 */ /* 0x100fe2000000120d */
[----:B------:R-:W-:Y:S01]  /*0870*/  ULDC.64 UR10, c[0x0][0x230] ;  /* 0x00008c00000a7ab9 */ /* 0x000fe20000000a00 */
[----:B------:R-:W-:Y:S01]  /*0880*/  SHF.R.U32.HI R61, RZ, 0x10, R13 ;  /* 0x00000010ff3d7819 */ /* 0x000fe2000001160d */
[C---:B------:R-:W-:Y:S01]  /*0890*/  IMAD.HI.U32 R29, R25.reuse, -0x2daee0ad, RZ ;  /* 0xd2511f53191d7827 */ /* 0x040fe200078e00ff */
[----:B------:R-:W-:Y:S01]  /*08a0*/  LOP3.LUT R19, R24, UR20, R19, 0x96, !PT ;  /* 0x0000001418137c12 */ /* 0x000fe2000f8e9613 */
[----:B------:R-:W-:Y:S01]  /*08b0*/  ULDC.64 UR12, c[0x0][0x238] ;  /* 0x00008e00000c7ab9 */ /* 0x000fe20000000a00 */
[--C-:B------:R-:W-:Y:S01]  /*08c0*/  SHF.R.U64 R51, R20, 0x10, R21.reuse ;  /* 0x0000001014337819 */ /* 0x100fe20000001215 */
[----:B------:R-:W-:Y:S01]  /*08d0*/  IMAD R25, R25, -0x2daee0ad, RZ ;  /* 0xd2511f5319197824 */ /* 0x000fe200078e02ff */
[----:B------:R-:W-:Y:S01]  /*08e0*/  LOP3.LUT R26, R29, UR21, R26, 0x96, !PT ;  /* 0x000000151d1a7c12 */ /* 0x000fe2000f8e961a */
[----:B------:R-:W-:Y:S01]  /*08f0*/  IMAD.HI.U32 R28, R19, -0x2daee0ad, RZ ;  /* 0xd2511f53131c7827 */ /* 0x000fe200078e00ff */
[----:B------:R-:W-:Y:S01]  /*0900*/  SHF.R.U32.HI R54, RZ, 0x10, R21 ;  /* 0x00000010ff367819 */ /* 0x000fe20000011615 */
[----:B------:R-:W-:Y:S01]  /*0910*/  UISETP.NE.AND UP0, UPT, UR8, URZ, UPT ;  /* 0x0000003f0800728c */ /* 0x000fe2000bf05270 */
[----:B------:R-:W-:Y:S01]  /*0920*/  MOV R56, R22 ;  /* 0x0000001600387202 */ /* 0x000fe20000000f00 */
[----:B------:R-:W-:Y:S01]  /*0930*/  IMAD R27, R27, -0x326172a9, RZ ;  /* 0xcd9e8d571b1b7824 */ /* 0x000fe200078e02ff */
[----:B------:R-:W-:Y:S01]  /*0940*/  LOP3.LUT R25, R28, UR23, R25, 0x96, !PT ;  /* 0x000000171c197c12 */ /* 0x000fe2000f8e9619 */
[----:B------:R-:W-:Y:S01]  /*0950*/  IMAD.HI.U32 R24, R26, -0x326172a9, RZ ;  /* 0xcd9e8d571a187827 */ /* 0x000fe200078e00ff */
[--C-:B------:R-:W-:Y:S01]  /*0960*/  SHF.R.U64 R55, R22, 0x10, R23.reuse ;  /* 0x0000001016377819 */ /* 0x100fe20000001217 */
[----:B------:R-:W-:Y:S01]  /*0970*/  ULDC.64 UR14, c[0x0][0x240] ;  /* 0x00009000000e7ab9 */ /* 0x000fe20000000a00 */
[----:B------:R-:W-:Y:S01]  /*0980*/  SHF.R.U32.HI R58, RZ, 0x10, R23 ;  /* 0x00000010ff3a7819 */ /* 0x000fe20000011617 */
[----:B------:R-:W-:Y:S01]  /*0990*/  IMAD R26, R26, -0x326172a9, RZ ;  /* 0xcd9e8d571a1a7824 */ /* 0x000fe200078e02ff */
[----:B------:R-:W-:Y:S01]  /*09a0*/  LOP3.LUT R24, R24, UR22, R27, 0x96, !PT ;  /* 0x0000001618187c12 */ /* 0x000fe2000f8e961b */
[----:B------:R-:W-:Y:S01]  /*09b0*/  IMAD R27, R19, -0x2daee0ad, RZ ;  /* 0xd2511f53131b7824 */ /* 0x000fe200078e02ff */
[--C-:B------:R-:W-:Y:S01]  /*09c0*/  SHF.R.U64 R64, R14, 0x10, R15.reuse ;  /* 0x000000100e407819 */ /* 0x100fe2000000120f */
[----:B------:R-:W-:Y:S01]  /*09d0*/  IMAD.HI.U32 R19, R25, -0x326172a9, RZ ;  /* 0xcd9e8d5719137827 */ /* 0x000fe200078e00ff */
[----:B------:R-:W-:Y:S01]  /*09e0*/  SHF.R.U32.HI R63, RZ, 0x10, R15 ;  /* 0x00000010ff3f7819 */ /* 0x000fe2000001160f */
[----:B------:R-:W-:Y:S01]  /*09f0*/  ULDC.64 UR16, c[0x0][0x248] ;  /* 0x0000920000107ab9 */ /* 0x000fe20000000a00 */
[----:B------:R-:W-:Y:S01]  /*0a00*/  SHF.R.U64 R66, R16, 0x10, R17 ;  /* 0x0000001010427819 */ /* 0x000fe20000001211 */
[----:B------:R-:W-:Y:S01]  /*0a10*/  IMAD.HI.U32 R28, R24, -0x2daee0ad, RZ ;  /* 0xd2511f53181c7827 */ /* 0x000fe200078e00ff */
[----:B------:R-:W-:-:S02]  /*0a20*/  LOP3.LUT R19, R19, UR24, R26, 0x96, !PT ;  /* 0x0000001813137c12 */ /* 0x000fc4000f8e961a */
[----:B------:R-:W-:Y:S01]  /*0a30*/  SHF.R.U32.HI R65, RZ, 0x10, R17 ;  /* 0x00000010ff417819 */ /* 0x000fe20000011611 */
        /* <DEDUP_REMOVED lines=12> */
[----:B------:R-:W-:-:S03]  /*0b00*/  SHF.R.U64 R28, R6, 0x10, R7 ;  /* 0x00000010061c7819 */ /* 0x000fc60000001207 */
[----:B------:R-:W-:Y:S01]  /*0b10*/  IMAD R24, R24, -0x2daee0ad, RZ ;  /* 0xd2511f5318187824 */ /* 0x000fe200078e02ff */
[----:B------:R-:W-:Y:S01]  /*0b20*/  LOP3.LUT R19, R30, UR29, R19, 0x96, !PT ;  /* 0x0000001d1e137c12 */ /* 0x000fe2000f8e9613 */
[----:B------:R-:W-:-:S04]  /*0b30*/  IMAD.HI.U32 R29, R27, -0x2daee0ad, RZ ;  /* 0xd2511f531b1d7827 */ /* 0x000fc800078e00ff */
[----:B------:R-:W-:Y:S01]  /*0b40*/  IMAD R26, R26, -0x326172a9, RZ ;  /* 0xcd9e8d571a1a7824 */ /* 0x000fe200078e02ff */
[----:B------:R-:W-:Y:S01]  /*0b50*/  LOP3.LUT R24, R29, UR31, R24, 0x96, !PT ;  /* 0x0000001f1d187c12 */ /* 0x000fe2000f8e9618 */
[----:B------:R-:W-:-:S04]  /*0b60*/  IMAD.HI.U32 R25, R19, -0x326172a9, RZ ;  /* 0xcd9e8d5713197827 */ /* 0x000fc800078e00ff */
[----:B------:R-:W-:Y:S01]  /*0b70*/  IMAD.MOV.U32 R48, RZ, RZ, R8 ;  /* 0x000000ffff307224 */ /* 0x000fe200078e0008 */
[----:B------:R-:W-:Y:S01]  /*0b80*/  LOP3.LUT R6, R25, UR30, R26, 0x96, !PT ;  /* 0x0000001e19067c12 */ /* 0x000fe2000f8e961a */
[----:B------:R-:W-:Y:S02]  /*0b90*/  IMAD.MOV.U32 R45, RZ, RZ, R7 ;  /* 0x000000ffff2d7224 */ /* 0x000fe400078e0007 */
[----:B------:R-:W-:Y:S02]  /*0ba0*/  IMAD R19, R19, -0x326172a9, RZ ;  /* 0xcd9e8d5713137824 */ /* 0x000fe400078e02ff */
        /* <DEDUP_REMOVED lines=9> */
[----:B------:R-:W-:Y:S01]  /*0c40*/  IMAD.MOV.U32 R52, RZ, RZ, R20 ;  /* 0x000000ffff347224 */ /* 0x000fe200078e0014 */
[----:B------:R-:W-:Y:S01]  /*0c50*/  LOP3.LUT R7, R9, UR34, R19, 0x96, !PT ;  /* 0x0000002209077c12 */ /* 0x000fe2000f8e9613 */
[----:B------:R-:W-:Y:S02]  /*0c60*/  HADD2.F32 R9, -RZ, R10.H0_H0 ;  /* 0x2000000aff097230 */ /* 0x000fe40000004100 */
[----:B------:R-:W-:Y:S02]  /*0c70*/  HADD2.F32 R10, -RZ, R11.H0_H0 ;  /* 0x2000000bff0a7230 */ /* 0x000fe40000004100 */
[----:B------:R-:W-:Y:S02]  /*0c80*/  HADD2.F32 R11, -RZ, R12.H0_H0 ;  /* 0x2000000cff0b7230 */ /* 0x000fe40000004100 */
[----:B------:R-:W-:Y:S02]  /*0c90*/  HADD2.F32 R12, -RZ, R13.H0_H0 ;  /* 0x2000000dff0c7230 */ /* 0x000fe40000004100 */
[----:B------:R-:W-:-:S02]  /*0ca0*/  IMAD.MOV.U32 R53, RZ, RZ, R21 ;  /* 0x000000ffff357224 */ /* 0x000fc400078e0015 */
[----:B------:R-:W-:Y:S02]  /*0cb0*/  IMAD.MOV.U32 R57, RZ, RZ, R23 ;  /* 0x000000ffff397224 */ /* 0x000fe400078e0017 */
[----:B------:R-:W-:Y:S02]  /*0cc0*/  HADD2.F32 R13, -RZ, R14.H0_H0 ;  /* 0x2000000eff0d7230 */ /* 0x000fe40000004100 */
[----:B------:R-:W-:Y:S02]  /*0cd0*/  HADD2.F32 R14, -RZ, R15.H0_H0 ;  /* 0x2000000fff0e7230 */ /* 0x000fe40000004100 */
[----:B------:R-:W-:Y:S02]  /*0ce0*/  HADD2.F32 R15, -RZ, R16.H0_H0 ;  /* 0x20000010ff0f7230 */ /* 0x000fe40000004100 */
[----:B------:R-:W-:Y:S01]  /*0cf0*/  HADD2.F32 R16, -RZ, R17.H0_H0 ;  /* 0x20000011ff107230 */ /* 0x000fe20000004100 */
[----:B------:R-:W-:Y:S01]  /*0d00*/  LOP3.LUT R17, R18, 0x3, RZ, 0xc0, !PT ;  /* 0x0000000312117812 */ /* 0x000fe200078ec0ff */
[----:B------:R-:W-:-:S02]  /*0d10*/  IMAD.MOV.U32 R18, RZ, RZ, RZ ;  /* 0x000000ffff127224 */ /* 0x000fc400078e00ff */
        /* <DEDUP_REMOVED lines=24> */
[----:B------:R-:W-:-:S07]  /*0ea0*/  IMAD R68, R68, -0x2daee0ad, RZ ;  /* 0xd2511f5344447824 */ /* 0x000fce00078e02ff */
.L_x_6431:
[----:B------:R-:W-:Y:S01]  /*0eb0*/  IMAD R36, R2, UR36, RZ ;  /* 0x0000002402247c24 */ /* 0x000fe2000f8e02ff */
[----:B------:R-:W-:Y:S01]  /*0ec0*/  ISETP.NE.AND P0, PT, R74, RZ, PT ;  /* 0x000000ff4a00720c */ /* 0x000fe20003f05270 */
[----:B------:R-:W-:Y:S03]  /*0ed0*/  BSSY B1, `(.L_x_6293) ;  /* 0x00002e1000017945 */ /* 0x000fe60003800000 */
        /* <DEDUP_REMOVED lines=31> */
.L_x_6296:
[----:B------:R-:W-:-:S07]  /*10d0*/  IMAD.MOV.U32 R76, RZ, RZ, R8 ;  /* 0x000000ffff4c7224 */ /* 0x000fce00078e0008 */
.L_x_6297:
[----:B------:R-:W-:Y:S05]  /*10e0*/  BSYNC B2 ;  /* 0x0000000000027941 */ /* 0x000fea0003800000 */
.L_x_6295:
        /* <DEDUP_REMOVED lines=16> */
.L_x_6301:
[----:B------:R-:W-:Y:S05]  /*11f0*/  BSYNC B3 ;  /* 0x0000000000037941 */ /* 0x000fea0003800000 */
.L_x_6300:
        /* <DEDUP_REMOVED lines=43> */
[----:B------:R-:W-:-:S07]  /*14b0*/  IMAD.MOV.U32 R68, RZ, RZ, R38 ;  /* 0x000000ffff447224 */ /* 0x000fce00078e0026 */
.L_x_6299:
[----:B------:R-:W-:Y:S05]  /*14c0*/  BSYNC B2 ;  /* 0x0000000000027941 */ /* 0x000fea0003800000 */
.L_x_6298:
[----:B------:R-:W0:Y:S01]  /*14d0*/  LDC R43, c[0x0][0x298] ;  /* 0x0000a600ff2b7b82 */ /* 0x000e220000000800 */
[----:B------:R-:W-:Y:S02]  /*14e0*/  ISETP.NE.U32.AND P2, PT, R36, RZ, PT ;  /* 0x000000ff2400720c */ /* 0x000fe40003f45070 */
[----:B------:R-:W-:Y:S01]  /*14f0*/  I2FP.F32.U32 R17, R76 ;  /* 0x0000004c00117245 */ /* 0x000fe20000201000 */
[----:B------:R-:W-:Y:S01]  /*1500*/  IMAD.MOV.U32 R76, RZ, RZ, 0x2f800000 ;  /* 0x2f800000ff4c7424 */ /* 0x000fe200078e00ff */
[----:B------:R-:W-:-:S03]  /*1510*/  ISETP.NE.AND.EX P2, PT, R37, RZ, PT, P2 ;  /* 0x000000ff2500720c */ /* 0x000fc60003f45320 */
[----:B------:R-:W1:Y:S01]  /*1520*/  LDC R42, c[0x0][0x294] ;  /* 0x0000a500ff2a7b82 */ /* 0x000e620000000800 */
[----:B------:R-:W-:Y:S01]  /*1530*/  FFMA.FTZ R17, R17, R76, 1.1641532182693481445e-10 ;  /* 0x2f00000011117423 */ /* 0x000fe2000001004c */
[----:B0----5:R-:W-:-:S04]  /*1540*/  FMUL.FTZ R28, R28, R43 ;  /* 0x0000002b1c1c7220 */ /* 0x021fc80000410000 */
        /* <DEDUP_REMOVED lines=9> */
.L_x_6302:
        /* <DEDUP_REMOVED lines=12> */
.L_x_6305:
[----:B------:R-:W-:-:S07]  /*16a0*/  IMAD.MOV.U32 R17, RZ, RZ, R8 ;  /* 0x000000ffff117224 */ /* 0x000fce00078e0008 */
.L_x_6306:
[----:B------:R-:W-:Y:S05]  /*16b0*/  BSYNC B2 ;  /* 0x0000000000027941 */ /* 0x000fea0003800000 */
.L_x_6304:
        /* <DEDUP_REMOVED lines=16> */
.L_x_6310:
[----:B------:R-:W-:Y:S05]  /*17c0*/  BSYNC B3 ;  /* 0x0000000000037941 */ /* 0x000fea0003800000 */
.L_x_6309:
        /* <DEDUP_REMOVED lines=44> */
.L_x_6308:
[----:B------:R-:W-:Y:S05]  /*1a90*/  BSYNC B2 ;  /* 0x0000000000027941 */ /* 0x000fea0003800000 */
.L_x_6307:
[----:B------:R-:W-:Y:S01]  /*1aa0*/  I2FP.F32.U32 R17, R17 ;  /* 0x0000001100117245 */ /* 0x000fe20000201000 */
[----:B------:R-:W-:-:S04]  /*1ab0*/  FMUL.FTZ R37, R24, R43 ;  /* 0x0000002b18257220 */ /* 0x000fc80000410000 */
[----:B------:R-:W-:-:S05]  /*1ac0*/  FFMA.FTZ R17, R17, R76, 1.1641532182693481445e-10 ;  /* 0x2f00000011117423 */ /* 0x000fca000001004c */
[----:B------:R-:W-:-:S04]  /*1ad0*/  FSETP.GTU.FTZ.AND P3, PT, R17, R42, PT ;  /* 0x0000002a1100720b */ /* 0x000fc80003f7c000 */
[----:B------:R-:W-:Y:S02]  /*1ae0*/  FSEL R37, R37, RZ, !P3 ;  /* 0x000000ff25257208 */ /* 0x000fe40005800000 */
[----:B------:R-:W-:-:S03]  /*1af0*/  SEL R67, RZ, 0x1, P3 ;  /* 0x00000001ff437807 */ /* 0x000fc60001800000 */
[----:B------:R-:W-:-:S04]  /*1b00*/  FADD.FTZ R28, R37, R28 ;  /* 0x0000001c251c7221 */ /* 0x000fc80000010000 */
[----:B------:R-:W-:-:S07]  /*1b10*/  @P0 FADD.FTZ R28, R20, R28 ;  /* 0x0000001c141c0221 */ /* 0x000fce0000010000 */
.L_x_6303:
        /* <DEDUP_REMOVED lines=12> */
.L_x_6312:
[----:B------:R-:W-:-:S07]  /*1be0*/  IMAD.MOV.U32 R17, RZ, RZ, R8 ;  /* 0x000000ffff117224 */ /* 0x000fce00078e0008 */
.L_x_6313:
[----:B------:R-:W-:Y:S05]  /*1bf0*/  BSYNC B2 ;  /* 0x0000000000027941 */ /* 0x000fea0003800000 */
.L_x_6311:
        /* <DEDUP_REMOVED lines=16> */
.L_x_6317:
[----:B------:R-:W-:Y:S05]  /*1d00*/  BSYNC B3 ;  /* 0x0000000000037941 */ /* 0x000fea0003800000 */
.L_x_6316:
        /* <DEDUP_REMOVED lines=42> */
[----:B------:R-:W-:Y:S01]  /*1fb0*/  HFMA2.MMA R37, -RZ, RZ, 0, 0 ;  /* 0x00000000ff257435 */ /* 0x000fe200000001ff */
[----:B------:R-:W-:-:S10]  /*1fc0*/  IMAD.MOV.U32 R68, RZ, RZ, R36 ;  /* 0x000000ffff447224 */ /* 0x000fd400078e0024 */
.L_x_6315:
[----:B------:R-:W-:Y:S05]  /*1fd0*/  BSYNC B2 ;  /* 0x0000000000027941 */ /* 0x000fea0003800000 */
.L_x_6314:
[----:B------:R-:W-:Y:S01]  /*1fe0*/  I2FP.F32.U32 R17, R17 ;  /* 0x0000001100117245 */ /* 0x000fe20000201000 */
[----:B------:R-:W-:-:S04]  /*1ff0*/  FMUL.FTZ R29, R29, R43 ;  /* 0x0000002b1d1d7220 */ /* 0x000fc80000410000 */
[----:B------:R-:W-:-:S05]  /*2000*/  FFMA.FTZ R17, R17, R76, 1.1641532182693481445e-10 ;  /* 0x2f00000011117423 */ /* 0x000fca000001004c */
        /* <DEDUP_REMOVED lines=8> */
.L_x_6318:
        /* <DEDUP_REMOVED lines=12> */
.L_x_6321:
[----:B------:R-:W-:-:S07]  /*2150*/  IMAD.MOV.U32 R17, RZ, RZ, R8 ;  /* 0x000000ffff117224 */ /* 0x000fce00078e0008 */
.L_x_6322:
[----:B------:R-:W-:Y:S05]  /*2160*/  BSYNC B2 ;  /* 0x0000000000027941 */ /* 0x000fea0003800000 */
.L_x_6320:
        /* <DEDUP_REMOVED lines=16> */
.L_x_6326:
[----:B------:R-:W-:Y:S05]  /*2270*/  BSYNC B3 ;  /* 0x0000000000037941 */ /* 0x000fea0003800000 */
.L_x_6325:
        /* <DEDUP_REMOVED lines=43> */
.L_x_6324:
[----:B------:R-:W-:Y:S05]  /*2530*/  BSYNC B2 ;  /* 0x0000000000027941 */ /* 0x000fea0003800000 */
.L_x_6323:
        /* <DEDUP_REMOVED lines=8> */
.L_x_6319:
        /* <DEDUP_REMOVED lines=12> */
.L_x_6328:
[----:B------:R-:W-:-:S07]  /*2680*/  MOV R17, R8 ;  /* 0x0000000800117202 */ /* 0x000fce0000000f00 */
.L_x_6329:
[----:B------:R-:W-:Y:S05]  /*2690*/  BSYNC B2 ;  /* 0x0000000000027941 */ /* 0x000fea0003800000 */
.L_x_6327:
        /* <DEDUP_REMOVED lines=16> */
.L_x_6333:
[----:B------:R-:W-:Y:S05]  /*27a0*/  BSYNC B3 ;  /* 0x0000000000037941 */ /* 0x000fea0003800000 */
.L_x_6332:
        /* <DEDUP_REMOVED lines=44> */
.L_x_6331:
[----:B------:R-:W-:Y:S05]  /*2a70*/  BSYNC B2 ;  /* 0x0000000000027941 */ /* 0x000fea0003800000 */
.L_x_6330:
        /* <DEDUP_REMOVED lines=11> */
.L_x_6334:
        /* <DEDUP_REMOVED lines=12> */
.L_x_6337:
[----:B------:R-:W-:-:S07]  /*2bf0*/  IMAD.MOV.U32 R17, RZ, RZ, R8 ;  /* 0x000000ffff117224 */ /* 0x000fce00078e0008 */
.L_x_6338:
[----:B------:R-:W-:Y:S05]  /*2c00*/  BSYNC B2 ;  /* 0x0000000000027941 */ /* 0x000fea0003800000 */
.L_x_6336:
        /* <DEDUP_REMOVED lines=16> */
.L_x_6342:
[----:B------:R-:W-:Y:S05]  /*2d10*/  BSYNC B3 ;  /* 0x0000000000037941 */ /* 0x000fea0003800000 */
.L_x_6341:
        /* <DEDUP_REMOVED lines=44> */
.L_x_6340:
[----:B------:R-:W-:Y:S05]  /*2fe0*/  BSYNC B2 ;  /* 0x0000000000027941 */ /* 0x000fea0003800000 */
.L_x_6339:
        /* <DEDUP_REMOVED lines=8> */
.L_x_6335:
        /* <DEDUP_REMOVED lines=12> */
.L_x_6344:
[----:B------:R-:W-:-:S07]  /*3130*/  IMAD.MOV.U32 R17, RZ, RZ, R8 ;  /* 0x000000ffff117224 */ /* 0x000fce00078e0008 */
.L_x_6345:
[----:B------:R-:W-:Y:S05]  /*3140*/  BSYNC B2 ;  /* 0x0000000000027941 */ /* 0x000fea0003800000 */
.L_x_6343:
        /* <DEDUP_REMOVED lines=16> */
.L_x_6349:
[----:B------:R-:W-:Y:S05]  /*3250*/  BSYNC B3 ;  /* 0x0000000000037941 */ /* 0x000fea0003800000 */
.L_x_6348:
        /* <DEDUP_REMOVED lines=44> */
.L_x_6347:
[----:B------:R-:W-:Y:S05]  /*3520*/  BSYNC B2 ;  /* 0x0000000000027941 */ /* 0x000fea0003800000 */
.L_x_6346:
        /* <DEDUP_REMOVED lines=11> */
.L_x_6350:
        /* <DEDUP_REMOVED lines=12> */
.L_x_6353:
[----:B------:R-:W-:-:S07]  /*36a0*/  IMAD.MOV.U32 R71, RZ, RZ, R8 ;  /* 0x000000ffff477224 */ /* 0x000fce00078e0008 */
.L_x_6354:
[----:B------:R-:W-:Y:S05]  /*36b0*/  BSYNC B2 ;  /* 0x0000000000027941 */ /* 0x000fea0003800000 */
.L_x_6352:
        /* <DEDUP_REMOVED lines=16> */
.L_x_6358:
[----:B------:R-:W-:Y:S05]  /*37c0*/  BSYNC B3 ;  /* 0x0000000000037941 */ /* 0x000fea0003800000 */
.L_x_6357:
        /* <DEDUP_REMOVED lines=44> */
.L_x_6356:
[----:B------:R-:W-:Y:S05]  /*3a90*/  BSYNC B2 ;  /* 0x0000000000027941 */ /* 0x000fea0003800000 */
.L_x_6355:
        /* <DEDUP_REMOVED lines=8> */
.L_x_6351:
[----:B------:R-:W-:Y:S02]  /*3b20*/  ISETP.NE.AND P6, PT, R77, RZ, PT ;  /* 0x000000ff4d00720c */ /* 0x000fe40003fc5270 */
[----:B------:R-:W-:Y:S02]  /*3b30*/  SEL R36, RZ, 0x1000000, P5 ;  /* 0x01000000ff247807 */ /* 0x000fe40002800000 */
[----:B------:R-:W-:Y:S02]  /*3b40*/  SEL R37, RZ, 0x10000, P4 ;  /* 0x00010000ff257807 */ /* 0x000fe40002000000 */
[----:B------:R-:W-:Y:S02]  /*3b50*/  SEL R39, RZ, 0x100, P3 ;  /* 0x00000100ff277807 */ /* 0x000fe40001800000 */
[C---:B------:R-:W-:Y:S02]  /*3b60*/  SHF.L.U32 R42, R75.reuse, 0x2, RZ ;  /* 0x000000024b2a7819 */ /* 0x040fe400000006ff */
[----:B------:R-:W-:-:S02]  /*3b70*/  LEA R38, P0, R75, UR12, 0x4 ;  /* 0x0000000c4b267c11 */ /* 0x000fc4000f8020ff */
[----:B------:R-:W-:Y:S02]  /*3b80*/  IADD3 R40, R39, R36, R37 ;  /* 0x0000002427287210 */ /* 0x000fe40007ffe025 */
[----:B------:R-:W-:Y:S02]  /*3b90*/  SEL R41, RZ, 0x1, P6 ;  /* 0x00000001ff297807 */ /* 0x000fe40003000000 */
[C---:B------:R-:W-:Y:S02]  /*3ba0*/  SHF.L.U64.HI R43, R75.reuse, 0x2, RZ ;  /* 0x000000024b2b7819 */ /* 0x040fe400000102ff */
[----:B------:R-:W-:Y:S01]  /*3bb0*/  IADD3 R36, P2, R42, UR14, RZ ;  /* 0x0000000e2a247c10 */ /* 0x000fe2000ff5e0ff */
[----:B------:R-:W-:Y:S01]  /*3bc0*/  IMAD.IADD R41, R40, 0x1, R41 ;  /* 0x0000000128297824 */ /* 0x000fe200078e0229 */
[----:B------:R-:W-:Y:S02]  /*3bd0*/  LEA.HI.X R39, R75, UR13, RZ, 0x4, P0 ;  /* 0x0000000d4b277c11 */ /* 0x000fe400080f24ff */
[----:B------:R-:W-:-:S03]  /*3be0*/  IADD3.X R37, R43, UR15, RZ, P2, !PT ;  /* 0x0000000f2b257c10 */ /* 0x000fc600097fe4ff */
[----:B------:R0:W-:Y:S04]  /*3bf0*/  STG.E.128 desc[UR4][R38.64], R28 ;  /* 0x0000001c26007986 */ /* 0x0001e8000c101d04 */
[----:B------:R0:W-:Y:S01]  /*3c00*/  STG.E desc[UR4][R36.64], R41 ;  /* 0x0000002924007986 */ /* 0x0001e2000c101904 */
[----:B------:R-:W-:Y:S05]  /*3c10*/  @!P1 BRA `(.L_x_6359) ;  /* 0x00000000002c9947 */ /* 0x000fea0003800000 */
[----:B0-----:R-:W-:Y:S01]  /*3c20*/  IMAD.U32 R37, R70, 0x10000, RZ ;  /* 0x0001000046257824 */ /* 0x001fe200078e00ff */
[----:B------:R-:W-:Y:S02]  /*3c30*/  LOP3.LUT R36, R71, 0xffff, RZ, 0xc0, !PT ;  /* 0x0000ffff47247812 */ /* 0x000fe400078ec0ff */
[----:B------:R-:W-:Y:S02]  /*3c40*/  LOP3.LUT R38, R69, 0xff, RZ, 0xc0, !PT ;  /* 0x000000ff45267812 */ /* 0x000fe400078ec0ff */
[----:B------:R-:W-:Y:S02]  /*3c50*/  LOP3.LUT R37, R37, 0xff0000, RZ, 0xc0, !PT ;  /* 0x00ff000025257812 */ /* 0x000fe400078ec0ff */
[----:B------:R-:W-:Y:S02]  /*3c60*/  LOP3.LUT R39, R67, 0xff, RZ, 0xc0, !PT ;  /* 0x000000ff43277812 */ /* 0x000fe400078ec0ff */
[----:B------:R-:W-:Y:S02]  /*3c70*/  LEA R37, R36, R37, 0x18 ;  /* 0x0000002524257211 */ /* 0x000fe400078ec0ff */
[----:B------:R-:W-:-:S03]  /*3c80*/  IADD3 R36, P0, R42, UR16, RZ ;  /* 0x000000102a247c10 */ /* 0x000fc6000ff1e0ff */
[----:B------:R-:W-:Y:S01]  /*3c90*/  IMAD R38, R38, 0x100, R37 ;  /* 0x0000010026267824 */ /* 0x000fe200078e0225 */
[----:B------:R-:W-:-:S03]  /*3ca0*/  IADD3.X R37, R43, UR17, RZ, P0, !PT ;  /* 0x000000112b257c10 */ /* 0x000fc600087fe4ff */
[----:B------:R-:W-:-:S05]  /*3cb0*/  IMAD.IADD R39, R38, 0x1, R39 ;  /* 0x0000000126277824 */ /* 0x000fca00078e0227 */
[----:B------:R1:W-:Y:S02]  /*3cc0*/  STG.E desc[UR4][R36.64], R39 ;  /* 0x0000002724007986 */ /* 0x0003e4000c101904 */
.L_x_6359:
[----:B------:R-:W-:-:S07]  /*3cd0*/  IADD3 R42, R75, 0x20, RZ ;  /* 0x000000204b2a7810 */ /* 0x000fce0007ffe0ff */
.L_x_6294:
[----:B------:R-:W-:Y:S05]  /*3ce0*/  BSYNC B1 ;  /* 0x0000000000017941 */ /* 0x000fea0003800000 */
.L_x_6293:
[----:B------:R-:W-:Y:S01]  /*3cf0*/  ISETP.NE.AND P0, PT, R73, RZ, PT ;  /* 0x000000ff4900720c */ /* 0x000fe20003f05270 */
[----:B------:R-:W-:-:S12]  /*3d00*/  BSSY B1, `(.L_x_6360) ;  /* 0x00002dc000017945 */ /* 0x000fd80003800000 */
[----:B------:R-:W-:Y:S05]  /*3d10*/  @!P0 BRA `(.L_x_6361) ;  /* 0x0000002c00688947 */ /* 0x000fea0003800000 */
[----:B01----:R-:W0:Y:S01]  /*3d20*/  LDC.64 R36, c[0x0][0x228] ;  /* 0x00008a00ff247b82 */ /* 0x003e220000000a00 */
        /* <DEDUP_REMOVED lines=25> */
.L_x_6363:
[----:B------:R-:W-:-:S07]  /*3ec0*/  IMAD.MOV.U32 R78, RZ, RZ, R8 ;  /* 0x000000ffff4e7224 */ /* 0x000fce00078e0008 */
.L_x_6364:
[----:B------:R-:W-:Y:S05]  /*3ed0*/  BSYNC B2 ;  /* 0x0000000000027941 */ /* 0x000fea0003800000 */
.L_x_6362:
        /* <DEDUP_REMOVED lines=16> */
.L_x_6368:
[----:B------:R-:W-:Y:S05]  /*3fe0*/  BSYNC B3 ;  /* 0x0000000000037941 */ /* 0x000fea0003800000 */
.L_x_6367:
        /* <DEDUP_REMOVED lines=44> */
.L_x_6366:
[----:B------:R-:W-:Y:S05]  /*42b0*/  BSYNC B2 ;  /* 0x0000000000027941 */ /* 0x000fea0003800000 */
.L_x_6365:
[----:B------:R-:W0:Y:S01]  /*42c0*/  LDC R76, c[0x0][0x298] ;  /* 0x0000a600ff4c7b82 */ /* 0x000e220000000800 */
[----:B------:R-:W-:Y:S01]  /*42d0*/  HFMA2.MMA R77, -RZ, RZ, 0.1171875, 0 ;  /* 0x2f800000ff4d7435 */ /* 0x000fe200000001ff */
[----:B------:R-:W-:Y:S02]  /*42e0*/  ISETP.NE.U32.AND P2, PT, R36, RZ, PT ;  /* 0x000000ff2400720c */ /* 0x000fe40003f45070 */
[----:B------:R-:W-:Y:S02]  /*42f0*/  I2FP.F32.U32 R38, R78 ;  /* 0x0000004e00267245 */ /* 0x000fe40000201000 */
[----:B------:R-:W-:Y:S02]  /*4300*/  ISETP.NE.AND.EX P2, PT, R37, RZ, PT, P2 ;  /* 0x000000ff2500720c */ /* 0x000fe40003f45320 */
[----:B------:R-:W1:Y:S03]  /*4310*/  LDC R43, c[0x0][0x294] ;  /* 0x0000a500ff2b7b82 */ /* 0x000e660000000800 */
        /* <DEDUP_REMOVED lines=11> */
.L_x_6369:
        /* <DEDUP_REMOVED lines=12> */
.L_x_6372:
[----:B------:R-:W-:-:S07]  /*4490*/  IMAD.MOV.U32 R17, RZ, RZ, R8 ;  /* 0x000000ffff117224 */ /* 0x000fce00078e0008 */
.L_x_6373:
[----:B------:R-:W-:Y:S05]  /*44a0*/  BSYNC B2 ;  /* 0x0000000000027941 */ /* 0x000fea0003800000 */
.L_x_6371:
        /* <DEDUP_REMOVED lines=16> */
.L_x_6377:
[----:B------:R-:W-:Y:S05]  /*45b0*/  BSYNC B3 ;  /* 0x0000000000037941 */ /* 0x000fea0003800000 */
.L_x_6376:
        /* <DEDUP_REMOVED lines=44> */
.L_x_6375:
[----:B------:R-:W-:Y:S05]  /*4880*/  BSYNC B2 ;  /* 0x0000000000027941 */ /* 0x000fea0003800000 */
.L_x_6374:
        /* <DEDUP_REMOVED lines=8> */
.L_x_6370:
        /* <DEDUP_REMOVED lines=12> */
.L_x_6379:
[----:B------:R-:W-:-:S07]  /*49d0*/  MOV R17, R8 ;  /* 0x0000000800117202 */ /* 0x000fce0000000f00 */
.L_x_6380:
[----:B------:R-:W-:Y:S05]  /*49e0*/  BSYNC B2 ;  /* 0x0000000000027941 */ /* 0x000fea0003800000 */
.L_x_6378:
        /* <DEDUP_REMOVED lines=16> */
.L_x_6384:
[----:B------:R-:W-:Y:S05]  /*4af0*/  BSYNC B3 ;  /* 0x0000000000037941 */ /* 0x000fea0003800000 */
.L_x_6383:
        /* <DEDUP_REMOVED lines=44> */
.L_x_6382:
[----:B------:R-:W-:Y:S05]  /*4dc0*/  BSYNC B2 ;  /* 0x0000000000027941 */ /* 0x000fea0003800000 */
.L_x_6381:
        /* <DEDUP_REMOVED lines=11> */
.L_x_6385:
        /* <DEDUP_REMOVED lines=12> */
.L_x_6388:
[----:B------:R-:W-:-:S07]  /*4f40*/  IMAD.MOV.U32 R17, RZ, RZ, R8 ;  /* 0x000000ffff117224 */ /* 0x000fce00078e0008 */
.L_x_6389:
[----:B------:R-:W-:Y:S05]  /*4f50*/  BSYNC B2 ;  /* 0x0000000000027941 */ /* 0x000fea0003800000 */
.L_x_6387:
        /* <DEDUP_REMOVED lines=16> */
.L_x_6393:
[----:B------:R-:W-:Y:S05]  /*5060*/  BSYNC B3 ;  /* 0x0000000000037941 */ /* 0x000fea0003800000 */
.L_x_6392:
        /* <DEDUP_REMOVED lines=43> */
.L_x_6391:
[----:B------:R-:W-:Y:S05]  /*5320*/  BSYNC B2 ;  /* 0x0000000000027941 */ /* 0x000fea0003800000 */
.L_x_6390:
        /* <DEDUP_REMOVED lines=8> */
.L_x_6386:
        /* <DEDUP_REMOVED lines=12> */
.L_x_6395:
[----:B------:R-:W-:-:S07]  /*5470*/  IMAD.MOV.U32 R17, RZ, RZ, R8 ;  /* 0x000000ffff117224 */ /* 0x000fce00078e0008 */
.L_x_6396:
[----:B------:R-:W-:Y:S05]  /*5480*/  BSYNC B2 ;  /* 0x0000000000027941 */ /* 0x000fea0003800000 */
.L_x_6394:
        /* <DEDUP_REMOVED lines=16> */
.L_x_6400:
[----:B------:R-:W-:Y:S05]  /*5590*/  BSYNC B3 ;  /* 0x0000000000037941 */ /* 0x000fea0003800000 */
.L_x_6399:
        /* <DEDUP_REMOVED lines=44> */
.L_x_6398:
[----:B------:R-:W-:Y:S05]  /*5860*/  BSYNC B2 ;  /* 0x0000000000027941 */ /* 0x000fea0003800000 */
.L_x_6397:
[----:B------:R-:W-:Y:S01]  /*5870*/  I2FP.F32.U32 R36, R17 ;  /* 0x0000001100247245 */ /* 0x000fe20000201000 */
[----:B------:R-:W-:-:S04]  /*5880*/  FMUL.FTZ R34, R34, R76 ;  /* 0x0000004c22227220 */ /* 0x000fc80000410000 */
        /* <DEDUP_REMOVED lines=9> */
.L_x_6401:
        /* <DEDUP_REMOVED lines=12> */
.L_x_6404:
[----:B------:R-:W-:-:S07]  /*59e0*/  MOV R17, R8 ;  /* 0x0000000800117202 */ /* 0x000fce0000000f00 */
.L_x_6405:
[----:B------:R-:W-:Y:S05]  /*59f0*/  BSYNC B2 ;  /* 0x0000000000027941 */ /* 0x000fea0003800000 */
.L_x_6403:
        /* <DEDUP_REMOVED lines=16> */
.L_x_6409:
[----:B------:R-:W-:Y:S05]  /*5b00*/  BSYNC B3 ;  /* 0x0000000000037941 */ /* 0x000fea0003800000 */
.L_x_6408:
        /* <DEDUP_REMOVED lines=44> */
.L_x_6407:
[----:B------:R-:W-:Y:S05]  /*5dd0*/  BSYNC B2 ;  /* 0x0000000000027941 */ /* 0x000fea0003800000 */
.L_x_6406:
        /* <DEDUP_REMOVED lines=8> */
.L_x_6402:
        /* <DEDUP_REMOVED lines=12> */
.L_x_6411:
[----:B------:R-:W-:-:S07]  /*5f20*/  IMAD.MOV.U32 R17, RZ, RZ, R8 ;  /* 0x000000ffff117224 */ /* 0x000fce00078e0008 */
.L_x_6412:
[----:B------:R-:W-:Y:S05]  /*5f30*/  BSYNC B2 ;  /* 0x0000000000027941 */ /* 0x000fea0003800000 */
.L_x_6410:
        /* <DEDUP_REMOVED lines=16> */
.L_x_6416:
[----:B------:R-:W-:Y:S05]  /*6040*/  BSYNC B3 ;  /* 0x0000000000037941 */ /* 0x000fea0003800000 */
.L_x_6415:
        /* <DEDUP_REMOVED lines=44> */
.L_x_6414:
[----:B------:R-:W-:Y:S05]  /*6310*/  BSYNC B2 ;  /* 0x0000000000027941 */ /* 0x000fea0003800000 */
.L_x_6413:
        /* <DEDUP_REMOVED lines=11> */
.L_x_6417:
        /* <DEDUP_REMOVED lines=12> */
.L_x_6420:
[----:B------:R-:W-:-:S07]  /*6490*/  MOV R71, R8 ;  /* 0x0000000800477202 */ /* 0x000fce0000000f00 */
.L_x_6421:
[----:B------:R-:W-:Y:S05]  /*64a0*/  BSYNC B2 ;  /* 0x0000000000027941 */ /* 0x000fea0003800000 */
.L_x_6419:
        /* <DEDUP_REMOVED lines=16> */
.L_x_6425:
[----:B------:R-:W-:Y:S05]  /*65b0*/  BSYNC B3 ;  /* 0x0000000000037941 */ /* 0x000fea0003800000 */
.L_x_6424:
        /* <DEDUP_REMOVED lines=44> */
.L_x_6423:
[----:B------:R-:W-:Y:S05]  /*6880*/  BSYNC B2 ;  /* 0x0000000000027941 */ /* 0x000fea0003800000 */
.L_x_6422:
        /* <DEDUP_REMOVED lines=8> */
.L_x_6418:
[----:B------:R-:W-:Y:S01]  /*6910*/  SEL R36, RZ, 0x1000000, P5 ;  /* 0x01000000ff247807 */ /* 0x000fe20002800000 */
[----:B------:R-:W-:Y:S01]  /*6920*/  IMAD.SHL.U32 R43, R42, 0x4, RZ ;  /* 0x000000042a2b7824 */ /* 0x000fe200078e00ff */
[----:B------:R-:W-:Y:S02]  /*6930*/  SEL R37, RZ, 0x10000, P4 ;  /* 0x00010000ff257807 */ /* 0x000fe40002000000 */
[----:B------:R-:W-:Y:S02]  /*6940*/  SEL R39, RZ, 0x100, P3 ;  /* 0x00000100ff277807 */ /* 0x000fe40001800000 */
[----:B------:R-:W-:Y:S02]  /*6950*/  ISETP.NE.AND P6, PT, R78, RZ, PT ;  /* 0x000000ff4e00720c */ /* 0x000fe40003fc5270 */
[----:B------:R-:W-:Y:S02]  /*6960*/  LEA R38, P0, R42, UR12, 0x4 ;  /* 0x0000000c2a267c11 */ /* 0x000fe4000f8020ff */
[----:B------:R-:W-:-:S02]  /*6970*/  IADD3 R40, R39, R36, R37 ;  /* 0x0000002427287210 */ /* 0x000fc40007ffe025 */
[----:B------:R-:W-:Y:S02]  /*6980*/  SHF.R.U32.HI R76, RZ, 0x1e, R42 ;  /* 0x0000001eff4c7819 */ /* 0x000fe4000001162a */
[----:B------:R-:W-:Y:S02]  /*6990*/  IADD3 R36, P2, R43, UR14, RZ ;  /* 0x0000000e2b247c10 */ /* 0x000fe4000ff5e0ff */
[----:B------:R-:W-:Y:S02]  /*69a0*/  SEL R41, RZ, 0x1, P6 ;  /* 0x00000001ff297807 */ /* 0x000fe40003000000 */
[----:B------:R-:W-:Y:S02]  /*69b0*/  LEA.HI.X R39, R42, UR13, RZ, 0x4, P0 ;  /* 0x0000000d2a277c11 */ /* 0x000fe400080f24ff */
[----:B------:R-:W-:Y:S02]  /*69c0*/  IADD3.X R37, R76, UR15, RZ, P2, !PT ;  /* 0x0000000f4c257c10 */ /* 0x000fe400097fe4ff */
[----:B------:R-:W-:Y:S01]  /*69d0*/  IADD3 R41, R40, R41, RZ ;  /* 0x0000002928297210 */ /* 0x000fe20007ffe0ff */
[----:B------:R2:W-:Y:S04]  /*69e0*/  STG.E.128 desc[UR4][R38.64], R32 ;  /* 0x0000002026007986 */ /* 0x0005e8000c101d04 */
[----:B------:R2:W-:Y:S01]  /*69f0*/  STG.E desc[UR4][R36.64], R41 ;  /* 0x0000002924007986 */ /* 0x0005e2000c101904 */
[----:B------:R-:W-:Y:S05]  /*6a00*/  @!P1 BRA `(.L_x_6361) ;  /* 0x00000000002c9947 */ /* 0x000fea0003800000 */
[----:B--2---:R-:W-:Y:S01]  /*6a10*/  IMAD.U32 R37, R70, 0x10000, RZ ;  /* 0x0001000046257824 */ /* 0x004fe200078e00ff */
[----:B------:R-:W-:Y:S02]  /*6a20*/  LOP3.LUT R36, R71, 0xffff, RZ, 0xc0, !PT ;  /* 0x0000ffff47247812 */ /* 0x000fe400078ec0ff */
[----:B------:R-:W-:Y:S02]  /*6a30*/  LOP3.LUT R38, R69, 0xff, RZ, 0xc0, !PT ;  /* 0x000000ff45267812 */ /* 0x000fe400078ec0ff */
[----:B------:R-:W-:Y:S02]  /*6a40*/  LOP3.LUT R37, R37, 0xff0000, RZ, 0xc0, !PT ;  /* 0x00ff000025257812 */ /* 0x000fe400078ec0ff */
[----:B------:R-:W-:Y:S02]  /*6a50*/  LOP3.LUT R39, R67, 0xff, RZ, 0xc0, !PT ;  /* 0x000000ff43277812 */ /* 0x000fe400078ec0ff */
[----:B------:R-:W-:Y:S02]  /*6a60*/  LEA R37, R36, R37, 0x18 ;  /* 0x0000002524257211 */ /* 0x000fe400078ec0ff */
[----:B------:R-:W-:-:S03]  /*6a70*/  IADD3 R36, P0, R43, UR16, RZ ;  /* 0x000000102b247c10 */ /* 0x000fc6000ff1e0ff */
[----:B------:R-:W-:Y:S01]  /*6a80*/  IMAD R38, R38, 0x100, R37 ;  /* 0x0000010026267824 */ /* 0x000fe200078e0225 */
[----:B------:R-:W-:-:S04]  /*6a90*/  IADD3.X R37, R76, UR17, RZ, P0, !PT ;  /* 0x000000114c257c10 */ /* 0x000fc800087fe4ff */
[----:B------:R-:W-:-:S05]  /*6aa0*/  IADD3 R39, R38, R39, RZ ;  /* 0x0000002726277210 */ /* 0x000fca0007ffe0ff */
[----:B------:R3:W-:Y:S02]  /*6ab0*/  STG.E desc[UR4][R36.64], R39 ;  /* 0x0000002724007986 */ /* 0x0007e4000c101904 */
.L_x_6361:
[----:B------:R-:W-:Y:S05]  /*6ac0*/  BSYNC B1 ;  /* 0x0000000000017941 */ /* 0x000fea0003800000 */
.L_x_6360:
[----:B0123--:R-:W-:Y:S01]  /*6ad0*/  FADD.FTZ R36, RZ, R28 ;  /* 0x0000001cff247221 */ /* 0x00ffe20000010000 */
[----:B------:R-:W-:Y:S01]  /*6ae0*/  ISETP.NE.AND P3, PT, R74, RZ, PT ;  /* 0x000000ff4a00720c */ /* 0x000fe20003f65270 */
[----:B------:R-:W-:Y:S01]  /*6af0*/  UMOV UR8, 0xffffffff ;  /* 0xffffffff00087882 */ /* 0x000fe20000000000 */
[----:B------:R-:W-:Y:S01]  /*6b00*/  ISETP.GT.U32.AND P0, PT, R0, 0x3f, PT ;  /* 0x0000003f0000780c */ /* 0x000fe20003f04070 */
[----:B------:R-:W-:Y:S01]  /*6b10*/  FADD.FTZ R37, R29, R36 ;  /* 0x000000241d257221 */ /* 0x000fe20000010000 */
[----:B------:R-:W-:-:S03]  /*6b20*/  ISETP.NE.AND P1, PT, R72, RZ, PT ;  /* 0x000000ff4800720c */ /* 0x000fc60003f25270 */
        /* <DEDUP_REMOVED lines=46> */
.L_x_6443:
[----:B-1----:R-:W-:Y:S01]  /*6e10*/  FADD.FTZ R77, R42, R43 ;  /* 0x0000002b2a4d7221 */ /* 0x002fe20000010000 */
[----:B0-----:R-:W-:Y:S01]  /*6e20*/  FMUL.FTZ R42, R41, R41 ;  /* 0x00000029292a7220 */ /* 0x001fe20000410000 */
[----:B------:R-:W-:Y:S01]  /*6e30*/  PLOP3.LUT P0, PT, PT, PT, UP0, 0x40, 0x0 ;  /* 0x000000000000781c */ /* 0x000fe20003f0e808 */
[----:B------:R-:W0:Y:S01]  /*6e40*/  @!P1 LDC.64 R38, c[0x0][0x250] ;  /* 0x00009400ff269b82 */ /* 0x000e220000000a00 */
[----:B------:R-:W-:Y:S01]  /*6e50*/  FFMA.FTZ R40, R77, R40, UR9 ;  /* 0x000000094d287e23 */ /* 0x000fe20008010028 */
[----:B------:R-:W-:Y:S01]  /*6e60*/  BSSY B1, `(.L_x_6427) ;  /* 0x0000023000017945 */ /* 0x000fe20003800000 */
[----:B------:R-:W-:Y:S02]  /*6e70*/  FSEL R43, R42, RZ, !P0 ;  /* 0x000000ff2a2b7208 */ /* 0x000fe40004000000 */
[----:B------:R-:W-:-:S03]  /*6e80*/  PLOP3.LUT P0, PT, PT, PT, UP0, 0x40, 0x0 ;  /* 0x000000000000781c */ /* 0x000fc60003f0e808 */
[----:B------:R-:W1:Y:S01]  /*6e90*/  @!P1 LDC.64 R36, c[0x0][0x258] ;  /* 0x00009600ff249b82 */ /* 0x000e620000000a00 */
[----:B------:R-:W-:Y:S01]  /*6ea0*/  FADD.FTZ R40, R40, R43 ;  /* 0x0000002b28287221 */ /* 0x000fe20000010000 */
[----:B------:R-:W-:-:S03]  /*6eb0*/  FSEL R81, R41, RZ, P0 ;  /* 0x000000ff29517208 */ /* 0x000fc60000000000 */
[----:B------:R-:W2:Y:S01]  /*6ec0*/  MUFU.RSQ R80, R40 ;  /* 0x0000002800507308 */ /* 0x000ea20000001400 */
[----:B0-----:R-:W-:-:S05]  /*6ed0*/  @!P1 IMAD.WIDE R38, R2, 0x4, R38 ;  /* 0x0000000402269825 */ /* 0x001fca00078e0226 */
[----:B------:R0:W-:Y:S01]  /*6ee0*/  @!P1 STG.E desc[UR4][R38.64], R41 ;  /* 0x0000002926009986 */ /* 0x0001e2000c101904 */
[----:B-1----:R-:W-:-:S05]  /*6ef0*/  @!P1 IMAD.WIDE R36, R2, 0x4, R36 ;  /* 0x0000000402249825 */ /* 0x002fca00078e0224 */
[----:B--2---:R0:W-:Y:S01]  /*6f00*/  @!P1 STG.E desc[UR4][R36.64], R80 ;  /* 0x0000005024009986 */ /* 0x0041e2000c101904 */
[----:B------:R-:W-:Y:S05]  /*6f10*/  @!P3 BRA `(.L_x_6428) ;  /* 0x00000000005cb947 */ /* 0x000fea0003800000 */
[----:B------:R-:W1:Y:S01]  /*6f20*/  LDC.64 R78, c[0x0][0x2b8] ;  /* 0x0000ae00ff4e7b82 */ /* 0x000e620000000a00 */
[--C-:B0-----:R-:W-:Y:S01]  /*6f30*/  FADD.FTZ R37, R28, -R81.reuse ;  /* 0x800000511c257221 */ /* 0x101fe20000010000 */
[--C-:B------:R-:W-:Y:S01]  /*6f40*/  FADD.FTZ R39, R29, -R81.reuse ;  /* 0x800000511d277221 */ /* 0x100fe20000010000 */
[--C-:B------:R-:W-:Y:S01]  /*6f50*/  FADD.FTZ R83, R31, -R81.reuse ;  /* 0x800000511f537221 */ /* 0x100fe20000010000 */
[----:B------:R-:W-:Y:S01]  /*6f60*/  FADD.FTZ R43, R30, -R81 ;  /* 0x800000511e2b7221 */ /* 0x000fe20000010000 */
[C---:B------:R-:W-:Y:S01]  /*6f70*/  FMUL.FTZ R40, R80.reuse, R37 ;  /* 0x0000002550287220 */ /* 0x040fe20000410000 */
[C---:B------:R-:W-:Y:S01]  /*6f80*/  FMUL.FTZ R41, R80.reuse, R39 ;  /* 0x0000002750297220 */ /* 0x040fe20000410000 */
[C---:B------:R-:W-:Y:S01]  /*6f90*/  FMUL.FTZ R83, R80.reuse, R83 ;  /* 0x0000005350537220 */ /* 0x040fe20000410000 */
[----:B------:R-:W0:Y:S01]  /*6fa0*/  LDC.64 R76, c[0x0][0x2c0] ;  /* 0x0000b000ff4c7b82 */ /* 0x000e220000000a00 */
        /* <DEDUP_REMOVED lines=9> */
[----:B-1----:R-:W-:-:S05]  /*7040*/  IMAD.WIDE.U32 R78, R75, 0x10, R78 ;  /* 0x000000104b4e7825 */ /* 0x002fca00078e004e */
[----:B------:R1:W-:Y:S01]  /*7050*/  STG.E.128 desc[UR4][R78.64], R36 ;  /* 0x000000244e007986 */ /* 0x0003e2000c101d04 */
[----:B0-----:R-:W-:-:S04]  /*7060*/  IMAD.WIDE.U32 R76, R75, 0x10, R76 ;  /* 0x000000104b4c7825 */ /* 0x001fc800078e004c */
[----:B------:R-:W-:Y:S01]  /*7070*/  VIADD R75, R75, 0x20 ;  /* 0x000000204b4b7836 */ /* 0x000fe20000000000 */
[----:B------:R1:W-:Y:S06]  /*7080*/  STG.E.128 desc[UR4][R76.64], R40 ;  /* 0x000000284c007986 */ /* 0x0003ec000c101d04 */
.L_x_6428:
[----:B------:R-:W-:Y:S05]  /*7090*/  BSYNC B1 ;  /* 0x0000000000017941 */ /* 0x000fea0003800000 */
.L_x_6427:
[----:B------:R-:W-:Y:S01]  /*70a0*/  ISETP.NE.AND P0, PT, R73, RZ, PT ;  /* 0x000000ff4900720c */ /* 0x000fe20003f05270 */
[----:B------:R-:W-:-:S12]  /*70b0*/  BSSY B1, `(.L_x_6429) ;  /* 0x0000018000017945 */ /* 0x000fd80003800000 */
[----:B------:R-:W-:Y:S05]  /*70c0*/  @!P0 BRA `(.L_x_6430) ;  /* 0x0000000000588947 */ /* 0x000fea0003800000 */
[----:B-1----:R-:W1:Y:S01]  /*70d0*/  LDC.64 R76, c[0x0][0x2b8] ;  /* 0x0000ae00ff4c7b82 */ /* 0x002e620000000a00 */
        /* <DEDUP_REMOVED lines=10> */
[----:B------:R-:W-:Y:S01]  /*7180*/  FFMA.FTZ R39, R54, R43, R63 ;  /* 0x0000002b36277223 */ /* 0x000fe2000001003f */
[-C--:B------:R-:W-:Y:S01]  /*7190*/  FFMA.FTZ R36, R52, R40.reuse, R13 ;  /* 0x0000002834247223 */ /* 0x080fe2000001000d */
[----:B------:R-:W-:Y:S01]  /*71a0*/  FFMA.FTZ R38, R53, R81, R14 ;  /* 0x0000005135267223 */ /* 0x000fe2000001000e */
[----:B------:R-:W-:Y:S01]  /*71b0*/  FFMA.FTZ R43, R58, R43, R65 ;  /* 0x0000002b3a2b7223 */ /* 0x000fe20000010041 */
[----:B------:R-:W-:Y:S01]  /*71c0*/  FFMA.FTZ R42, R57, R81, R16 ;  /* 0x00000051392a7223 */ /* 0x000fe20000010010 */
[----:B------:R-:W-:Y:S01]  /*71d0*/  FFMA.FTZ R41, R55, R41, R66 ;  /* 0x0000002937297223 */ /* 0x000fe20000010042 */
[----:B------:R-:W-:Y:S01]  /*71e0*/  FFMA.FTZ R40, R56, R40, R15 ;  /* 0x0000002838287223 */ /* 0x000fe2000001000f */
[----:B-1----:R-:W-:-:S05]  /*71f0*/  IMAD.WIDE.U32 R76, R75, 0x10, R76 ;  /* 0x000000104b4c7825 */ /* 0x002fca00078e004c */
[----:B------:R2:W-:Y:S01]  /*7200*/  STG.E.128 desc[UR4][R76.64], R36 ;  /* 0x000000244c007986 */ /* 0x0005e2000c101d04 */
[----:B0-----:R-:W-:-:S05]  /*7210*/  IMAD.WIDE.U32 R78, R75, 0x10, R78 ;  /* 0x000000104b4e7825 */ /* 0x001fca00078e004e */
[----:B------:R2:W-:Y:S02]  /*7220*/  STG.E.128 desc[UR4][R78.64], R40 ;  /* 0x000000284e007986 */ /* 0x0005e4000c101d04 */
.L_x_6430:
[----:B------:R-:W-:Y:S05]  /*7230*/  BSYNC B1 ;  /* 0x0000000000017941 */ /* 0x000fea0003800000 */
.L_x_6429:
[----:B012---:R-:W0:Y:S02]  /*7240*/  LDC.64 R36, c[0x0][0x210] ;  /* 0x00008400ff247b82 */ /* 0x007e240000000a00 */
[----:B0-----:R-:W-:-:S04]  /*7250*/  LEA R2, R36, R2, 0x2 ;  /* 0x0000000224027211 */ /* 0x001fc800078e10ff */
[----:B------:R-:W-:-:S13]  /*7260*/  ISETP.GE.AND P0, PT, R2, R37, PT ;  /* 0x000000250200720c */ /* 0x000fda0003f06270 */
[----:B------:R-:W-:Y:S05]  /*7270*/  @!P0 BRA `(.L_x_6431) ;  /* 0xffffff9c000c8947 */ /* 0x000fea000383ffff */
[----:B------:R-:W-:Y:S05]  /*7280*/  BSYNC B0 ;  /* 0x0000000000007941 */ /* 0x000fea0003800000 */
.L_x_6292:
[----:B------:R-:W-:Y:S05]  /*7290*/  EXIT ;  /* 0x000000000000794d */ /* 0x000fea0003800000 */
.L_x_6426:
        /* <DEDUP_REMOVED lines=8> */
.L_x_6433:
[----:B------:R-:W-:Y:S05]  /*7320*/  BSYNC B1 ;  /* 0x0000000000017941 */ /* 0x000fea0003800000 */
.L_x_6432:
        /* <DEDUP_REMOVED lines=10> */
.L_x_6434:
[----:B------:R-:W-:Y:S01]  /*73d0*/  HFMA2.MMA R78, -RZ, RZ, 0, 2.384185791015625e-07 ;  /* 0x00000004ff4e7435 */ /* 0x000fe200000001ff */
[----:B------:R-:W-:-:S05]  /*73e0*/  MOV R39, R77 ;  /* 0x0000004d00277202 */ /* 0x000fca0000000f00 */
[----:B------:R-:W-:-:S04]  /*73f0*/  FADD.FTZ R39, R38, R39 ;  /* 0x0000002726277221 */ /* 0x000fc80000010000 */
[----:B------:R-:W-:-:S07]  /*7400*/  IMAD.MOV.U32 R79, RZ, RZ, R39 ;  /* 0x000000ffff4f7224 */ /* 0x000fce00078e0027 */
[----:B------:R-:W-:Y:S05]  /*7410*/  WARPSYNC.COLLECTIVE R76, `(.L_x_6435) ;  /* 0x000000004c087348 */ /* 0x000fea0003c00000 */
[----:B------:R0:W1:Y:S02]  /*7420*/  SHFL.BFLY P2, R77, R79, R78, R81 ;  /* 0x0c00004e4f4d7389 */ /* 0x0000640000040051 */
[----:B01----:R-:W-:Y:S01]  /*7430*/  ENDCOLLECTIVE ;  /* 0x000000000000791b */ /* 0x003fe20003800000 */
.L_x_6435:
[----:B------:R-:W-:Y:S02]  /*7440*/  IMAD.MOV.U32 R78, RZ, RZ, 0x8 ;  /* 0x00000008ff4e7424 */ /* 0x000fe400078e00ff */
[----:B------:R-:W-:-:S04]  /*7450*/  IMAD.MOV.U32 R36, RZ, RZ, R77 ;  /* 0x000000ffff247224 */ /* 0x000fc800078e004d */
[----:B------:R-:W-:-:S05]  /*7460*/  FADD.FTZ R42, R39, R36 ;  /* 0x00000024272a7221 */ /* 0x000fca0000010000 */
[----:B------:R-:W-:-:S07]  /*7470*/  MOV R79, R42 ;  /* 0x0000002a004f7202 */ /* 0x000fce0000000f00 */
[----:B------:R-:W-:Y:S05]  /*7480*/  WARPSYNC.COLLECTIVE R76, `(.L_x_6436) ;  /* 0x000000004c087348 */ /* 0x000fea0003c00000 */
[----:B------:R0:W1:Y:S02]  /*7490*/  SHFL.BFLY P2, R77, R79, R78, R81 ;  /* 0x0c00004e4f4d7389 */ /* 0x0000640000040051 */
[----:B01----:R-:W-:Y:S01]  /*74a0*/  ENDCOLLECTIVE ;  /* 0x000000000000791b */ /* 0x003fe20003800000 */
.L_x_6436:
[----:B------:R-:W-:Y:S01]  /*74b0*/  HFMA2.MMA R78, -RZ, RZ, 0, 9.5367431640625e-07 ;  /* 0x00000010ff4e7435 */ /* 0x000fe200000001ff */
[----:B------:R-:W-:-:S05]  /*74c0*/  MOV R41, R77 ;  /* 0x0000004d00297202 */ /* 0x000fca0000000f00 */
[----:B------:R-:W-:-:S04]  /*74d0*/  FADD.FTZ R43, R42, R41 ;  /* 0x000000292a2b7221 */ /* 0x000fc80000010000 */
[----:B------:R-:W-:-:S07]  /*74e0*/  IMAD.MOV.U32 R79, RZ, RZ, R43 ;  /* 0x000000ffff4f7224 */ /* 0x000fce00078e002b */
[----:B------:R-:W-:Y:S05]  /*74f0*/  WARPSYNC.COLLECTIVE R76, `(.L_x_6437) ;  /* 0x000000004c087348 */ /* 0x000fea0003c00000 */
[----:B------:R0:W1:Y:S02]  /*7500*/  SHFL.BFLY P2, R77, R79, R78, R81 ;  /* 0x0c00004e4f4d7389 */ /* 0x0000640000040051 */
[----:B01----:R-:W-:Y:S01]  /*7510*/  ENDCOLLECTIVE ;  /* 0x000000000000791b */ /* 0x003fe20003800000 */
.L_x_6437:
        /* <DEDUP_REMOVED lines=10> */
[----:B------:R-:W-:Y:S01]  /*75c0*/  FFMA.FTZ R36, R37, R37, R36 ;  /* 0x0000002525247223 */ /* 0x000fe20000010024 */
[----:B------:R-:W-:-:S04]  /*75d0*/  FADD.FTZ R37, R31, -R41 ;  /* 0x800000291f257221 */ /* 0x000fc80000010000 */
        /* <DEDUP_REMOVED lines=8> */
[----:B------:R-:W-:-:S05]  /*7660*/  @P0 FFMA.FTZ R36, R38, R38, R37 ;  /* 0x0000002626240223 */ /* 0x000fca0000010025 */
[----:B------:R-:W-:-:S07]  /*7670*/  MOV R79, R36 ;  /* 0x00000024004f7202 */ /* 0x000fce0000000f00 */
[----:B------:R-:W-:Y:S05]  /*7680*/  WARPSYNC.COLLECTIVE R76, `(.L_x_6438) ;  /* 0x000000004c087348 */ /* 0x000fea0003c00000 */
[----:B------:R0:W1:Y:S02]  /*7690*/  SHFL.BFLY P2, R77, R79, R78, R81 ;  /* 0x0c00004e4f4d7389 */ /* 0x0000640000040051 */
[----:B01----:R-:W-:Y:S01]  /*76a0*/  ENDCOLLECTIVE ;  /* 0x000000000000791b */ /* 0x003fe20003800000 */
.L_x_6438:
[----:B------:R-:W-:Y:S01]  /*76b0*/  HFMA2.MMA R78, -RZ, RZ, 0, 1.1920928955078125e-07 ;  /* 0x00000002ff4e7435 */ /* 0x000fe200000001ff */
[----:B------:R-:W-:-:S05]  /*76c0*/  MOV R37, R77 ;  /* 0x0000004d00257202 */ /* 0x000fca0000000f00 */
[----:B------:R-:W-:-:S04]  /*76d0*/  FADD.FTZ R37, R36, R37 ;  /* 0x0000002524257221 */ /* 0x000fc80000010000 */
[----:B------:R-:W-:-:S07]  /*76e0*/  IMAD.MOV.U32 R79, RZ, RZ, R37 ;  /* 0x000000ffff4f7224 */ /* 0x000fce00078e0025 */
[----:B------:R-:W-:Y:S05]  /*76f0*/  WARPSYNC.COLLECTIVE R76, `(.L_x_6439) ;  /* 0x000000004c087348 */ /* 0x000fea0003c00000 */
[----:B------:R0:W1:Y:S02]  /*7700*/  SHFL.BFLY P2, R77, R79, R78, R81 ;  /* 0x0c00004e4f4d7389 */ /* 0x0000640000040051 */
[----:B01----:R-:W-:Y:S01]  /*7710*/  ENDCOLLECTIVE ;  /* 0x000000000000791b */ /* 0x003fe20003800000 */
.L_x_6439:
[----:B------:R-:W-:Y:S02]  /*7720*/  IMAD.MOV.U32 R78, RZ, RZ, 0x4 ;  /* 0x00000004ff4e7424 */ /* 0x000fe400078e00ff */
[----:B------:R-:W-:-:S04]  /*7730*/  IMAD.MOV.U32 R38, RZ, RZ, R77 ;  /* 0x000000ffff267224 */ /* 0x000fc800078e004d */
[----:B------:R-:W-:-:S05]  /*7740*/  FADD.FTZ R38, R37, R38 ;  /* 0x0000002625267221 */ /* 0x000fca0000010000 */
[----:B------:R-:W-:-:S07]  /*7750*/  MOV R79, R38 ;  /* 0x00000026004f7202 */ /* 0x000fce0000000f00 */
[----:B------:R-:W-:Y:S05]  /*7760*/  WARPSYNC.COLLECTIVE R76, `(.L_x_6440) ;  /* 0x000000004c087348 */ /* 0x000fea0003c00000 */
[----:B------:R0:W1:Y:S02]  /*7770*/  SHFL.BFLY P2, R77, R79, R78, R81 ;  /* 0x0c00004e4f4d7389 */ /* 0x0000640000040051 */
[----:B01----:R-:W-:Y:S01]  /*7780*/  ENDCOLLECTIVE ;  /* 0x000000000000791b */ /* 0x003fe20003800000 */
.L_x_6440:
[----:B------:R-:W-:Y:S01]  /*7790*/  HFMA2.MMA R78, -RZ, RZ, 0, 4.76837158203125e-07 ;  /* 0x00000008ff4e7435 */ /* 0x000fe200000001ff */
[----:B------:R-:W-:-:S05]  /*77a0*/  MOV R39, R77 ;  /* 0x0000004d00277202 */ /* 0x000fca0000000f00 */
[----:B------:R-:W-:-:S04]  /*77b0*/  FADD.FTZ R39, R38, R39 ;  /* 0x0000002726277221 */ /* 0x000fc80000010000 */
[----:B------:R-:W-:-:S07]  /*77c0*/  IMAD.MOV.U32 R79, RZ, RZ, R39 ;  /* 0x000000ffff4f7224 */ /* 0x000fce00078e0027 */
[----:B------:R-:W-:Y:S05]  /*77d0*/  WARPSYNC.COLLECTIVE R76, `(.L_x_6441) ;  /* 0x000000004c087348 */ /* 0x000fea0003c00000 */
[----:B------:R0:W1:Y:S02]  /*77e0*/  SHFL.BFLY P2, R77, R79, R78, R81 ;  /* 0x0c00004e4f4d7389 */ /* 0x0000640000040051 */
[----:B01----:R-:W-:Y:S01]  /*77f0*/  ENDCOLLECTIVE ;  /* 0x000000000000791b */ /* 0x003fe20003800000 */
.L_x_6441:
[----:B------:R-:W-:Y:S02]  /*7800*/  IMAD.MOV.U32 R78, RZ, RZ, 0x10 ;  /* 0x00000010ff4e7424 */ /* 0x000fe400078e00ff */
[----:B------:R-:W-:-:S04]  /*7810*/  IMAD.MOV.U32 R42, RZ, RZ, R77 ;  /* 0x000000ffff2a7224 */ /* 0x000fc800078e004d */
[----:B------:R-:W-:-:S05]  /*7820*/  FADD.FTZ R42, R39, R42 ;  /* 0x0000002a272a7221 */ /* 0x000fca0000010000 */
[----:B------:R-:W-:-:S07]  /*7830*/  MOV R79, R42 ;  /* 0x0000002a004f7202 */ /* 0x000fce0000000f00 */
[----:B------:R-:W-:Y:S05]  /*7840*/  WARPSYNC.COLLECTIVE R76, `(.L_x_6442) ;  /* 0x000000004c087348 */ /* 0x000fea0003c00000 */
[----:B------:R0:W1:Y:S02]  /*7850*/  SHFL.BFLY P2, R77, R79, R78, R81 ;  /* 0x0c00004e4f4d7389 */ /* 0x0000640000040051 */
[----:B01----:R-:W-:Y:S01]  /*7860*/  ENDCOLLECTIVE ;  /* 0x000000000000791b */ /* 0x003fe20003800000 */
.L_x_6442:
[----:B------:R-:W-:Y:S01]  /*7870*/  MOV R43, R77 ;  /* 0x0000004d002b7202 */ /* 0x000fe20000000f00 */
[----:B------:R-:W-:Y:S06]  /*7880*/  BRA `(.L_x_6443) ;  /* 0xfffffff400607947 */ /* 0x000fec000383ffff */
.L_x_6444:
        /* <DEDUP_REMOVED lines=15> */
.L_x_7781:


//--------------------- .text._ZN10layer_norm31ln_parallel_residual_fwd_kernelINS_13Kernel_traitsI6__halfffffjLj256ELj1ELj4ELj1ELj16ENS_18Kernel_traits_baseILj256ES2_ffffjLj128EEEEELb1ELb0ELb1EEEvNS_9FwdParamsE --------------------------
	.section	.text._ZN10layer_norm31ln_parallel_residual_fwd_kernelINS_13Kernel_traitsI6__halfffffjLj256ELj1ELj4ELj1ELj16ENS_18Kernel_traits_baseILj256ES2_ffffjLj128EEEEELb1ELb0ELb1EEEvNS_9FwdParamsE,"ax",@progbits
	.align	128
        .global         _ZN10layer_norm31ln_parallel_residual_fwd_kernelINS_13Kernel_traitsI6__halfffffjLj256ELj1ELj4ELj1ELj16ENS_18Kernel_traits_baseILj256ES2_ffffjLj128EEEEELb1ELb0ELb1EEEvNS_9FwdParamsE
        .type           _ZN10layer_norm31ln_parallel_residual_fwd_kernelINS_13Kernel_traitsI6__halfffffjLj256ELj1ELj4ELj1ELj16ENS_18Kernel_traits_baseILj256ES2_ffffjLj128EEEEELb1ELb0ELb1EEEvNS_9FwdParamsE,@function
        .size           _ZN10layer_norm31ln_parallel_residual_fwd_kernelINS_13Kernel_traitsI6__halfffffjLj256ELj1ELj4ELj1ELj16ENS_18Kernel_traits_baseILj256ES2_ffffjLj128EEEEELb1ELb0ELb1EEEvNS_9FwdParamsE,(.L_x_7782 - _ZN10layer_norm31ln_parallel_residual_fwd_kernelINS_13Kernel_traitsI6__halfffffjLj256ELj1ELj4ELj1ELj16ENS_18Kernel_traits_baseILj256ES2_ffffjLj128EEEEELb1ELb0ELb1EEEvNS_9FwdParamsE)
        .other          _ZN10layer_norm31ln_parallel_residual_fwd_kernelINS_13Kernel_traitsI6__halfffffjLj256ELj1ELj4ELj1ELj16ENS_18Kernel_traits_baseILj256ES2_ffffjLj128EEEEELb1ELb0ELb1EEEvNS_9FwdParamsE,@"STO_CUDA_ENTRY STV_DEFAULT"
_ZN10layer_norm31ln_parallel_residual_fwd_kernelINS_13Kernel_traitsI6__halfffffjLj256ELj1ELj4ELj1ELj16ENS_18Kernel_traits_baseILj256ES2_ffffjLj128EEEEELb1ELb0ELb1EEEvNS_9FwdParamsE:
.text._ZN10layer_norm31ln_parallel_residual_fwd_kernelINS_13Kernel_traitsI6__halfffffjLj256ELj1ELj4ELj1ELj16ENS_18Kernel_traits_baseILj256ES2_ffffjLj128EEEEELb1ELb0ELb1EEEvNS_9FwdParamsE:
[----:B------:R-:W-:Y:S01]  /*0000*/  LDC R1, c[0x0][0x28] ;  /* 0x00000a00ff017b82 */ /* 0x000fe20000000800 */
[----:B------:R-:W0:Y:S07]  /*0010*/  S2R R66, SR_TID.X ;  /* 0x0000000000427919 */ /* 0x000e2e0000002100 */
[----:B------:R-:W1:Y:S01]  /*0020*/  LDC R0, c[0x0][0x2e8] ;  /* 0x0000ba00ff007b82 */ /* 0x000e620000000800 */
[----:B------:R-:W-:Y:S01]  /*0030*/  ULDC.U8 UR4, c[0x0][0x2f4] ;  /* 0x0000bd0000047ab9 */ /* 0x000fe20000000000 */
[----:B------:R-:W-:Y:S01]  /*0040*/  ULDC.64 UR8, c[0x0][0x2c8] ;  /* 0x0000b20000087ab9 */ /* 0x000fe20000000a00 */
[----:B------:R-:W-:Y:S01]  /*0050*/  ISETP.NE.AND P2, PT, RZ, UR4, PT ;  /* 0x00000004ff007c0c */ /* 0x000fe2000bf45270 */
[----:B------:R-:W-:Y:S01]  /*0060*/  ULDC.64 UR4, c[0x0][0x208] ;  /* 0x0000820000047ab9 */ /* 0x000fe20000000a00 */
[----:B------:R-:W-:Y:S01]  /*0070*/  ULDC.64 UR10, c[0x0][0x2d0] ;  /* 0x0000b400000a7ab9 */ /* 0x000fe20000000a00 */
[----:B------:R-:W-:-:S02]  /*0080*/  ULDC.64 UR6, c[0x0][0x2e0] ;  /* 0x0000b80000067ab9 */ /* 0x000fc40000000a00 */
[----:B------:R-:W2:Y:S01]  /*0090*/  LDC R45, c[0x0][0x2ec] ;  /* 0x0000bb00ff2d7b82 */ /* 0x000ea20000000800 */
[----:B------:R-:W-:Y:S01]  /*00a0*/  ISETP.NE.U32.AND P0, PT, RZ, UR8, PT ;  /* 0x00000008ff007c0c */ /* 0x000fe2000bf05070 */
[----:B------:R-:W-:Y:S01]  /*00b0*/  IMAD.U32 R2, RZ, RZ, UR6 ;  /* 0x00000006ff027e24 */ /* 0x000fe2000f8e00ff */
[----:B------:R-:W-:Y:S01]  /*00c0*/  ISETP.NE.U32.AND P1, PT, RZ, UR10, PT ;  /* 0x0000000aff007c0c */ /* 0x000fe2000bf25070 */
[----:B------:R-:W-:Y:S01]  /*00d0*/  IMAD.U32 R3, RZ, RZ, UR7 ;  /* 0x00000007ff037e24 */ /* 0x000fe2000f8e00ff */
[----:B------:R-:W-:Y:S02]  /*00e0*/  ISETP.NE.AND.EX P0, PT, RZ, UR9, PT, P0 ;  /* 0x00000009ff007c0c */ /* 0x000fe4000bf05300 */
[----:B------:R-:W-:-:S03]  /*00f0*/  ISETP.NE.AND.EX P1, PT, RZ, UR11, PT, P1 ;  /* 0x0000000bff007c0c */ /* 0x000fc6000bf25310 */
[----:B------:R-:W3:Y:S01]  /*0100*/  @P2 LDG.E.64 R2, desc[UR4][R2.64] ;  /* 0x0000000402022981 */ /* 0x000ee2000c1e1b00 */
[----:B-1----:R-:W-:Y:S01]  /*0110*/  @P2 MOV R4, R0 ;  /* 0x0000000000042202 */ /* 0x002fe20000000f00 */
[C---:B0-----:R-:W-:Y:S02]  /*0120*/  IMAD.SHL.U32 R6, R66.reuse, 0x8, RZ ;  /* 0x0000000842067824 */ /* 0x041fe400078e00ff */
[----:B--2---:R-:W-:Y:S01]  /*0130*/  @P2 IMAD.MOV.U32 R5, RZ, RZ, R45 ;  /* 0x000000ffff052224 */ /* 0x004fe200078e002d */
[----:B------:R-:W-:Y:S02]  /*0140*/  LOP3.LUT R67, R66, 0x1f, RZ, 0xc0, !PT ;  /* 0x0000001f42437812 */ /* 0x000fe400078ec0ff */
[----:B------:R-:W-:Y:S02]  /*0150*/  LOP3.LUT R12, R6, 0xf8, RZ, 0xc0, !PT ;  /* 0x000000f8060c7812 */ /* 0x000fe400078ec0ff */
[----:B------:R0:W5:Y:S01]  /*0160*/  @P2 LDG.E.64 R10, desc[UR4][R4.64] ;  /* 0x00000004040a2981 */ /* 0x000162000c1e1b00 */
[----:B------:R-:W-:Y:S01]  /*0170*/  SHF.L.U32 R16, R67, 0x3, RZ ;  /* 0x0000000343107819 */ /* 0x000fe200000006ff */
[----:B------:R-:W1:Y:S01]  /*0180*/  S2R R17, SR_CTAID.X ;  /* 0x0000000000117919 */ /* 0x000e620000002500 */
[----:B0-----:R-:W-:-:S05]  /*0190*/  IADD3 R4, P3, R12, UR8, RZ ;  /* 0x000000080c047c10 */ /* 0x001fca000ff7e0ff */
[----:B------:R-:W-:Y:S01]  /*01a0*/  IMAD.X R5, RZ, RZ, UR9, P3 ;  /* 0x00000009ff057e24 */ /* 0x000fe200098e06ff */
[----:B------:R-:W-:Y:S01]  /*01b0*/  IADD3 R18, P3, R16, UR10, RZ ;  /* 0x0000000a10127c10 */ /* 0x000fe2000ff7e0ff */
[----:B------:R-:W-:-:S03]  /*01c0*/  ULDC.64 UR8, c[0x0][0x260] ;  /* 0x0000980000087ab9 */ /* 0x000fc60000000a00 */
[----:B------:R0:W5:Y:S01]  /*01d0*/  @P0 LDG.E.64 R8, desc[UR4][R4.64] ;  /* 0x0000000404080981 */ /* 0x000162000c1e1b00 */
[----:B------:R-:W-:Y:S01]  /*01e0*/  IMAD.X R19, RZ, RZ, UR11, P3 ;  /* 0x0000000bff137e24 */ /* 0x000fe200098e06ff */
[----:B------:R-:W-:Y:S01]  /*01f0*/  SHF.R.U32.HI R68, RZ, 0x5, R66 ;  /* 0x00000005ff447819 */ /* 0x000fe20000011642 */
[----:B------:R-:W-:Y:S01]  /*0200*/  ULDC.64 UR10, c[0x0][0x268] ;  /* 0x00009a00000a7ab9 */ /* 0x000fe20000000a00 */
[----:B------:R0:W5:Y:S04]  /*0210*/  @P0 LDG.E.64 R36, desc[UR4][R4.64+0x100] ;  /* 0x0001000404240981 */ /* 0x000168000c1e1b00 */
[----:B------:R0:W5:Y:S04]  /*0220*/  @P1 LDG.E.64 R6, desc[UR4][R18.64] ;  /* 0x0000000412061981 */ /* 0x000168000c1e1b00 */
[----:B------:R0:W5:Y:S01]  /*0230*/  @P1 LDG.E.64 R14, desc[UR4][R18.64+0x100] ;  /* 0x00010004120e1981 */ /* 0x000162000c1e1b00 */
[----:B------:R-:W-:-:S02]  /*0240*/  IADD3 R12, P3, R12, UR8, RZ ;  /* 0x000000080c0c7c10 */ /* 0x000fc4000ff7e0ff */
[----:B-1----:R-:W-:-:S03]  /*0250*/  LEA R68, R17, R68, 0x2 ;  /* 0x0000004411447211 */ /* 0x002fc600078e10ff */
[----:B------:R-:W-:Y:S01]  /*0260*/  IMAD.X R13, RZ, RZ, UR9, P3 ;  /* 0x00000009ff0d7e24 */ /* 0x000fe200098e06ff */
[----:B------:R-:W-:Y:S02]  /*0270*/  ULDC UR9, c[0x0][0x214] ;  /* 0x0000850000097ab9 */ /* 0x000fe40000000800 */
[----:B------:R-:W-:Y:S01]  /*0280*/  ISETP.GE.AND P3, PT, R68, UR9, PT ;  /* 0x0000000944007c0c */ /* 0x000fe2000bf66270 */
[----:B------:R-:W-:Y:S01]  /*0290*/  ULDC UR8, c[0x0][0x0] ;  /* 0x0000000000087ab9 */ /* 0x000fe20000000800 */
[----:B------:R-:W-:Y:S01]  /*02a0*/  IADD3 R16, P4, R16, UR10, RZ ;  /* 0x0000000a10107c10 */ /* 0x000fe2000ff9e0ff */
[----:B------:R-:W-:-:S03]  /*02b0*/  IMAD R66, R17, UR8, R66 ;  /* 0x0000000811427c24 */ /* 0x000fc6000f8e0242 */
[----:B------:R-:W-:Y:S02]  /*02c0*/  IADD3.X R17, RZ, UR11, RZ, P4, !PT ;  /* 0x0000000bff117c10 */ /* 0x000fe4000a7fe4ff */
[----:B---3--:R-:W-:Y:S02]  /*02d0*/  @P2 R2UR UR6, R2 ;  /* 0x00000000020622ca */ /* 0x008fe400000e0000 */
[----:B------:R-:W-:-:S03]  /*02e0*/  @P2 R2UR UR7, R3 ;  /* 0x00000000030722ca */ /* 0x000fc600000e0000 */
[----:B0-----:R-:W-:-:S12]  /*02f0*/  @P3 EXIT ;  /* 0x000000000000394d */ /* 0x001fd80003800000 */
[----:B------:R-:W2:Y:S01]  /*0300*/  LDG.E.64 R62, desc[UR4][R12.64] ;  /* 0x000000040c3e7981 */ /* 0x000ea2000c1e1b00 */
[----:B------:R-:W0:Y:S03]  /*0310*/  @P2 LDC R19, c[0x0][0x2f0] ;  /* 0x0000bc00ff132b82 */ /* 0x000e260000000800 */
[----:B------:R1:W3:Y:S04]  /*0320*/  LDG.E.64 R4, desc[UR4][R12.64+0x100] ;  /* 0x000100040c047981 */ /* 0x0002e8000c1e1b00 */
[----:B------:R-:W4:Y:S04]  /*0330*/  LDG.E.64 R60, desc[UR4][R16.64] ;  /* 0x00000004103c7981 */ /* 0x000f28000c1e1b00 */
[----:B------:R0:W4:Y:S01]  /*0340*/  LDG.E.64 R2, desc[UR4][R16.64+0x100] ;  /* 0x0001000410027981 */ /* 0x000122000c1e1b00 */
[----:B------:R-:W-:Y:S01]  /*0350*/  UIADD3 UR21, UR6, -0x61c88647, URZ ;  /* 0x9e3779b906157890 */ /* 0x000fe2000fffe03f */
[----:B-1----:R-:W-:Y:S01]  /*0360*/  IMAD R12, R66, -0x326172a9, RZ ;  /* 0xcd9e8d57420c7824 */ /* 0x002fe200078e02ff */
[----:B------:R-:W-:Y:S01]  /*0370*/  UIADD3 UR22, UR7, -0x4498517b, URZ ;  /* 0xbb67ae8507167890 */ /* 0x000fe2000fffe03f */
[----:B-----5:R-:W-:Y:S01]  /*0380*/  @!P0 CS2R R8, SRZ ;  /* 0x0000000000088805 */ /* 0x020fe2000001ff00 */
[----:B------:R-:W-:Y:S01]  /*0390*/  UIADD3 UR23, UR6, 0x3c6ef372, URZ ;  /* 0x3c6ef37206177890 */ /* 0x000fe2000fffe03f */
[----:B------:R-:W-:Y:S01]  /*03a0*/  @!P1 CS2R R6, SRZ ;  /* 0x0000000000069805 */ /* 0x000fe2000001ff00 */
[----:B------:R-:W-:Y:S01]  /*03b0*/  UIADD3 UR24, UR7, 0x76cf5d0a, URZ ;  /* 0x76cf5d0a07187890 */ /* 0x000fe2000fffe03f */
[----:B------:R-:W-:Y:S01]  /*03c0*/  @!P0 CS2R R36, SRZ ;  /* 0x0000000000248805 */ /* 0x000fe2000001ff00 */
[----:B------:R-:W-:Y:S01]  /*03d0*/  UIADD3 UR25, UR6, -0x255992d5, URZ ;  /* 0xdaa66d2b06197890 */ /* 0x000fe2000fffe03f */
[----:B------:R-:W-:Y:S01]  /*03e0*/  @!P1 CS2R R14, SRZ ;  /* 0x00000000000e9805 */ /* 0x000fe2000001ff00 */
[----:B------:R-:W-:Y:S01]  /*03f0*/  UIADD3 UR26, UR7, 0x32370b8f, URZ ;  /* 0x32370b8f071a7890 */ /* 0x000fe2000fffe03f */
[--C-:B------:R-:W-:Y:S01]  /*0400*/  SHF.R.U64 R23, R8, 0x10, R9.reuse ;  /* 0x0000001008177819 */ /* 0x100fe20000001209 */
[----:B------:R-:W-:Y:S01]  /*0410*/  UIADD3 UR27, UR6, 0x78dde6e4, URZ ;  /* 0x78dde6e4061b7890 */ /* 0x000fe2000fffe03f */
[----:B0-----:R-:W-:Y:S01]  /*0420*/  @P2 IADD3 R0, P3, R10, R19, RZ ;  /* 0x000000130a002210 */ /* 0x001fe20007f7e0ff */
[----:B------:R-:W-:Y:S01]  /*0430*/  IMAD.HI.U32 R10, R66, -0x326172a9, RZ ;  /* 0xcd9e8d57420a7827 */ /* 0x000fe200078e00ff */
[----:B------:R-:W-:Y:S01]  /*0440*/  UIADD3 UR28, UR7, -0x126145ec, URZ ;  /* 0xed9eba14071c7890 */ /* 0x000fe2000fffe03f */
[----:B------:R-:W-:Y:S01]  /*0450*/  SHF.R.U32.HI R21, RZ, 0x10, R9 ;  /* 0x00000010ff157819 */ /* 0x000fe20000011609 */
[----:B------:R-:W-:Y:S01]  /*0460*/  UIADD3 UR29, UR6, 0x1715609d, URZ ;  /* 0x1715609d061d7890 */ /* 0x000fe2000fffe03f */
[----:B------:R-:W-:Y:S01]  /*0470*/  @P2 IMAD.X R45, RZ, RZ, R11, P3 ;  /* 0x000000ffff2d2224 */ /* 0x000fe200018e060b */
[----:B------:R-:W-:Y:S01]  /*0480*/  UIADD3 UR30, UR7, -0x56f99767, URZ ;  /* 0xa9066899071e7890 */ /* 0x000fe2000fffe03f */
[--C-:B------:R-:W-:Y:S01]  /*0490*/  SHF.R.U64 R22, R6, 0x10, R7.reuse ;  /* 0x0000001006167819 */ /* 0x100fe20000001207 */
[----:B------:R-:W-:Y:S01]  /*04a0*/  UIADD3 UR31, UR6, -0x4ab325aa, URZ ;  /* 0xb54cda56061f7890 */ /* 0x000fe2000fffe03f */
[----:B------:R-:W-:Y:S01]  /*04b0*/  SHF.R.U32.HI R20, RZ, 0x10, R7 ;  /* 0x00000010ff147819 */ /* 0x000fe20000011607 */
[----:B------:R-:W-:Y:S01]  /*04c0*/  UIADD3 UR32, UR7, 0x646e171e, URZ ;  /* 0x646e171e07207890 */ /* 0x000fe2000fffe03f */
[--C-:B------:R-:W-:Y:S01]  /*04d0*/  SHF.R.U64 R64, R0, 0x2, R45.reuse ;  /* 0x0000000200407819 */ /* 0x100fe2000000122d */
[----:B------:R-:W-:Y:S01]  /*04e0*/  UIADD3 UR33, UR6, 0x5384540f, URZ ;  /* 0x5384540f06217890 */ /* 0x000fe2000fffe03f */
[----:B------:R-:W-:Y:S01]  /*04f0*/  SHF.R.U32.HI R45, RZ, 0x2, R45 ;  /* 0x00000002ff2d7819 */ /* 0x000fe2000001162d */
[----:B------:R-:W-:Y:S01]  /*0500*/  UIADD3 UR34, UR7, 0x1fd5c5a3, URZ ;  /* 0x1fd5c5a307227890 */ /* 0x000fe2000fffe03f */
[----:B------:R-:W-:Y:S01]  /*0510*/  HADD2.F32 R40, -RZ, R9.H0_H0 ;  /* 0x20000009ff287230 */ /* 0x000fe20000004100 */
[----:B------:R-:W-:Y:S01]  /*0520*/  UIADD3 UR35, UR6, -0xe443238, URZ ;  /* 0xf1bbcdc806237890 */ /* 0x000fe2000fffe03f */
[----:B------:R-:W-:Y:S01]  /*0530*/  IMAD.HI.U32 R11, R64, -0x2daee0ad, RZ ;  /* 0xd2511f53400b7827 */ /* 0x000fe200078e00ff */
[----:B------:R-:W-:Y:S01]  /*0540*/  LOP3.LUT R10, R10, UR6, R45, 0x96, !PT ;  /* 0x000000060a0a7c12 */ /* 0x000fe2000f8e962d */
[----:B------:R-:W-:Y:S01]  /*0550*/  UIADD3 UR36, UR7, -0x24c28bd8, URZ ;  /* 0xdb3d742807247890 */ /* 0x000fe2000fffe03f */
[----:B------:R-:W-:Y:S01]  /*0560*/  HFMA2.MMA R9, -RZ, RZ, 0, 0 ;  /* 0x00000000ff097435 */ /* 0x000fe200000001ff */
[----:B------:R-:W-:Y:S01]  /*0570*/  IMAD R16, R64, -0x2daee0ad, RZ ;  /* 0xd2511f5340107824 */ /* 0x000fe200078e02ff */
[----:B------:R-:W-:Y:S01]  /*0580*/  LOP3.LUT R11, R11, UR7, RZ, 0x3c, !PT ;  /* 0x000000070b0b7c12 */ /* 0x000fe2000f8e3cff */
[----:B------:R-:W-:Y:S01]  /*0590*/  IMAD.HI.U32 R17, R10, -0x2daee0ad, RZ ;  /* 0xd2511f530a117827 */ /* 0x000fe200078e00ff */
[----:B------:R-:W-:Y:S01]  /*05a0*/  UIADD3 UR38, UR7, -0x695add53, URZ ;  /* 0x96a522ad07267890 */ /* 0x000fe2000fffe03f */
[----:B------:R-:W-:Y:S01]  /*05b0*/  BSSY B0, `(.L_x_6445) ;  /* 0x000067c000007945 */ /* 0x000fe20003800000 */
[----:B------:R-:W-:Y:S01]  /*05c0*/  UIADD3 UR37, UR6, -0x700cb87f, URZ ;  /* 0x8ff3478106257890 */ /* 0x000fe2000fffe03f */
[----:B------:R-:W-:Y:S01]  /*05d0*/  IMAD.HI.U32 R13, R11, -0x326172a9, RZ ;  /* 0xcd9e8d570b0d7827 */ /* 0x000fe200078e00ff */
[----:B------:R-:W-:Y:S01]  /*05e0*/  LOP3.LUT R16, R17, UR22, R16, 0x96, !PT ;  /* 0x0000001611107c12 */ /* 0x000fe2000f8e9610 */
[----:B------:R-:W-:Y:S01]  /*05f0*/  ULDC.64 UR8, c[0x0][0x228] ;  /* 0x00008a0000087ab9 */ /* 0x000fe20000000a00 */
[----:B------:R-:W-:Y:S01]  /*0600*/  LOP3.LUT R69, R0, 0x3, RZ, 0xc0, !PT ;  /* 0x0000000300457812 */ /* 0x000fe200078ec0ff */
[----:B------:R-:W-:Y:S01]  /*0610*/  IMAD R11, R11, -0x326172a9, RZ ;  /* 0xcd9e8d570b0b7824 */ /* 0x000fe200078e02ff */
[----:B------:R-:W-:Y:S01]  /*0620*/  LOP3.LUT R12, R13, UR21, R12, 0x96, !PT ;  /* 0x000000150d0c7c12 */ /* 0x000fe2000f8e960c */
[----:B------:R-:W-:Y:S01]  /*0630*/  IMAD.HI.U32 R18, R16, -0x326172a9, RZ ;  /* 0xcd9e8d5710127827 */ /* 0x000fe200078e00ff */
[----:B------:R-:W-:Y:S01]  /*0640*/  UISETP.NE.U32.AND UP0, UPT, UR8, URZ, UPT ;  /* 0x0000003f0800728c */ /* 0x000fe2000bf05070 */
[----:B------:R-:W-:-:S02]  /*0650*/  ULDC.U8 UR12, c[0x0][0x2a0] ;  /* 0x0000a800000c7ab9 */ /* 0x000fc40000000000 */
[----:B------:R-:W-:Y:S01]  /*0660*/  IMAD R10, R10, -0x2daee0ad, RZ ;  /* 0xd2511f530a0a7824 */ /* 0x000fe200078e02ff */
[----:B------:R-:W-:Y:S01]  /*0670*/  LOP3.LUT R11, R18, UR23, R11, 0x96, !PT ;  /* 0x00000017120b7c12 */ /* 0x000fe2000f8e960b */
[C---:B------:R-:W-:Y:S01]  /*0680*/  IMAD.HI.U32 R13, R12.reuse, -0x2daee0ad, RZ ;  /* 0xd2511f530c0d7827 */ /* 0x040fe200078e00ff */
[----:B------:R-:W-:Y:S02]  /*0690*/  UISETP.NE.AND.EX UP0, UPT, UR9, URZ, UPT, UP0 ;  /* 0x0000003f0900728c */ /* 0x000fe4000bf05300 */
[----:B------:R-:W-:Y:S01]  /*06a0*/  UISETP.NE.AND UP1, UPT, UR12, URZ, UPT ;  /* 0x0000003f0c00728c */ /* 0x000fe2000bf25270 */
        /* <DEDUP_REMOVED lines=39> */
[----:B------:R-:W-:Y:S01]  /*0920*/  IMAD R19, R11, -0x2daee0ad, RZ ;  /* 0xd2511f530b137824 */ /* 0x000fe200078e02ff */
[----:B------:R-:W-:Y:S01]  /*0930*/  SHF.R.U32.HI R16, RZ, 0x10, R15 ;  /* 0x00000010ff107819 */ /* 0x000fe2000001160f */
[----:B------:R-:W-:-:S04]  /*0940*/  IMAD.HI.U32 R17, R12, -0x326172a9, RZ ;  /* 0xcd9e8d570c117827 */ /* 0x000fc800078e00ff */
[----:B------:R-:W-:Y:S01]  /*0950*/  IMAD.WIDE.U32 R10, R13, -0x2daee0ad, RZ ;  /* 0xd2511f530d0a7825 */ /* 0x000fe200078e00ff */
[----:B------:R-:W-:Y:S02]  /*0960*/  LOP3.LUT R52, R17, UR35, R52, 0x96, !PT ;  /* 0x0000002311347c12 */ /* 0x000fe4000f8e9634 */
[----:B------:R-:W-:Y:S01]  /*0970*/  SHF.R.U32.HI R17, RZ, 0x10, R37 ;  /* 0x00000010ff117819 */ /* 0x000fe20000011625 */
[----:B------:R-:W-:Y:S01]  /*0980*/  IMAD R13, R12, -0x326172a9, RZ ;  /* 0xcd9e8d570c0d7824 */ /* 0x000fe200078e02ff */
[----:B------:R-:W-:Y:S01]  /*0990*/  LOP3.LUT R19, R11, UR36, R19, 0x96, !PT ;  /* 0x000000240b137c12 */ /* 0x000fe2000f8e9613 */
[----:B------:R-:W-:-:S04]  /*09a0*/  IMAD.HI.U32 R11, R52, -0x2daee0ad, RZ ;  /* 0xd2511f53340b7827 */ /* 0x000fc800078e00ff */
[----:B------:R-:W-:Y:S01]  /*09b0*/  IMAD.WIDE.U32 R42, R19, -0x326172a9, RZ ;  /* 0xcd9e8d57132a7825 */ /* 0x000fe200078e00ff */
[----:B------:R-:W-:Y:S02]  /*09c0*/  SHF.R.U64 R19, R36, 0x10, R37 ;  /* 0x0000001024137819 */ /* 0x000fe40000001225 */
[----:B------:R-:W-:Y:S01]  /*09d0*/  LOP3.LUT R44, R11, UR38, R10, 0x96, !PT ;  /* 0x000000260b2c7c12 */ /* 0x000fe2000f8e960a */
[----:B------:R-:W-:Y:S01]  /*09e0*/  HADD2.F32 R41, -RZ, R8.H0_H0 ;  /* 0x20000008ff297230 */ /* 0x000fe20000004100 */
[----:B------:R-:W-:Y:S01]  /*09f0*/  LOP3.LUT R43, R43, UR37, R13, 0x96, !PT ;  /* 0x000000252b2b7c12 */ /* 0x000fe2000f8e960d */
        /* <DEDUP_REMOVED lines=10> */
[----:B------:R-:W-:Y:S01]  /*0aa0*/  IMAD R52, R52, -0x2daee0ad, RZ ;  /* 0xd2511f5334347824 */ /* 0x000fe200078e02ff */
        /* <DEDUP_REMOVED lines=27> */
[----:B------:R-:W-:-:S07]  /*0c60*/  HADD2.F32 R53, -RZ, R53.H0_H0 ;  /* 0x20000035ff357230 */ /* 0x000fce0000004100 */
.L_x_6577:
[----:B------:R-:W-:Y:S01]  /*0c70*/  ISETP.NE.U32.AND P0, PT, RZ, UR10, PT ;  /* 0x0000000aff007c0c */ /* 0x000fe2000bf05070 */
[----:B------:R-:W0:Y:S01]  /*0c80*/  LDC.64 R28, c[0x0][0x220] ;  /* 0x00008800ff1c7b82 */ /* 0x000e220000000a00 */
[----:B------:R-:W-:Y:S01]  /*0c90*/  IMAD R16, R68, UR17, RZ ;  /* 0x0000001144107c24 */ /* 0x000fe2000f8e02ff */
[----:B------:R-:W-:Y:S01]  /*0ca0*/  PLOP3.LUT P1, PT, PT, PT, UP0, 0x80, 0x0 ;  /* 0x000000000000781c */ /* 0x000fe20003f2f008 */
[----:B------:R-:W-:Y:S01]  /*0cb0*/  IMAD.MOV.U32 R32, RZ, RZ, 0x10 ;  /* 0x00000010ff207424 */ /* 0x000fe200078e00ff */
[----:B------:R-:W-:Y:S01]  /*0cc0*/  ISETP.NE.AND.EX P0, PT, RZ, UR11, PT, P0 ;  /* 0x0000000bff007c0c */ /* 0x000fe2000bf05300 */
[----:B------:R-:W-:Y:S01]  /*0cd0*/  @UP0 ULDC.64 UR18, c[0x0][0x228] ;  /* 0x00008a0000120ab9 */ /* 0x000fe20000000a00 */
[----:B------:R-:W-:Y:S02]  /*0ce0*/  SHF.R.S32.HI R17, RZ, 0x1f, R16 ;  /* 0x0000001fff117819 */ /* 0x000fe40000011410 */
[----:B------:R-:W-:Y:S02]  /*0cf0*/  PLOP3.LUT P2, PT, PT, PT, UP0, 0x80, 0x0 ;  /* 0x000000000000781c */ /* 0x000fe40003f4f008 */
[----:B------:R-:W-:-:S04]  /*0d00*/  LEA.HI R16, R17, R16, RZ, 0x2 ;  /* 0x0000001011107211 */ /* 0x000fc800078f10ff */
[----:B------:R-:W-:-:S03]  /*0d10*/  LEA.HI.SX32 R35, R16, R67, 0x1e ;  /* 0x0000004310237211 */ /* 0x000fc600078ff2ff */
[----:B------:R-:W1:Y:S02]  /*0d20*/  @P0 LDC.64 R30, c[0x0][0x230] ;  /* 0x00008c00ff1e0b82 */ /* 0x000e640000000a00 */
[----:B------:R-:W-:-:S04]  /*0d30*/  @P1 IMAD.WIDE.U32 R32, R35, R32, UR18 ;  /* 0x0000001223201e25 */ /* 0x000fc8000f8e0020 */
[C---:B0-----:R-:W-:Y:S01]  /*0d40*/  IMAD.WIDE.U32 R16, R35.reuse, 0x10, R28 ;  /* 0x0000001023107825 */ /* 0x041fe200078e001c */
[----:B------:R0:W5:Y:S05]  /*0d50*/  @P2 LDG.E.128 R24, desc[UR4][R32.64] ;  /* 0x0000000420182981 */ /* 0x00016a000c1e1d00 */
[----:B------:R-:W5:Y:S01]  /*0d60*/  LDG.E.128 R16, desc[UR4][R16.64] ;  /* 0x0000000410107981 */ /* 0x000f62000c1e1d00 */
        /* <DEDUP_REMOVED lines=14> */
.L_x_6447:
[----:B------:R-:W-:-:S07]  /*0e50*/  MOV R70, R42 ;  /* 0x0000002a00467202 */ /* 0x000fce0000000f00 */
.L_x_6448:
[----:B------:R-:W-:Y:S05]  /*0e60*/  BSYNC B1 ;  /* 0x0000000000017941 */ /* 0x000fea0003800000 */
.L_x_6446:
        /* <DEDUP_REMOVED lines=16> */
.L_x_6452:
[----:B------:R-:W-:Y:S05]  /*0f70*/  BSYNC B2 ;  /* 0x0000000000027941 */ /* 0x000fea0003800000 */
.L_x_6451:
        /* <DEDUP_REMOVED lines=43> */
.L_x_6450:
[----:B------:R-:W-:Y:S05]  /*1230*/  BSYNC B1 ;  /* 0x0000000000017941 */ /* 0x000fea0003800000 */
.L_x_6449:
[----:B------:R-:W0:Y:S01]  /*1240*/  LDC R33, c[0x0][0x298] ;  /* 0x0000a600ff217b82 */ /* 0x000e220000000800 */
[----:B------:R-:W-:Y:S01]  /*1250*/  HFMA2.MMA R32, -RZ, RZ, 0.1171875, 0 ;  /* 0x2f800000ff207435 */ /* 0x000fe200000001ff */
[----:B------:R-:W-:Y:S02]  /*1260*/  ISETP.NE.U32.AND P1, PT, RZ, UR8, PT ;  /* 0x00000008ff007c0c */ /* 0x000fe4000bf25070 */
[----:B------:R-:W-:Y:S02]  /*1270*/  I2FP.F32.U32 R31, R70 ;  /* 0x00000046001f7245 */ /* 0x000fe40000201000 */
[----:B------:R-:W-:Y:S02]  /*1280*/  ISETP.NE.AND.EX P1, PT, RZ, UR9, PT, P1 ;  /* 0x00000009ff007c0c */ /* 0x000fe4000bf25310 */
[----:B------:R-:W1:Y:S03]  /*1290*/  LDC R34, c[0x0][0x294] ;  /* 0x0000a500ff227b82 */ /* 0x000e660000000800 */
[----:B------:R-:W-:Y:S01]  /*12a0*/  FFMA.FTZ R31, R31, R32, 1.1641532182693481445e-10 ;  /* 0x2f0000001f1f7423 */ /* 0x000fe20000010020 */
[----:B0----5:R-:W-:-:S04]  /*12b0*/  FMUL.FTZ R16, R16, R33 ;  /* 0x0000002110107220 */ /* 0x021fc80000410000 */
[----:B-1----:R-:W-:-:S04]  /*12c0*/  FSETP.GTU.FTZ.AND P2, PT, R31, R34, PT ;  /* 0x000000221f00720b */ /* 0x002fc80003f5c000 */
[----:B------:R-:W-:Y:S01]  /*12d0*/  FSEL R16, R16, RZ, !P2 ;  /* 0x000000ff10107208 */ /* 0x000fe20005000000 */
[----:B------:R-:W-:Y:S08]  /*12e0*/  @P1 BRA `(.L_x_6453) ;  /* 0x0000000000141947 */ /* 0x000ff00003800000 */
[----:B------:R-:W-:Y:S01]  /*12f0*/  IMAD.MOV.U32 R30, RZ, RZ, R50 ;  /* 0x000000ffff1e7224 */ /* 0x000fe200078e0032 */
[----:B------:R-:W-:Y:S06]  /*1300*/  @!P0 BRA `(.L_x_6454) ;  /* 0x0000000400588947 */ /* 0x000fec0003800000 */
[----:B------:R-:W-:Y:S01]  /*1310*/  MOV R30, R50 ;  /* 0x00000032001e7202 */ /* 0x000fe20000000f00 */
[----:B------:R-:W-:Y:S01]  /*1320*/  FADD.FTZ R16, R20, R16 ;  /* 0x0000001014107221 */ /* 0x000fe20000010000 */
[----:B------:R-:W-:Y:S06]  /*1330*/  BRA `(.L_x_6454) ;  /* 0x00000004004c7947 */ /* 0x000fec0003800000 */
.L_x_6453:
        /* <DEDUP_REMOVED lines=12> */
.L_x_6456:
[----:B------:R-:W-:-:S07]  /*1400*/  IMAD.MOV.U32 R54, RZ, RZ, R42 ;  /* 0x000000ffff367224 */ /* 0x000fce00078e002a */
.L_x_6457:
[----:B------:R-:W-:Y:S05]  /*1410*/  BSYNC B1 ;  /* 0x0000000000017941 */ /* 0x000fea0003800000 */
.L_x_6455:
        /* <DEDUP_REMOVED lines=16> */
.L_x_6461:
[----:B------:R-:W-:Y:S05]  /*1520*/  BSYNC B2 ;  /* 0x0000000000027941 */ /* 0x000fea0003800000 */
.L_x_6460:
        /* <DEDUP_REMOVED lines=43> */
.L_x_6459:
[----:B------:R-:W-:Y:S05]  /*17e0*/  BSYNC B1 ;  /* 0x0000000000017941 */ /* 0x000fea0003800000 */
.L_x_6458:
        /* <DEDUP_REMOVED lines=8> */
.L_x_6454:
        /* <DEDUP_REMOVED lines=12> */
.L_x_6463:
[----:B------:R-:W-:-:S07]  /*1930*/  IMAD.MOV.U32 R69, RZ, RZ, R42 ;  /* 0x000000ffff457224 */ /* 0x000fce00078e002a */
.L_x_6464:
[----:B------:R-:W-:Y:S05]  /*1940*/  BSYNC B1 ;  /* 0x0000000000017941 */ /* 0x000fea0003800000 */
.L_x_6462:
        /* <DEDUP_REMOVED lines=16> */
.L_x_6468:
[----:B------:R-:W-:Y:S05]  /*1a50*/  BSYNC B2 ;  /* 0x0000000000027941 */ /* 0x000fea0003800000 */
.L_x_6467:
        /* <DEDUP_REMOVED lines=43> */
.L_x_6466:
[----:B------:R-:W-:Y:S05]  /*1d10*/  BSYNC B1 ;  /* 0x0000000000017941 */ /* 0x000fea0003800000 */
.L_x_6465:
        /* <DEDUP_REMOVED lines=11> */
.L_x_6469:
        /* <DEDUP_REMOVED lines=12> */
.L_x_6472:
[----:B------:R-:W-:-:S07]  /*1e90*/  IMAD.MOV.U32 R55, RZ, RZ, R42 ;  /* 0x000000ffff377224 */ /* 0x000fce00078e002a */
.L_x_6473:
[----:B------:R-:W-:Y:S05]  /*1ea0*/  BSYNC B1 ;  /* 0x0000000000017941 */ /* 0x000fea0003800000 */
.L_x_6471:
        /* <DEDUP_REMOVED lines=16> */
.L_x_6477:
[----:B------:R-:W-:Y:S05]  /*1fb0*/  BSYNC B2 ;  /* 0x0000000000027941 */ /* 0x000fea0003800000 */
.L_x_6476:
        /* <DEDUP_REMOVED lines=43> */
.L_x_6475:
[----:B------:R-:W-:Y:S05]  /*2270*/  BSYNC B1 ;  /* 0x0000000000017941 */ /* 0x000fea0003800000 */
.L_x_6474:
        /* <DEDUP_REMOVED lines=8> */
.L_x_6470:
        /* <DEDUP_REMOVED lines=12> */
.L_x_6479:
[----:B------:R-:W-:-:S07]  /*23c0*/  IMAD.MOV.U32 R69, RZ, RZ, R42 ;  /* 0x000000ffff457224 */ /* 0x000fce00078e002a */
.L_x_6480:
[----:B------:R-:W-:Y:S05]  /*23d0*/  BSYNC B1 ;  /* 0x0000000000017941 */ /* 0x000fea0003800000 */
.L_x_6478:
        /* <DEDUP_REMOVED lines=16> */
.L_x_6484:
[----:B------:R-:W-:Y:S05]  /*24e0*/  BSYNC B2 ;  /* 0x0000000000027941 */ /* 0x000fea0003800000 */
.L_x_6483:
        /* <DEDUP_REMOVED lines=43> */
.L_x_6482:
[----:B------:R-:W-:Y:S05]  /*27a0*/  BSYNC B1 ;  /* 0x0000000000017941 */ /* 0x000fea0003800000 */
.L_x_6481:
        /* <DEDUP_REMOVED lines=11> */
.L_x_6485:
        /* <DEDUP_REMOVED lines=12> */
.L_x_6488:
[----:B------:R-:W-:-:S07]  /*2920*/  IMAD.MOV.U32 R56, RZ, RZ, R42 ;  /* 0x000000ffff387224 */ /* 0x000fce00078e002a */
.L_x_6489:
[----:B------:R-:W-:Y:S05]  /*2930*/  BSYNC B1 ;  /* 0x0000000000017941 */ /* 0x000fea0003800000 */
.L_x_6487:
        /* <DEDUP_REMOVED lines=16> */
.L_x_6493:
[----:B------:R-:W-:Y:S05]  /*2a40*/  BSYNC B2 ;  /* 0x0000000000027941 */ /* 0x000fea0003800000 */
.L_x_6492:
        /* <DEDUP_REMOVED lines=43> */
.L_x_6491:
[----:B------:R-:W-:Y:S05]  /*2d00*/  BSYNC B1 ;  /* 0x0000000000017941 */ /* 0x000fea0003800000 */
.L_x_6490:
        /* <DEDUP_REMOVED lines=8> */
.L_x_6486:
        /* <DEDUP_REMOVED lines=12> */
.L_x_6495:
[----:B------:R-:W-:-:S07]  /*2e50*/  IMAD.MOV.U32 R69, RZ, RZ, R42 ;  /* 0x000000ffff457224 */ /* 0x000fce00078e002a */
.L_x_6496:
[----:B------:R-:W-:Y:S05]  /*2e60*/  BSYNC B1 ;  /* 0x0000000000017941 */ /* 0x000fea0003800000 */
.L_x_6494:
        /* <DEDUP_REMOVED lines=16> */
.L_x_6500:
[----:B------:R-:W-:Y:S05]  /*2f70*/  BSYNC B2 ;  /* 0x0000000000027941 */ /* 0x000fea0003800000 */
.L_x_6499:
        /* <DEDUP_REMOVED lines=43> */
.L_x_6498:
[----:B------:R-:W-:Y:S05]  /*3230*/  BSYNC B1 ;  /* 0x0000000000017941 */ /* 0x000fea0003800000 */
.L_x_6497:
        /* <DEDUP_REMOVED lines=11> */
.L_x_6501:
        /* <DEDUP_REMOVED lines=12> */
.L_x_6504:
[----:B------:R-:W-:-:S07]  /*33b0*/  IMAD.MOV.U32 R57, RZ, RZ, R42 ;  /* 0x000000ffff397224 */ /* 0x000fce00078e002a */
.L_x_6505:
[----:B------:R-:W-:Y:S05]  /*33c0*/  BSYNC B1 ;  /* 0x0000000000017941 */ /* 0x000fea0003800000 */
.L_x_6503:
        /* <DEDUP_REMOVED lines=8> */
[----:B------:R-:W-:Y:S01]  /*3450*/  VIADD R45, R45, 0x1 ;  /* 0x000000012d2d7836 */ /* 0x000fe20000000000 */
[----:B------:R-:W-:-:S04]  /*3460*/  P2R R30, PR, RZ, 0x1 ;  /* 0x00000001ff1e7803 */ /* 0x000fc80000000000 */
[----:B------:R-:W-:-:S13]  /*3470*/  ISETP.NE.AND P6, PT, R45, RZ, PT ;  /* 0x000000ff2d00720c */ /* 0x000fda0003fc5270 */
[----:B------:R-:W-:Y:S01]  /*3480*/  @!P6 IADD3 R66, R66, 0x1, RZ ;  /* 0x000000014242e810 */ /* 0x000fe20007ffe0ff */
[----:B------:R-:W-:Y:S01]  /*3490*/  @!P6 VIADD R31, R9, 0x1 ;  /* 0x00000001091fe836 */ /* 0x000fe20000000000 */
[----:B------:R-:W-:Y:S02]  /*34a0*/  @!P6 MOV R45, RZ ;  /* 0x000000ff002de202 */ /* 0x000fe40000000f00 */
[----:B------:R-:W-:-:S13]  /*34b0*/  ISETP.NE.AND P0, PT, R66, RZ, !P6 ;  /* 0x000000ff4200720c */ /* 0x000fda0007705270 */
[----:B------:R-:W-:Y:S02]  /*34c0*/  @P0 IADD3 R31, R9, RZ, RZ ;  /* 0x000000ff091f0210 */ /* 0x000fe40007ffe0ff */
[----:B------:R-:W-:-:S03]  /*34d0*/  ISETP.NE.AND P0, PT, R30, RZ, PT ;  /* 0x000000ff1e00720c */ /* 0x000fc60003f05270 */
[----:B------:R-:W-:-:S10]  /*34e0*/  @!P6 IMAD.MOV.U32 R9, RZ, RZ, R31 ;  /* 0x000000ffff09e224 */ /* 0x000fd400078e001f */
.L_x_6509:
[----:B------:R-:W-:Y:S05]  /*34f0*/  BSYNC B2 ;  /* 0x0000000000027941 */ /* 0x000fea0003800000 */
.L_x_6508:
        /* <DEDUP_REMOVED lines=43> */
.L_x_6507:
[----:B------:R-:W-:Y:S05]  /*37b0*/  BSYNC B1 ;  /* 0x0000000000017941 */ /* 0x000fea0003800000 */
.L_x_6506:
        /* <DEDUP_REMOVED lines=8> */
.L_x_6502:
[----:B------:R-:W0:Y:S01]  /*3840*/  LDC.64 R72, c[0x0][0x238] ;  /* 0x00008e00ff487b82 */ /* 0x000e220000000a00 */
[----:B------:R-:W-:Y:S02]  /*3850*/  SEL R30, RZ, 0x1000000, P5 ;  /* 0x01000000ff1e7807 */ /* 0x000fe40002800000 */
[----:B------:R-:W-:Y:S02]  /*3860*/  SEL R31, RZ, 0x10000, P4 ;  /* 0x00010000ff1f7807 */ /* 0x000fe40002000000 */
[----:B------:R-:W-:Y:S02]  /*3870*/  SEL R50, RZ, 0x100, P3 ;  /* 0x00000100ff327807 */ /* 0x000fe40001800000 */
[----:B------:R-:W-:Y:S01]  /*3880*/  PLOP3.LUT P3, PT, PT, PT, UP0, 0x80, 0x0 ;  /* 0x000000000000781c */ /* 0x000fe20003f6f008 */
[----:B------:R-:W1:Y:S01]  /*3890*/  LDC.64 R70, c[0x0][0x240] ;  /* 0x00009000ff467b82 */ /* 0x000e620000000a00 */
[----:B------:R-:W-:Y:S02]  /*38a0*/  IADD3 R30, R50, R30, R31 ;  /* 0x0000001e321e7210 */ /* 0x000fe40007ffe01f */
[----:B------:R-:W-:-:S02]  /*38b0*/  SEL R31, RZ, 0x1, P2 ;  /* 0x00000001ff1f7807 */ /* 0x000fc40001000000 */
[----:B------:R-:W-:Y:S02]  /*38c0*/  PLOP3.LUT P2, PT, PT, PT, UP0, 0x40, 0x0 ;  /* 0x000000000000781c */ /* 0x000fe40003f4e808 */
[----:B------:R-:W-:Y:S01]  /*38d0*/  PLOP3.LUT P4, PT, PT, PT, UP0, 0x80, 0x0 ;  /* 0x000000000000781c */ /* 0x000fe20003f8f008 */
[----:B------:R-:W-:Y:S02]  /*38e0*/  IMAD.IADD R75, R30, 0x1, R31 ;  /* 0x000000011e4b7824 */ /* 0x000fe400078e021f */
[----:B0-----:R-:W-:-:S05]  /*38f0*/  IMAD.WIDE.U32 R50, R35, 0x10, R72 ;  /* 0x0000001023327825 */ /* 0x001fca00078e0048 */
[----:B------:R0:W-:Y:S01]  /*3900*/  STG.E.128 desc[UR4][R50.64], R16 ;  /* 0x0000001032007986 */ /* 0x0001e2000c101d04 */
[----:B-1----:R-:W-:-:S05]  /*3910*/  IMAD.WIDE.U32 R30, R35, 0x4, R70 ;  /* 0x00000004231e7825 */ /* 0x002fca00078e0046 */
[----:B------:R0:W-:Y:S01]  /*3920*/  STG.E desc[UR4][R30.64], R75 ;  /* 0x0000004b1e007986 */ /* 0x0001e2000c101904 */
[----:B------:R-:W-:Y:S05]  /*3930*/  @P2 BRA `(.L_x_6510) ;  /* 0x00000000002c2947 */ /* 0x000fea0003800000 */
[----:B0-----:R-:W0:Y:S01]  /*3940*/  LDC.64 R30, c[0x0][0x248] ;  /* 0x00009200ff1e7b82 */ /* 0x001e220000000a00 */
[----:B------:R-:W-:-:S04]  /*3950*/  SHF.L.U32 R50, R56, 0x10, RZ ;  /* 0x0000001038327819 */ /* 0x000fc800000006ff */
[----:B------:R-:W-:Y:S02]  /*3960*/  LOP3.LUT R51, R50, 0xff0000, RZ, 0xc0, !PT ;  /* 0x00ff000032337812 */ /* 0x000fe400078ec0ff */
[----:B------:R-:W-:-:S05]  /*3970*/  LOP3.LUT R50, R57, 0xffff, RZ, 0xc0, !PT ;  /* 0x0000ffff39327812 */ /* 0x000fca00078ec0ff */
[----:B------:R-:W-:Y:S01]  /*3980*/  IMAD R50, R50, 0x1000000, R51 ;  /* 0x0100000032327824 */ /* 0x000fe200078e0233 */
[----:B------:R-:W-:-:S04]  /*3990*/  LOP3.LUT R51, R55, 0xff, RZ, 0xc0, !PT ;  /* 0x000000ff37337812 */ /* 0x000fc800078ec0ff */
[----:B------:R-:W-:Y:S02]  /*39a0*/  LEA R50, R51, R50, 0x8 ;  /* 0x0000003233327211 */ /* 0x000fe400078e40ff */
[----:B------:R-:W-:-:S05]  /*39b0*/  LOP3.LUT R51, R54, 0xff, RZ, 0xc0, !PT ;  /* 0x000000ff36337812 */ /* 0x000fca00078ec0ff */
[----:B------:R-:W-:Y:S02]  /*39c0*/  IMAD.IADD R51, R50, 0x1, R51 ;  /* 0x0000000132337824 */ /* 0x000fe400078e0233 */
[----:B0-----:R-:W-:-:S05]  /*39d0*/  IMAD.WIDE.U32 R30, R35, 0x4, R30 ;  /* 0x00000004231e7825 */ /* 0x001fca00078e001e */
[----:B------:R1:W-:Y:S02]  /*39e0*/  STG.E desc[UR4][R30.64], R51 ;  /* 0x000000331e007986 */ /* 0x0003e4000c101904 */
.L_x_6510:
[----:B01----:R-:W0:Y:S01]  /*39f0*/  @P0 LDC.64 R30, c[0x0][0x230] ;  /* 0x00008c00ff1e0b82 */ /* 0x003e220000000a00 */
[----:B------:R-:W-:Y:S01]  /*3a00*/  IADD3 R50, R35, 0x20, RZ ;  /* 0x0000002023327810 */ /* 0x000fe20007ffe0ff */
[----:B------:R-:W-:Y:S01]  /*3a10*/  IMAD.MOV.U32 R77, RZ, RZ, 0x10 ;  /* 0x00000010ff4d7424 */ /* 0x000fe200078e00ff */
[----:B------:R-:W-:-:S03]  /*3a20*/  @UP0 ULDC.64 UR18, c[0x0][0x228] ;  /* 0x00008a0000120ab9 */ /* 0x000fc60000000a00 */
[----:B------:R-:W-:-:S04]  /*3a30*/  IMAD.WIDE.U32 R28, R50, 0x10, R28 ;  /* 0x00000010321c7825 */ /* 0x000fc800078e001c */
[----:B------:R-:W-:-:S05]  /*3a40*/  @P3 IMAD.WIDE.U32 R76, R50, R77, UR18 ;  /* 0x00000012324c3e25 */ /* 0x000fca000f8e004d */
[----:B------:R-:W5:Y:S01]  /*3a50*/  @P4 LDG.E.128 R24, desc[UR4][R76.64] ;  /* 0x000000044c184981 */ /* 0x000f62000c1e1d00 */
[----:B0-----:R-:W-:-:S03]  /*3a60*/  @P0 IMAD.WIDE.U32 R74, R50, 0x10, R30 ;  /* 0x00000010324a0825 */ /* 0x001fc600078e001e */
[----:B------:R-:W5:Y:S01]  /*3a70*/  LDG.E.128 R28, desc[UR4][R28.64] ;  /* 0x000000041c1c7981 */ /* 0x000f62000c1e1d00 */
[C---:B------:R-:W-:Y:S01]  /*3a80*/  ISETP.NE.AND P2, PT, R69.reuse, 0x1, PT ;  /* 0x000000014500780c */ /* 0x040fe20003f45270 */
[----:B------:R-:W-:Y:S02]  /*3a90*/  BSSY B1, `(.L_x_6511) ;  /* 0x000000d000017945 */ /* 0x000fe40003800000 */
[----:B------:R0:W5:Y:S02]  /*3aa0*/  @P0 LDG.E.128 R20, desc[UR4][R74.64] ;  /* 0x000000044a140981 */ /* 0x000164000c1e1d00 */
[----:B0-----:R-:W-:-:S08]  /*3ab0*/  IADD3 R74, R69, 0x1, RZ ;  /* 0x00000001454a7810 */ /* 0x001fd00007ffe0ff */
        /* <DEDUP_REMOVED lines=9> */
.L_x_6512:
[----:B------:R-:W-:-:S07]  /*3b50*/  MOV R51, R42 ;  /* 0x0000002a00337202 */ /* 0x000fce0000000f00 */
.L_x_6513:
[----:B------:R-:W-:Y:S05]  /*3b60*/  BSYNC B1 ;  /* 0x0000000000017941 */ /* 0x000fea0003800000 */
.L_x_6511:
        /* <DEDUP_REMOVED lines=16> */
.L_x_6517:
[----:B------:R-:W-:Y:S05]  /*3c70*/  BSYNC B2 ;  /* 0x0000000000027941 */ /* 0x000fea0003800000 */
.L_x_6516:
[----:B------:R-:W-:Y:S01]  /*3c80*/  LOP3.LUT R42, R42, UR7, R9, 0x96, !PT ;  /* 0x000000072a2a7c12 */ /* 0x000fe2000f8e9609 */
[----:B------:R-:W-:-:S04]  /*3c90*/  IMAD.HI.U32 R44, R66, -0x326172a9, RZ ;  /* 0xcd9e8d57422c7827 */ /* 0x000fc800078e00ff */
[----:B------:R-:W-:Y:S01]  /*3ca0*/  IMAD R69, R66, -0x326172a9, RZ ;  /* 0xcd9e8d5742457824 */ /* 0x000fe200078e02ff */
[----:B------:R-:W-:Y:S01]  /*3cb0*/  LOP3.LUT R44, R44, UR6, R45, 0x96, !PT ;  /* 0x000000062c2c7c12 */ /* 0x000fe2000f8e962d */
[----:B------:R-:W-:-:S04]  /*3cc0*/  IMAD.WIDE.U32 R42, R42, -0x326172a9, RZ ;  /* 0xcd9e8d572a2a7825 */ /* 0x000fc800078e00ff */
[----:B------:R-:W-:Y:S01]  /*3cd0*/  IMAD.WIDE.U32 R74, R44, -0x2daee0ad, RZ ;  /* 0xd2511f532c4a7825 */ /* 0x000fe200078e00ff */
[----:B------:R-:W-:-:S03]  /*3ce0*/  LOP3.LUT R69, R43, UR21, R69, 0x96, !PT ;  /* 0x000000152b457c12 */ /* 0x000fc6000f8e9645 */
[----:B------:R-:W-:Y:S02]  /*3cf0*/  IMAD R43, R64, -0x2daee0ad, RZ ;  /* 0xd2511f53402b7824 */ /* 0x000fe400078e02ff */
[----:B------:R-:W-:-:S03]  /*3d00*/  IMAD.WIDE.U32 R76, R69, -0x2daee0ad, RZ ;  /* 0xd2511f53454c7825 */ /* 0x000fc600078e00ff */
[----:B------:R-:W-:Y:S02]  /*3d10*/  LOP3.LUT R43, R75, UR22, R43, 0x96, !PT ;  /* 0x000000164b2b7c12 */ /* 0x000fe4000f8e962b */
[----:B------:R-:W-:-:S03]  /*3d20*/  LOP3.LUT R77, R77, UR24, R74, 0x96, !PT ;  /* 0x000000184d4d7c12 */ /* 0x000fc6000f8e964a */
[----:B------:R-:W-:-:S05]  /*3d30*/  IMAD.WIDE.U32 R74, R43, -0x326172a9, RZ ;  /* 0xcd9e8d572b4a7825 */ /* 0x000fca00078e00ff */
[----:B------:R-:W-:-:S05]  /*3d40*/  LOP3.LUT R42, R75, UR23, R42, 0x96, !PT ;  /* 0x000000174b2a7c12 */ /* 0x000fca000f8e962a */
[----:B------:R-:W-:-:S05]  /*3d50*/  IMAD.WIDE.U32 R42, R42, -0x2daee0ad, RZ ;  /* 0xd2511f532a2a7825 */ /* 0x000fca00078e00ff */
[----:B------:R-:W-:Y:S01]  /*3d60*/  LOP3.LUT R43, R43, UR26, R76, 0x96, !PT ;  /* 0x0000001a2b2b7c12 */ /* 0x000fe2000f8e964c */
        /* <DEDUP_REMOVED lines=23> */
[----:B------:R-:W-:Y:S02]  /*3ee0*/  LOP3.LUT R44, R43, UR38, R76, 0x96, !PT ;  /* 0x000000262b2c7c12 */ /* 0x000fe4000f8e964c */
[----:B------:R-:W-:Y:S01]  /*3ef0*/  MOV R52, R42 ;  /* 0x0000002a00347202 */ /* 0x000fe20000000f00 */
[----:B------:R-:W-:-:S05]  /*3f00*/  IMAD.WIDE.U32 R42, R69, -0x326172a9, RZ ;  /* 0xcd9e8d57452a7825 */ /* 0x000fca00078e00ff */
[----:B------:R-:W-:Y:S01]  /*3f10*/  LOP3.LUT R43, R43, UR37, R74, 0x96, !PT ;  /* 0x000000252b2b7c12 */ /* 0x000fe2000f8e964a */
[----:B------:R-:W-:-:S07]  /*3f20*/  IMAD.MOV.U32 R74, RZ, RZ, RZ ;  /* 0x000000ffff4a7224 */ /* 0x000fce00078e00ff */
.L_x_6515:
[----:B------:R-:W-:Y:S05]  /*3f30*/  BSYNC B1 ;  /* 0x0000000000017941 */ /* 0x000fea0003800000 */
.L_x_6514:
[----:B------:R-:W-:Y:S01]  /*3f40*/  I2FP.F32.U32 R51, R51 ;  /* 0x0000003300337245 */ /* 0x000fe20000201000 */
[----:B-----5:R-:W-:-:S04]  /*3f50*/  FMUL.FTZ R28, R28, R33 ;  /* 0x000000211c1c7220 */ /* 0x020fc80000410000 */
        /* <DEDUP_REMOVED lines=9> */
.L_x_6518:
        /* <DEDUP_REMOVED lines=12> */
.L_x_6521:
[----:B------:R-:W-:-:S07]  /*40b0*/  MOV R51, R42 ;  /* 0x0000002a00337202 */ /* 0x000fce0000000f00 */
.L_x_6522:
[----:B------:R-:W-:Y:S05]  /*40c0*/  BSYNC B1 ;  /* 0x0000000000017941 */ /* 0x000fea0003800000 */
.L_x_6520:
        /* <DEDUP_REMOVED lines=16> */
.L_x_6526:
[----:B------:R-:W-:Y:S05]  /*41d0*/  BSYNC B2 ;  /* 0x0000000000027941 */ /* 0x000fea0003800000 */
.L_x_6525:
        /* <DEDUP_REMOVED lines=9> */
[----:B------:R-:W-:Y:S01]  /*4270*/  LOP3.LUT R43, R75, UR22, R43, 0x96, !PT ;  /* 0x000000164b2b7c12 */ /* 0x000fe2000f8e962b */
[----:B------:R-:W-:Y:S01]  /*4280*/  IMAD.MOV.U32 R69, RZ, RZ, RZ ;  /* 0x000000ffff457224 */ /* 0x000fe200078e00ff */
        /* <DEDUP_REMOVED lines=31> */
[----:B------:R-:W-:-:S07]  /*4480*/  LOP3.LUT R43, R43, UR37, R74, 0x96, !PT ;  /* 0x000000252b2b7c12 */ /* 0x000fce000f8e964a */
.L_x_6524:
[----:B------:R-:W-:Y:S05]  /*4490*/  BSYNC B1 ;  /* 0x0000000000017941 */ /* 0x000fea0003800000 */
.L_x_6523:
[----:B------:R-:W-:-:S05]  /*44a0*/  I2FP.F32.U32 R51, R51 ;  /* 0x0000003300337245 */ /* 0x000fca0000201000 */
[----:B------:R-:W-:-:S05]  /*44b0*/  FFMA.FTZ R51, R51, R32, 1.1641532182693481445e-10 ;  /* 0x2f00000033337423 */ /* 0x000fca0000010020 */
[----:B------:R-:W-:Y:S01]  /*44c0*/  FSETP.GTU.FTZ.AND P3, PT, R51, R34, PT ;  /* 0x000000223300720b */ /* 0x000fe20003f7c000 */
[----:B------:R-:W-:-:S03]  /*44d0*/  FMUL.FTZ R51, R24, R33 ;  /* 0x0000002118337220 */ /* 0x000fc60000410000 */
[----:B------:R-:W-:Y:S02]  /*44e0*/  SEL R54, RZ, 0x1, P3 ;  /* 0x00000001ff367807 */ /* 0x000fe40001800000 */
[----:B------:R-:W-:-:S05]  /*44f0*/  FSEL R51, R51, RZ, !P3 ;  /* 0x000000ff33337208 */ /* 0x000fca0005800000 */
[----:B------:R-:W-:-:S04]  /*4500*/  FADD.FTZ R28, R28, R51 ;  /* 0x000000331c1c7221 */ /* 0x000fc80000010000 */
[----:B------:R-:W-:-:S07]  /*4510*/  @P0 FADD.FTZ R28, R20, R28 ;  /* 0x0000001c141c0221 */ /* 0x000fce0000010000 */
.L_x_6519:
        /* <DEDUP_REMOVED lines=12> */
.L_x_6528:
[----:B------:R-:W-:-:S07]  /*45e0*/  MOV R51, R42 ;  /* 0x0000002a00337202 */ /* 0x000fce0000000f00 */
.L_x_6529:
[----:B------:R-:W-:Y:S05]  /*45f0*/  BSYNC B1 ;  /* 0x0000000000017941 */ /* 0x000fea0003800000 */
.L_x_6527:
        /* <DEDUP_REMOVED lines=16> */
.L_x_6533:
[----:B------:R-:W-:Y:S05]  /*4700*/  BSYNC B2 ;  /* 0x0000000000027941 */ /* 0x000fea0003800000 */
.L_x_6532:
        /* <DEDUP_REMOVED lines=43> */
.L_x_6531:
[----:B------:R-:W-:Y:S05]  /*49c0*/  BSYNC B1 ;  /* 0x0000000000017941 */ /* 0x000fea0003800000 */
.L_x_6530:
        /* <DEDUP_REMOVED lines=11> */
.L_x_6534:
        /* <DEDUP_REMOVED lines=12> */
.L_x_6537:
[----:B------:R-:W-:-:S07]  /*4b40*/  MOV R51, R42 ;  /* 0x0000002a00337202 */ /* 0x000fce0000000f00 */
.L_x_6538:
[----:B------:R-:W-:Y:S05]  /*4b50*/  BSYNC B1 ;  /* 0x0000000000017941 */ /* 0x000fea0003800000 */
.L_x_6536:
        /* <DEDUP_REMOVED lines=16> */
.L_x_6542:
[----:B------:R-:W-:Y:S05]  /*4c60*/  BSYNC B2 ;  /* 0x0000000000027941 */ /* 0x000fea0003800000 */
.L_x_6541:
        /* <DEDUP_REMOVED lines=43> */
.L_x_6540:
[----:B------:R-:W-:Y:S05]  /*4f20*/  BSYNC B1 ;  /* 0x0000000000017941 */ /* 0x000fea0003800000 */
.L_x_6539:
        /* <DEDUP_REMOVED lines=8> */
.L_x_6535:
        /* <DEDUP_REMOVED lines=12> */
.L_x_6544:
[----:B------:R-:W-:-:S07]  /*5070*/  MOV R51, R42 ;  /* 0x0000002a00337202 */ /* 0x000fce0000000f00 */
.L_x_6545:
[----:B------:R-:W-:Y:S05]  /*5080*/  BSYNC B1 ;  /* 0x0000000000017941 */ /* 0x000fea0003800000 */
.L_x_6543:
        /* <DEDUP_REMOVED lines=16> */
.L_x_6549:
[----:B------:R-:W-:Y:S05]  /*5190*/  BSYNC B2 ;  /* 0x0000000000027941 */ /* 0x000fea0003800000 */
.L_x_6548:
        /* <DEDUP_REMOVED lines=43> */
.L_x_6547:
[----:B------:R-:W-:Y:S05]  /*5450*/  BSYNC B1 ;  /* 0x0000000000017941 */ /* 0x000fea0003800000 */
.L_x_6546:
        /* <DEDUP_REMOVED lines=11> */
.L_x_6550:
        /* <DEDUP_REMOVED lines=12> */
.L_x_6553:
[----:B------:R-:W-:-:S07]  /*55d0*/  MOV R51, R42 ;  /* 0x0000002a00337202 */ /* 0x000fce0000000f00 */
.L_x_6554:
[----:B------:R-:W-:Y:S05]  /*55e0*/  BSYNC B1 ;  /* 0x0000000000017941 */ /* 0x000fea0003800000 */
.L_x_6552:
        /* <DEDUP_REMOVED lines=16> */
.L_x_6558:
[----:B------:R-:W-:Y:S05]  /*56f0*/  BSYNC B2 ;  /* 0x0000000000027941 */ /* 0x000fea0003800000 */
.L_x_6557:
        /* <DEDUP_REMOVED lines=43> */
.L_x_6556:
[----:B------:R-:W-:Y:S05]  /*59b0*/  BSYNC B1 ;  /* 0x0000000000017941 */ /* 0x000fea0003800000 */
.L_x_6555:
        /* <DEDUP_REMOVED lines=8> */
.L_x_6551:
        /* <DEDUP_REMOVED lines=12> */
.L_x_6560:
[----:B------:R-:W-:-:S07]  /*5b00*/  MOV R51, R42 ;  /* 0x0000002a00337202 */ /* 0x000fce0000000f00 */
.L_x_6561:
[----:B------:R-:W-:Y:S05]  /*5b10*/  BSYNC B1 ;  /* 0x0000000000017941 */ /* 0x000fea0003800000 */
.L_x_6559:
        /* <DEDUP_REMOVED lines=16> */
.L_x_6565:
[----:B------:R-:W-:Y:S05]  /*5c20*/  BSYNC B2 ;  /* 0x0000000000027941 */ /* 0x000fea0003800000 */
.L_x_6564:
        /* <DEDUP_REMOVED lines=43> */
.L_x_6563:
[----:B------:R-:W-:Y:S05]  /*5ee0*/  BSYNC B1 ;  /* 0x0000000000017941 */ /* 0x000fea0003800000 */
.L_x_6562:
        /* <DEDUP_REMOVED lines=11> */
.L_x_6566:
        /* <DEDUP_REMOVED lines=12> */
.L_x_6569:
[----:B------:R-:W-:-:S07]  /*6060*/  MOV R51, R42 ;  /* 0x0000002a00337202 */ /* 0x000fce0000000f00 */
.L_x_6570:
[----:B------:R-:W-:Y:S05]  /*6070*/  BSYNC B1 ;  /* 0x0000000000017941 */ /* 0x000fea0003800000 */
.L_x_6568:
        /* <DEDUP_REMOVED lines=16> */
.L_x_6574:
[----:B------:R-:W-:Y:S05]  /*6180*/  BSYNC B2 ;  /* 0x0000000000027941 */ /* 0x000fea0003800000 */
.L_x_6573:
        /* <DEDUP_REMOVED lines=43> */
.L_x_6572:
[----:B------:R-:W-:Y:S05]  /*6440*/  BSYNC B1 ;  /* 0x0000000000017941 */ /* 0x000fea0003800000 */
.L_x_6571:
[----:B------:R-:W-:-:S05]  /*6450*/  I2FP.F32.U32 R51, R51 ;  /* 0x0000003300337245 */ /* 0x000fca0000201000 */
[----:B------:R-:W-:Y:S01]  /*6460*/  FFMA.FTZ R51, R51, R32, 1.1641532182693481445e-10 ;  /* 0x2f00000033337423 */ /* 0x000fe20000010020 */
[----:B------:R-:W-:-:S04]  /*6470*/  FMUL.FTZ R32, R27, R33 ;  /* 0x000000211b207220 */ /* 0x000fc80000410000 */
[----:B------:R-:W-:-:S04]  /*6480*/  FSETP.GTU.FTZ.AND P1, PT, R51, R34, PT ;  /* 0x000000223300720b */ /* 0x000fc80003f3c000 */
[----:B------:R-:W-:Y:S02]  /*6490*/  FSEL R32, R32, RZ, !P1 ;  /* 0x000000ff20207208 */ /* 0x000fe40004800000 */
[----:B------:R-:W-:-:S03]  /*64a0*/  SEL R57, RZ, 0x1, P1 ;  /* 0x00000001ff397807 */ /* 0x000fc60000800000 */
[----:B------:R-:W-:-:S04]  /*64b0*/  FADD.FTZ R31, R31, R32 ;  /* 0x000000201f1f7221 */ /* 0x000fc80000010000 */
[----:B------:R-:W-:-:S07]  /*64c0*/  @P0 FADD.FTZ R31, R23, R31 ;  /* 0x0000001f171f0221 */ /* 0x000fce0000010000 */
.L_x_6567:
[----:B------:R-:W-:Y:S01]  /*64d0*/  SEL R32, RZ, 0x1000000, P5 ;  /* 0x01000000ff207807 */ /* 0x000fe20002800000 */
[C---:B------:R-:W-:Y:S01]  /*64e0*/  IMAD.WIDE.U32 R72, R50.reuse, 0x10, R72 ;  /* 0x0000001032487825 */ /* 0x040fe200078e0048 */
[----:B------:R-:W-:Y:S02]  /*64f0*/  SEL R33, RZ, 0x10000, P4 ;  /* 0x00010000ff217807 */ /* 0x000fe40002000000 */
[----:B------:R-:W-:Y:S01]  /*6500*/  SEL R34, RZ, 0x100, P3 ;  /* 0x00000100ff227807 */ /* 0x000fe20001800000 */
[----:B------:R-:W-:Y:S01]  /*6510*/  IMAD.WIDE.U32 R70, R50, 0x4, R70 ;  /* 0x0000000432467825 */ /* 0x000fe200078e0046 */
[----:B------:R0:W-:Y:S01]  /*6520*/  STG.E.128 desc[UR4][R72.64], R28 ;  /* 0x0000001c48007986 */ /* 0x0001e2000c101d04 */
[----:B------:R-:W-:Y:S02]  /*6530*/  PLOP3.LUT P1, PT, PT, PT, UP0, 0x40, 0x0 ;  /* 0x000000000000781c */ /* 0x000fe40003f2e808 */
[----:B------:R-:W-:Y:S01]  /*6540*/  IADD3 R32, R34, R32, R33 ;  /* 0x0000002022207210 */ /* 0x000fe20007ffe021 */
[----:B------:R-:W-:Y:S01]  /*6550*/  FADD.FTZ R34, RZ, R16 ;  /* 0x00000010ff227221 */ /* 0x000fe20000010000 */
[----:B------:R-:W-:-:S02]  /*6560*/  SEL R33, RZ, 0x1, P2 ;  /* 0x00000001ff217807 */ /* 0x000fc40001000000 */
[----:B------:R-:W-:Y:S01]  /*6570*/  ISETP.NE.AND P0, PT, R67, RZ, PT ;  /* 0x000000ff4300720c */ /* 0x000fe20003f05270 */
[----:B------:R-:W-:Y:S01]  /*6580*/  FADD.FTZ R51, R34, R17 ;  /* 0x0000001122337221 */ /* 0x000fe20000010000 */
[----:B------:R-:W-:-:S03]  /*6590*/  IADD3 R33, R32, R33, RZ ;  /* 0x0000002120217210 */ /* 0x000fc60007ffe0ff */
[----:B------:R-:W-:Y:S02]  /*65a0*/  FADD.FTZ R32, R51, R18 ;  /* 0x0000001233207221 */ /* 0x000fe40000010000 */
[----:B------:R0:W-:Y:S02]  /*65b0*/  STG.E desc[UR4][R70.64], R33 ;  /* 0x0000002146007986 */ /* 0x0001e4000c101904 */
[----:B------:R-:W-:-:S04]  /*65c0*/  FADD.FTZ R51, R32, R19 ;  /* 0x0000001320337221 */ /* 0x000fc80000010000 */
[----:B------:R-:W-:-:S04]  /*65d0*/  FADD.FTZ R32, R51, R28 ;  /* 0x0000001c33207221 */ /* 0x000fc80000010000 */
[----:B------:R-:W-:-:S04]  /*65e0*/  FADD.FTZ R51, R32, R29 ;  /* 0x0000001d20337221 */ /* 0x000fc80000010000 */
[----:B------:R-:W-:Y:S01]  /*65f0*/  FADD.FTZ R34, R51, R30 ;  /* 0x0000001e33227221 */ /* 0x000fe20000010000 */
[----:B0-----:R-:W-:Y:S06]  /*6600*/  @P1 BRA `(.L_x_6575) ;  /* 0x00000000002c1947 */ /* 0x001fec0003800000 */
[----:B------:R-:W0:Y:S01]  /*6610*/  LDC.64 R32, c[0x0][0x248] ;  /* 0x00009200ff207b82 */ /* 0x000e220000000a00 */
[----:B------:R-:W-:-:S05]  /*6620*/  IMAD.U32 R51, R56, 0x10000, RZ ;  /* 0x0001000038337824 */ /* 0x000fca00078e00ff */
[----:B------:R-:W-:Y:S02]  /*6630*/  LOP3.LUT R70, R51, 0xff0000, RZ, 0xc0, !PT ;  /* 0x00ff000033467812 */ /* 0x000fe400078ec0ff */
[----:B------:R-:W-:-:S04]  /*6640*/  LOP3.LUT R51, R57, 0xffff, RZ, 0xc0, !PT ;  /* 0x0000ffff39337812 */ /* 0x000fc800078ec0ff */
[----:B------:R-:W-:Y:S02]  /*6650*/  LEA R51, R51, R70, 0x18 ;  /* 0x0000004633337211 */ /* 0x000fe400078ec0ff */
[----:B------:R-:W-:-:S05]  /*6660*/  LOP3.LUT R70, R55, 0xff, RZ, 0xc0, !PT ;  /* 0x000000ff37467812 */ /* 0x000fca00078ec0ff */
[----:B------:R-:W-:Y:S01]  /*6670*/  IMAD R51, R70, 0x100, R51 ;  /* 0x0000010046337824 */ /* 0x000fe200078e0233 */
[----:B------:R-:W-:-:S04]  /*6680*/  LOP3.LUT R70, R54, 0xff, RZ, 0xc0, !PT ;  /* 0x000000ff36467812 */ /* 0x000fc800078ec0ff */
[----:B------:R-:W-:Y:S01]  /*6690*/  IADD3 R51, R51, R70, RZ ;  /* 0x0000004633337210 */ /* 0x000fe20007ffe0ff */
[----:B0-----:R-:W-:-:S05]  /*66a0*/  IMAD.WIDE.U32 R32, R50, 0x4, R32 ;  /* 0x0000000432207825 */ /* 0x001fca00078e0020 */
[----:B------:R0:W-:Y:S02]  /*66b0*/  STG.E desc[UR4][R32.64], R51 ;  /* 0x0000003320007986 */ /* 0x0001e4000c101904 */
.L_x_6575:
[----:B------:R-:W-:Y:S01]  /*66c0*/  UMOV UR16, 0xffffffff ;  /* 0xffffffff00107882 */ /* 0x000fe20000000000 */
[----:B------:R-:W-:Y:S02]  /*66d0*/  FADD.FTZ R71, R34, R31 ;  /* 0x0000001f22477221 */ /* 0x000fe40000010000 */
[----:B------:R-:W-:Y:S05]  /*66e0*/  BRA.DIV UR16, `(.L_x_6576) ;  /* 0x0000000610a87947 */ /* 0x000fea000b800000 */
        /* <DEDUP_REMOVED lines=37> */
.L_x_6589:
[----:B-1----:R-:W-:Y:S01]  /*6940*/  FADD.FTZ R32, R76, R32 ;  /* 0x000000204c207221 */ /* 0x002fe20000010000 */
[----:B------:R-:W-:Y:S01]  /*6950*/  PLOP3.LUT P1, PT, PT, PT, UP1, 0x40, 0x0 ;  /* 0x000000000000781c */ /* 0x000fe20003f2e818 */
[----:B------:R-:W1:Y:S02]  /*6960*/  @!P0 LDC.64 R72, c[0x0][0x250] ;  /* 0x00009400ff488b82 */ /* 0x000e640000000a00 */
[----:B------:R-:W-:Y:S01]  /*6970*/  FFMA.FTZ R34, R32, R33, UR20 ;  /* 0x0000001420227e23 */ /* 0x000fe20008010021 */
[----:B------:R-:W-:-:S05]  /*6980*/  FMUL.FTZ R32, R71, R71 ;  /* 0x0000004747207220 */ /* 0x000fca0000410000 */
[----:B------:R-:W-:Y:S02]  /*6990*/  FSEL R51, R32, RZ, !P1 ;  /* 0x000000ff20337208 */ /* 0x000fe40004800000 */
[----:B------:R-:W0:Y:S01]  /*69a0*/  @!P0 LDC.64 R32, c[0x0][0x258] ;  /* 0x00009600ff208b82 */ /* 0x000e220000000a00 */
[----:B------:R-:W-:Y:S02]  /*69b0*/  PLOP3.LUT P1, PT, PT, PT, UP1, 0x40, 0x0 ;  /* 0x000000000000781c */ /* 0x000fe40003f2e818 */
[----:B------:R-:W-:Y:S02]  /*69c0*/  FADD.FTZ R34, R34, R51 ;  /* 0x0000003322227221 */ /* 0x000fe40000010000 */
[----:B------:R-:W-:Y:S02]  /*69d0*/  FSEL R51, R71, RZ, P1 ;  /* 0x000000ff47337208 */ /* 0x000fe40000800000 */
[----:B------:R-:W2:Y:S03]  /*69e0*/  MUFU.RSQ R70, R34 ;  /* 0x0000002200467308 */ /* 0x000ea60000001400 */
[C---:B------:R-:W-:Y:S01]  /*69f0*/  FADD.FTZ R17, -R51.reuse, R17 ;  /* 0x0000001133117221 */ /* 0x040fe20000010100 */
[C---:B------:R-:W-:Y:S01]  /*6a00*/  FADD.FTZ R18, -R51.reuse, R18 ;  /* 0x0000001233127221 */ /* 0x040fe20000010100 */
[C---:B------:R-:W-:Y:S01]  /*6a10*/  FADD.FTZ R19, -R51.reuse, R19 ;  /* 0x0000001333137221 */ /* 0x040fe20000010100 */
[----:B------:R-:W-:Y:S01]  /*6a20*/  FADD.FTZ R29, -R51, R29 ;  /* 0x0000001d331d7221 */ /* 0x000fe20000010100 */
[----:B-1----:R-:W-:Y:S01]  /*6a30*/  @!P0 IMAD.WIDE R74, R68, 0x4, R72 ;  /* 0x00000004444a8825 */ /* 0x002fe200078e0248 */
[----:B------:R-:W-:-:S03]  /*6a40*/  SHF.R.U32.HI R73, RZ, 0x1c, R35 ;  /* 0x0000001cff497819 */ /* 0x000fc60000011623 */
[----:B------:R-:W-:Y:S01]  /*6a50*/  FADD.FTZ R31, -R51, R31 ;  /* 0x0000001f331f7221 */ /* 0x000fe20000010100 */
[----:B------:R-:W-:Y:S01]  /*6a60*/  IMAD.SHL.U32 R72, R35, 0x10, RZ ;  /* 0x0000001023487824 */ /* 0x000fe200078e00ff */
[----:B------:R1:W-:Y:S01]  /*6a70*/  @!P0 STG.E desc[UR4][R74.64], R71 ;  /* 0x000000474a008986 */ /* 0x0003e2000c101904 */
[----:B0-----:R-:W-:-:S04]  /*6a80*/  @!P0 IMAD.WIDE R76, R68, 0x4, R32 ;  /* 0x00000004444c8825 */ /* 0x001fc800078e0220 */
[----:B------:R-:W-:Y:S01]  /*6a90*/  FADD.FTZ R33, -R51, R16 ;  /* 0x0000001033217221 */ /* 0x000fe20000010100 */
[C---:B--2---:R-:W-:Y:S01]  /*6aa0*/  FMUL.FTZ R35, R70.reuse, R19 ;  /* 0x0000001346237220 */ /* 0x044fe20000410000 */
[C---:B------:R-:W-:Y:S01]  /*6ab0*/  FMUL.FTZ R34, R70.reuse, R18 ;  /* 0x0000001246227220 */ /* 0x040fe20000410000 */
[C---:B------:R-:W-:Y:S01]  /*6ac0*/  FMUL.FTZ R29, R70.reuse, R29 ;  /* 0x0000001d461d7220 */ /* 0x040fe20000410000 */
[----:B------:R0:W-:Y:S01]  /*6ad0*/  @!P0 STG.E desc[UR4][R76.64], R70 ;  /* 0x000000464c008986 */ /* 0x0001e2000c101904 */
[----:B------:R-:W-:Y:S01]  /*6ae0*/  FMUL.FTZ R32, R70, R33 ;  /* 0x0000002146207220 */ /* 0x000fe20000410000 */
[----:B-1----:R-:W-:Y:S01]  /*6af0*/  IADD3 R74, P0, R72, UR12, RZ ;  /* 0x0000000c484a7c10 */ /* 0x002fe2000ff1e0ff */
[----:B------:R-:W-:Y:S01]  /*6b00*/  FMUL.FTZ R33, R70, R17 ;  /* 0x0000001146217220 */ /* 0x000fe20000410000 */
[----:B------:R-:W-:Y:S01]  /*6b10*/  FFMA.FTZ R19, R59, R35, R6 ;  /* 0x000000233b137223 */ /* 0x000fe20000010006 */
[----:B------:R-:W-:Y:S01]  /*6b20*/  FFMA.FTZ R18, R63, R34, R40 ;  /* 0x000000223f127223 */ /* 0x000fe20000010028 */
[----:B------:R-:W-:Y:S01]  /*6b30*/  IADD3.X R75, R73, UR13, RZ, P0, !PT ;  /* 0x0000000d494b7c10 */ /* 0x000fe200087fe4ff */
[----:B------:R-:W-:Y:S01]  /*6b40*/  FFMA.FTZ R17, R65, R33, R8 ;  /* 0x0000002141117223 */ /* 0x000fe20000010008 */
[----:B------:R-:W-:Y:S01]  /*6b50*/  FFMA.FTZ R16, R62, R32, R41 ;  /* 0x000000203e107223 */ /* 0x000fe20000010029 */
[C---:B------:R-:W-:Y:S01]  /*6b60*/  FADD.FTZ R71, -R51.reuse, R28 ;  /* 0x0000001c33477221 */ /* 0x040fe20000010100 */
[----:B------:R-:W-:Y:S01]  /*6b70*/  IADD3 R72, P0, R72, UR14, RZ ;  /* 0x0000000e48487c10 */ /* 0x000fe2000ff1e0ff */
[C---:B------:R-:W-:Y:S01]  /*6b80*/  FMUL.FTZ R31, R70.reuse, R31 ;  /* 0x0000001f461f7220 */ /* 0x040fe20000410000 */
[----:B0-----:R-:W-:Y:S01]  /*6b90*/  FADD.FTZ R77, -R51, R30 ;  /* 0x0000001e334d7221 */ /* 0x001fe20000010100 */
[----:B------:R0:W-:Y:S01]  /*6ba0*/  STG.E.128 desc[UR4][R74.64], R16 ;  /* 0x000000104a007986 */ /* 0x0001e2000c101d04 */
[----:B------:R-:W-:Y:S01]  /*6bb0*/  IADD3.X R73, R73, UR15, RZ, P0, !PT ;  /* 0x0000000f49497c10 */ /* 0x000fe200087fe4ff */
[C---:B------:R-:W-:Y:S01]  /*6bc0*/  FMUL.FTZ R71, R70.reuse, R71 ;  /* 0x0000004746477220 */ /* 0x040fe20000410000 */
[----:B------:R-:W-:Y:S01]  /*6bd0*/  FMUL.FTZ R30, R70, R77 ;  /* 0x0000004d461e7220 */ /* 0x000fe20000410000 */
[----:B------:R-:W-:Y:S01]  /*6be0*/  FFMA.FTZ R35, R46, R35, R5 ;  /* 0x000000232e237223 */ /* 0x000fe20000010005 */
[----:B------:R-:W-:Y:S01]  /*6bf0*/  FFMA.FTZ R34, R61, R34, R38 ;  /* 0x000000223d227223 */ /* 0x000fe20000010026 */
[----:B------:R-:W-:Y:S01]  /*6c00*/  FFMA.FTZ R33, R58, R33, R7 ;  /* 0x000000213a217223 */ /* 0x000fe20000010007 */
[----:B------:R-:W-:Y:S01]  /*6c10*/  FFMA.FTZ R32, R60, R32, R39 ;  /* 0x000000203c207223 */ /* 0x000fe20000010027 */
[----:B------:R-:W-:-:S04]  /*6c20*/  FFMA.FTZ R28, R11, R71, R14 ;  /* 0x000000470b1c7223 */ /* 0x000fc8000001000e */
[----:B------:R1:W-:Y:S01]  /*6c30*/  STG.E.128 desc[UR4][R72.64], R32 ;  /* 0x0000002048007986 */ /* 0x0003e2000c101d04 */
[----:B0-----:R-:W-:Y:S01]  /*6c40*/  SHF.L.U32 R74, R50, 0x4, RZ ;  /* 0x00000004324a7819 */ /* 0x001fe200000006ff */
[----:B------:R-:W-:Y:S01]  /*6c50*/  FFMA.FTZ R19, R49, R31, R2 ;  /* 0x0000001f31137223 */ /* 0x000fe20000010002 */
[----:B------:R-:W-:Y:S01]  /*6c60*/  SHF.R.U32.HI R16, RZ, 0x1c, R50 ;  /* 0x0000001cff107819 */ /* 0x000fe20000011632 */
[-C--:B------:R-:W-:Y:S01]  /*6c70*/  FFMA.FTZ R18, R12, R30.reuse, R37 ;  /* 0x0000001e0c127223 */ /* 0x080fe20000010025 */
[----:B------:R-:W0:Y:S01]  /*6c80*/  LDC.64 R50, c[0x0][0x210] ;  /* 0x00008400ff327b82 */ /* 0x000e220000000a00 */
[C---:B------:R-:W-:Y:S01]  /*6c90*/  IADD3 R76, P0, R74.reuse, UR12, RZ ;  /* 0x0000000c4a4c7c10 */ /* 0x040fe2000ff1e0ff */
[----:B------:R-:W-:Y:S01]  /*6ca0*/  FFMA.FTZ R17, R47, R29, R4 ;  /* 0x0000001d2f117223 */ /* 0x000fe20000010004 */
[----:B------:R-:W-:Y:S01]  /*6cb0*/  IADD3 R74, P1, R74, UR14, RZ ;  /* 0x0000000e4a4a7c10 */ /* 0x000fe2000ff3e0ff */
[----:B------:R-:W-:Y:S01]  /*6cc0*/  FFMA.FTZ R31, R53, R31, R0 ;  /* 0x0000001f351f7223 */ /* 0x000fe20000010000 */
[----:B------:R-:W-:Y:S01]  /*6cd0*/  IADD3.X R77, R16, UR13, RZ, P0, !PT ;  /* 0x0000000d104d7c10 */ /* 0x000fe200087fe4ff */
[----:B------:R-:W-:Y:S01]  /*6ce0*/  FFMA.FTZ R30, R10, R30, R15 ;  /* 0x0000001e0a1e7223 */ /* 0x000fe2000001000f */
[----:B------:R-:W-:Y:S01]  /*6cf0*/  IADD3.X R75, R16, UR15, RZ, P1, !PT ;  /* 0x0000000f104b7c10 */ /* 0x000fe20008ffe4ff */
[----:B------:R-:W-:Y:S01]  /*6d00*/  FFMA.FTZ R16, R13, R71, R36 ;  /* 0x000000470d107223 */ /* 0x000fe20000010024 */
[----:B------:R-:W-:-:S04]  /*6d10*/  FFMA.FTZ R29, R48, R29, R3 ;  /* 0x0000001d301d7223 */ /* 0x000fc80000010003 */
[----:B------:R1:W-:Y:S04]  /*6d20*/  STG.E.128 desc[UR4][R76.64], R16 ;  /* 0x000000104c007986 */ /* 0x0003e8000c101d04 */
[----:B------:R1:W-:Y:S01]  /*6d30*/  STG.E.128 desc[UR4][R74.64], R28 ;  /* 0x0000001c4a007986 */ /* 0x0003e2000c101d04 */
[----:B0-----:R-:W-:-:S05]  /*6d40*/  IMAD R68, R50, 0x4, R68 ;  /* 0x0000000432447824 */ /* 0x001fca00078e0244 */
[----:B------:R-:W-:-:S13]  /*6d50*/  ISETP.GE.AND P0, PT, R68, R51, PT ;  /* 0x000000334400720c */ /* 0x000fda0003f06270 */
[----:B-1----:R-:W-:Y:S05]  /*6d60*/  @!P0 BRA `(.L_x_6577) ;  /* 0xffffff9c00c08947 */ /* 0x002fea000383ffff */
[----:B------:R-:W-:Y:S05]  /*6d70*/  BSYNC B0 ;  /* 0x0000000000007941 */ /* 0x000fea0003800000 */
.L_x_6445:
[----:B------:R-:W-:Y:S05]  /*6d80*/  EXIT ;  /* 0x000000000000794d */ /* 0x000fea0003800000 */
.L_x_6576:
[----:B0-----:R-:W-:Y:S01]  /*6d90*/  HFMA2.MMA R51, -RZ, RZ, 0, 1.847743988037109375e-06 ;  /* 0x0000001fff337435 */ /* 0x001fe200000001ff */
[----:B------:R-:W-:Y:S01]  /*6da0*/  BSSY B1, `(.L_x_6578) ;  /* 0x0000007000017945 */ /* 0x000fe20003800000 */
[----:B------:R-:W-:Y:S01]  /*6db0*/  MOV R72, R71 ;  /* 0x0000004700487202 */ /* 0x000fe20000000f00 */
[----:B------:R-:W-:Y:S02]  /*6dc0*/  IMAD.MOV.U32 R70, RZ, RZ, 0x1 ;  /* 0x00000001ff467424 */ /* 0x000fe400078e00ff */
[----:B------:R-:W-:-:S07]  /*6dd0*/  IMAD.MOV.U32 R34, RZ, RZ, -0x1 ;  /* 0xffffffffff227424 */ /* 0x000fce00078e00ff */
[----:B------:R-:W-:Y:S05]  /*6de0*/  WARPSYNC.COLLECTIVE R34, `(.L_x_6579) ;  /* 0x0000000022087348 */ /* 0x000fea0003c00000 */
[----:B------:R0:W1:Y:S02]  /*6df0*/  SHFL.BFLY P1, R32, R72, R70, R51 ;  /* 0x0c00004648207389 */ /* 0x0000640000020033 */
[----:B01----:R-:W-:Y:S01]  /*6e00*/  ENDCOLLECTIVE ;  /* 0x000000000000791b */ /* 0x003fe20003800000 */
.L_x_6579:
[----:B------:R-:W-:Y:S05]  /*6e10*/  BSYNC B1 ;  /* 0x0000000000017941 */ /* 0x000fea0003800000 */
.L_x_6578:
[----:B------:R-:W-:Y:S01]  /*6e20*/  FADD.FTZ R72, R71, R32 ;  /* 0x0000002047487221 */ /* 0x000fe20000010000 */
[----:B------:R-:W-:Y:S01]  /*6e30*/  MOV R70, 0x2 ;  /* 0x0000000200467802 */ /* 0x000fe20000000f00 */
[----:B------:R-:W-:Y:S01]  /*6e40*/  IMAD.MOV.U32 R51, RZ, RZ, 0x1f ;  /* 0x0000001fff337424 */ /* 0x000fe200078e00ff */
[----:B------:R-:W-:Y:S01]  /*6e50*/  MOV R34, 0xffffffff ;  /* 0xffffffff00227802 */ /* 0x000fe20000000f00 */
[----:B------:R-:W0:Y:S06]  /*6e60*/  LDC R33, c[0x0][0x290] ;  /* 0x0000a400ff217b82 */ /* 0x000e2c0000000800 */
[----:B0-----:R-:W-:Y:S05]  /*6e70*/  WARPSYNC.COLLECTIVE R34, `(.L_x_6580) ;  /* 0x0000000022087348 */ /* 0x001fea0003c00000 */
[----:B------:R1:W2:Y:S02]  /*6e80*/  SHFL.BFLY P1, R32, R72, R70, R51 ;  /* 0x0c00004648207389 */ /* 0x0002a40000020033 */
[----:B012---:R-:W-:Y:S01]  /*6e90*/  ENDCOLLECTIVE ;  /* 0x000000000000791b */ /* 0x007fe20003800000 */
.L_x_6580:
[----:B------:R-:W-:Y:S01]  /*6ea0*/  HFMA2.MMA R70, -RZ, RZ, 0, 2.384185791015625e-07 ;  /* 0x00000004ff467435 */ /* 0x000fe200000001ff */
[----:B------:R-:W-:-:S04]  /*6eb0*/  FADD.FTZ R73, R72, R32 ;  /* 0x0000002048497221 */ /* 0x000fc80000010000 */
[----:B------:R-:W-:-:S07]  /*6ec0*/  IMAD.MOV.U32 R72, RZ, RZ, R73 ;  /* 0x000000ffff487224 */ /* 0x000fce00078e0049 */
[----:B------:R-:W-:Y:S05]  /*6ed0*/  WARPSYNC.COLLECTIVE R34, `(.L_x_6581) ;  /* 0x0000000022087348 */ /* 0x000fea0003c00000 */
[----:B------:R0:W1:Y:S02]  /*6ee0*/  SHFL.BFLY P1, R32, R72, R70, R51 ;  /* 0x0c00004648207389 */ /* 0x0000640000020033 */
[----:B01----:R-:W-:Y:S01]  /*6ef0*/  ENDCOLLECTIVE ;  /* 0x000000000000791b */ /* 0x003fe20003800000 */
.L_x_6581:
[----:B------:R-:W-:Y:S01]  /*6f00*/  MOV R70, 0x8 ;  /* 0x0000000800467802 */ /* 0x000fe20000000f00 */
[----:B------:R-:W-:-:S04]  /*6f10*/  FADD.FTZ R74, R73, R32 ;  /* 0x00000020494a7221 */ /* 0x000fc80000010000 */
[----:B------:R-:W-:-:S07]  /*6f20*/  IMAD.MOV.U32 R72, RZ, RZ, R74 ;  /* 0x000000ffff487224 */ /* 0x000fce00078e004a */
[----:B------:R-:W-:Y:S05]  /*6f30*/  WARPSYNC.COLLECTIVE R34, `(.L_x_6582) ;  /* 0x0000000022087348 */ /* 0x000fea0003c00000 */
[----:B------:R0:W1:Y:S02]  /*6f40*/  SHFL.BFLY P1, R32, R72, R70, R51 ;  /* 0x0c00004648207389 */ /* 0x0000640000020033 */
[----:B01----:R-:W-:Y:S01]  /*6f50*/  ENDCOLLECTIVE ;  /* 0x000000000000791b */ /* 0x003fe20003800000 */
.L_x_6582:
[----:B------:R-:W-:Y:S01]  /*6f60*/  HFMA2.MMA R70, -RZ, RZ, 0, 9.5367431640625e-07 ;  /* 0x00000010ff467435 */ /* 0x000fe200000001ff */
[----:B------:R-:W-:-:S04]  /*6f70*/  FADD.FTZ R75, R74, R32 ;  /* 0x000000204a4b7221 */ /* 0x000fc80000010000 */
[----:B------:R-:W-:-:S07]  /*6f80*/  IMAD.MOV.U32 R72, RZ, RZ, R75 ;  /* 0x000000ffff487224 */ /* 0x000fce00078e004b */
[----:B------:R-:W-:Y:S05]  /*6f90*/  WARPSYNC.COLLECTIVE R34, `(.L_x_6583) ;  /* 0x0000000022087348 */ /* 0x000fea0003c00000 */
[----:B------:R0:W1:Y:S02]  /*6fa0*/  SHFL.BFLY P1, R32, R72, R70, R51 ;  /* 0x0c00004648207389 */ /* 0x0000640000020033 */
[----:B01----:R-:W-:Y:S01]  /*6fb0*/  ENDCOLLECTIVE ;  /* 0x000000000000791b */ /* 0x003fe20003800000 */
.L_x_6583:
        /* <DEDUP_REMOVED lines=23> */
.L_x_6584:
[----:B------:R-:W-:Y:S01]  /*7130*/  HFMA2.MMA R70, -RZ, RZ, 0, 1.1920928955078125e-07 ;  /* 0x00000002ff467435 */ /* 0x000fe200000001ff */
[----:B------:R-:W-:-:S04]  /*7140*/  FADD.FTZ R73, R72, R32 ;  /* 0x0000002048497221 */ /* 0x000fc80000010000 */
[----:B------:R-:W-:-:S07]  /*7150*/  IMAD.MOV.U32 R72, RZ, RZ, R73 ;  /* 0x000000ffff487224 */ /* 0x000fce00078e0049 */
[----:B------:R-:W-:Y:S05]  /*7160*/  WARPSYNC.COLLECTIVE R34, `(.L_x_6585) ;  /* 0x0000000022087348 */ /* 0x000fea0003c00000 */
[----:B------:R0:W1:Y:S02]  /*7170*/  SHFL.BFLY P1, R32, R72, R70, R51 ;  /* 0x0c00004648207389 */ /* 0x0000640000020033 */
[----:B01----:R-:W-:Y:S01]  /*7180*/  ENDCOLLECTIVE ;  /* 0x000000000000791b */ /* 0x003fe20003800000 */
.L_x_6585:
[----:B------:R-:W-:Y:S01]  /*7190*/  MOV R70, 0x4 ;  /* 0x0000000400467802 */ /* 0x000fe20000000f00 */
[----:B------:R-:W-:-:S04]  /*71a0*/  FADD.FTZ R74, R73, R32 ;  /* 0x00000020494a7221 */ /* 0x000fc80000010000 */
[----:B------:R-:W-:-:S07]  /*71b0*/  IMAD.MOV.U32 R72, RZ, RZ, R74 ;  /* 0x000000ffff487224 */ /* 0x000fce00078e004a */
[----:B------:R-:W-:Y:S05]  /*71c0*/  WARPSYNC.COLLECTIVE R34, `(.L_x_6586) ;  /* 0x0000000022087348 */ /* 0x000fea0003c00000 */
[----:B------:R0:W1:Y:S02]  /*71d0*/  SHFL.BFLY P1, R32, R72, R70, R51 ;  /* 0x0c00004648207389 */ /* 0x0000640000020033 */
[----:B01----:R-:W-:Y:S01]  /*71e0*/  ENDCOLLECTIVE ;  /* 0x000000000000791b */ /* 0x003fe20003800000 */
.L_x_6586:
[----:B------:R-:W-:Y:S01]  /*71f0*/  HFMA2.MMA R70, -RZ, RZ, 0, 4.76837158203125e-07 ;  /* 0x00000008ff467435 */ /* 0x000fe200000001ff */
[----:B------:R-:W-:-:S04]  /*7200*/  FADD.FTZ R75, R74, R32 ;  /* 0x000000204a4b7221 */ /* 0x000fc80000010000 */
[----:B------:R-:W-:-:S07]  /*7210*/  IMAD.MOV.U32 R72, RZ, RZ, R75 ;  /* 0x000000ffff487224 */ /* 0x000fce00078e004b */
[----:B------:R-:W-:Y:S05]  /*7220*/  WARPSYNC.COLLECTIVE R34, `(.L_x_6587) ;  /* 0x0000000022087348 */ /* 0x000fea0003c00000 */
[----:B------:R0:W1:Y:S02]  /*7230*/  SHFL.BFLY P1, R32, R72, R70, R51 ;  /* 0x0c00004648207389 */ /* 0x0000640000020033 */
[----:B01----:R-:W-:Y:S01]  /*7240*/  ENDCOLLECTIVE ;  /* 0x000000000000791b */ /* 0x003fe20003800000 */
.L_x_6587:
[----:B------:R-:W-:Y:S01]  /*7250*/  MOV R70, 0x10 ;  /* 0x0000001000467802 */ /* 0x000fe20000000f00 */
[----:B------:R-:W-:-:S04]  /*7260*/  FADD.FTZ R76, R75, R32 ;  /* 0x000000204b4c7221 */ /* 0x000fc80000010000 */
[----:B------:R-:W-:-:S07]  /*7270*/  IMAD.MOV.U32 R72, RZ, RZ, R76 ;  /* 0x000000ffff487224 */ /* 0x000fce00078e004c */
[----:B------:R-:W-:Y:S05]  /*7280*/  WARPSYNC.COLLECTIVE R34, `(.L_x_6588) ;  /* 0x0000000022087348 */ /* 0x000fea0003c00000 */
[----:B------:R0:W1:Y:S02]  /*7290*/  SHFL.BFLY P1, R32, R72, R70, R51 ;  /* 0x0c00004648207389 */ /* 0x0000640000020033 */
[----:B01----:R-:W-:Y:S01]  /*72a0*/  ENDCOLLECTIVE ;  /* 0x000000000000791b */ /* 0x003fe20003800000 */
.L_x_6588:
[----:B------:R-:W-:Y:S05]  /*72b0*/  BRA `(.L_x_6589) ;  /* 0xfffffff400a07947 */ /* 0x000fea000383ffff */
.L_x_6590:
        /* <DEDUP_REMOVED lines=12> */
.L_x_7782:


//--------------------- .text._ZN10layer_norm31ln_parallel_residual_fwd_kernelINS_13Kernel_traitsI6__halfffffjLj256ELj1ELj4ELj1ELj16ENS_18Kernel_traits_baseILj256ES2_ffffjLj128EEEEELb1ELb1ELb0EEEvNS_9FwdParamsE --------------------------
	.section	.text._ZN10layer_norm31ln_parallel_residual_fwd_kernelINS_13Kernel_traitsI6__halfffffjLj256ELj1ELj4ELj1ELj16ENS_18Kernel_traits_baseILj256ES2_ffffjLj128EEEEELb1ELb1ELb0EEEvNS_9FwdParamsE,"ax",@progbits
	.align	128
        .global         _ZN10layer_norm31ln_parallel_residual_fwd_kernelINS_13Kernel_traitsI6__halfffffjLj256ELj1ELj4ELj1ELj16ENS_18Kernel_traits_baseILj256ES2_ffffjLj128EEEEELb1ELb1ELb0EEEvNS_9FwdParamsE
        .type           _ZN10layer_norm31ln_parallel_residual_fwd_kernelINS_13Kernel_traitsI6__halfffffjLj256ELj1ELj4ELj1ELj16ENS_18Kernel_traits_baseILj256ES2_ffffjLj128EEEEELb1ELb1ELb0EEEvNS_9FwdParamsE,@function
        .size           _ZN10layer_norm31ln_parallel_residual_fwd_kernelINS_13Kernel_traitsI6__halfffffjLj256ELj1ELj4ELj1ELj16ENS_18Kernel_traits_baseILj256ES2_ffffjLj128EEEEELb1ELb1ELb0EEEvNS_9FwdParamsE,(.L_x_7783 - _ZN10layer_norm31ln_parallel_residual_fwd_kernelINS_13Kernel_traitsI6__halfffffjLj256ELj1ELj4ELj1ELj16ENS_18Kernel_traits_baseILj256ES2_ffffjLj128EEEEELb1ELb1ELb0EEEvNS_9FwdParamsE)
        .other          _ZN10layer_norm31ln_parallel_residual_fwd_kernelINS_13Kernel_traitsI6__halfffffjLj256ELj1ELj4ELj1ELj16ENS_18Kernel_traits_baseILj256ES2_ffffjLj128EEEEELb1ELb1ELb0EEEvNS_9FwdParamsE,@"STO_CUDA_ENTRY STV_DEFAULT"
_ZN10layer_norm31ln_parallel_residual_fwd_kernelINS_13Kernel_traitsI6__halfffffjLj256ELj1ELj4ELj1ELj16ENS_18Kernel_traits_baseILj256ES2_ffffjLj128EEEEELb1ELb1ELb0EEEvNS_9FwdParamsE:
.text._ZN10layer_norm31ln_parallel_residual_fwd_kernelINS_13Kernel_traitsI6__halfffffjLj256ELj1ELj4ELj1ELj16ENS_18Kernel_traits_baseILj256ES2_ffffjLj128EEEEELb1ELb1ELb0EEEvNS_9FwdParamsE:
[----:B------:R-:W-:Y:S01]  /*0000*/  LDC R1, c[0x0][0x28] ;  /* 0x00000a00ff017b82 */ /* 0x000fe20000000800 */
[----:B------:R-:W-:Y:S01]  /*0010*/  ULDC.U8 UR4, c[0x0][0x2f4] ;  /* 0x0000bd0000047ab9 */ /* 0x000fe20000000000 */
[----:B------:R-:W-:Y:S01]  /*0020*/  ULDC.64 UR6, c[0x0][0x2e0] ;  /* 0x0000b80000067ab9 */ /* 0x000fe20000000a00 */
[----:B------:R-:W-:Y:S01]  /*0030*/  ISETP.NE.AND P0, PT, RZ, UR4, PT ;  /* 0x00000004ff007c0c */ /* 0x000fe2000bf05270 */
[----:B------:R-:W-:-:S04]  /*0040*/  IMAD.U32 R2, RZ, RZ, UR6 ;  /* 0x00000006ff027e24 */ /* 0x000fc8000f8e00ff */
[----:B------:R-:W0:Y:S01]  /*0050*/  LDC R0, c[0x0][0x2e8] ;  /* 0x0000ba00ff007b82 */ /* 0x000e220000000800 */
[----:B------:R-:W-:Y:S01]  /*0060*/  IMAD.U32 R3, RZ, RZ, UR7 ;  /* 0x00000007ff037e24 */ /* 0x000fe2000f8e00ff */
[----:B------:R-:W-:-:S06]  /*0070*/  ULDC.64 UR4, c[0x0][0x208] ;  /* 0x0000820000047ab9 */ /* 0x000fcc0000000a00 */
[----:B------:R-:W1:Y:S01]  /*0080*/  LDC R13, c[0x0][0x2ec] ;  /* 0x0000bb00ff0d7b82 */ /* 0x000e620000000800 */
[----:B------:R-:W2:Y:S01]  /*0090*/  @P0 LDG.E.64 R2, desc[UR4][R2.64] ;  /* 0x0000000402020981 */ /* 0x000ea2000c1e1b00 */
[----:B------:R-:W3:Y:S06]  /*00a0*/  S2R R50, SR_TID.X ;  /* 0x0000000000327919 */ /* 0x000eec0000002100 */
[----:B------:R-:W4:Y:S01]  /*00b0*/  LDC R9, c[0x0][0x218] ;  /* 0x00008600ff097b82 */ /* 0x000f220000000800 */
[----:B0-----:R-:W-:Y:S01]  /*00c0*/  @P0 MOV R4, R0 ;  /* 0x0000000000040202 */ /* 0x001fe20000000f00 */
[----:B------:R-:W0:Y:S06]  /*00d0*/  S2R R6, SR_CTAID.X ;  /* 0x0000000000067919 */ /* 0x000e2c0000002500 */
[----:B------:R-:W5:Y:S01]  /*00e0*/  @P0 LDC R7, c[0x0][0x2f0] ;  /* 0x0000bc00ff070b82 */ /* 0x000f620000000800 */
[----:B-1----:R-:W-:-:S06]  /*00f0*/  @P0 IMAD.MOV.U32 R5, RZ, RZ, R13 ;  /* 0x000000ffff050224 */ /* 0x002fcc00078e000d */
[----:B------:R-:W5:Y:S01]  /*0100*/  @P0 LDG.E.64 R4, desc[UR4][R4.64] ;  /* 0x0000000404040981 */ /* 0x000f62000c1e1b00 */
[----:B------:R-:W-:Y:S01]  /*0110*/  ULDC UR8, c[0x0][0x0] ;  /* 0x0000000000087ab9 */ /* 0x000fe20000000800 */
[----:B------:R-:W-:Y:S01]  /*0120*/  BSSY B0, `(.L_x_6591) ;  /* 0x000002f000007945 */ /* 0x000fe20003800000 */
[----:B---3--:R-:W-:Y:S02]  /*0130*/  LOP3.LUT R52, R50, 0x1f, RZ, 0xc0, !PT ;  /* 0x0000001f32347812 */ /* 0x008fe400078ec0ff */
[----:B------:R-:W-:-:S03]  /*0140*/  SHF.R.U32.HI R51, RZ, 0x5, R50 ;  /* 0x00000005ff337819 */ /* 0x000fc60000011632 */
[----:B------:R-:W-:Y:S02]  /*0150*/  IMAD.MOV.U32 R11, RZ, RZ, R52 ;  /* 0x000000ffff0b7224 */ /* 0x000fe400078e0034 */
[C---:B0-----:R-:W-:Y:S02]  /*0160*/  IMAD R50, R6.reuse, UR8, R50 ;  /* 0x0000000806327c24 */ /* 0x041fe4000f8e0232 */
[----:B------:R-:W-:Y:S01]  /*0170*/  IMAD R51, R6, 0x4, R51 ;  /* 0x0000000406337824 */ /* 0x000fe200078e0233 */
[----:B--2---:R-:W-:Y:S02]  /*0180*/  @P0 R2UR UR6, R2 ;  /* 0x00000000020602ca */ /* 0x004fe400000e0000 */
[----:B----4-:R-:W-:Y:S02]  /*0190*/  SHF.R.S32.HI R2, RZ, 0x1f, R9 ;  /* 0x0000001fff027819 */ /* 0x010fe40000011409 */
[----:B------:R-:W-:Y:S02]  /*01a0*/  @P0 R2UR UR7, R3 ;  /* 0x00000000030702ca */ /* 0x000fe400000e0000 */
[----:B------:R-:W-:-:S02]  /*01b0*/  LEA.HI R2, R2, R9, RZ, 0x2 ;  /* 0x0000000902027211 */ /* 0x000fc400078f10ff */
[----:B------:R-:W-:-:S04]  /*01c0*/  LOP3.LUT R3, R11, 0x1f, RZ, 0x3c, !PT ;  /* 0x0000001f0b037812 */ /* 0x000fc800078e3cff */
[----:B------:R-:W-:Y:S01]  /*01d0*/  LEA.HI.SX32 R38, R2, R3, 0x1e ;  /* 0x0000000302267211 */ /* 0x000fe200078ff2ff */
[----:B------:R-:W-:Y:S02]  /*01e0*/  UIADD3 UR18, UR6, -0x61c88647, URZ ;  /* 0x9e3779b906127890 */ /* 0x000fe4000fffe03f */
[----:B------:R-:W-:Y:S01]  /*01f0*/  UIADD3 UR20, UR6, 0x3c6ef372, URZ ;  /* 0x3c6ef37206147890 */ /* 0x000fe2000fffe03f */
[C---:B------:R-:W-:Y:S01]  /*0200*/  LOP3.LUT P3, RZ, R38.reuse, 0xffffffe0, RZ, 0xc0, !PT ;  /* 0xffffffe026ff7812 */ /* 0x040fe2000786c0ff */
[----:B------:R-:W-:Y:S01]  /*0210*/  UIADD3 UR19, UR7, -0x4498517b, URZ ;  /* 0xbb67ae8507137890 */ /* 0x000fe2000fffe03f */
[----:B------:R-:W-:Y:S01]  /*0220*/  ISETP.GE.U32.AND P2, PT, R38, 0x40, PT ;  /* 0x000000402600780c */ /* 0x000fe20003f46070 */
[----:B------:R-:W-:Y:S01]  /*0230*/  UIADD3 UR21, UR7, 0x76cf5d0a, URZ ;  /* 0x76cf5d0a07157890 */ /* 0x000fe2000fffe03f */
[----:B------:R-:W-:Y:S01]  /*0240*/  P2R R54, PR, RZ, 0x8 ;  /* 0x00000008ff367803 */ /* 0x000fe20000000000 */
[----:B------:R-:W-:Y:S01]  /*0250*/  UIADD3 UR22, UR6, -0x255992d5, URZ ;  /* 0xdaa66d2b06167890 */ /* 0x000fe2000fffe03f */
[----:B------:R-:W-:Y:S01]  /*0260*/  P2R R53, PR, RZ, 0x4 ;  /* 0x00000004ff357803 */ /* 0x000fe20000000000 */
[----:B------:R-:W-:-:S02]  /*0270*/  UIADD3 UR23, UR7, 0x32370b8f, URZ ;  /* 0x32370b8f07177890 */ /* 0x000fc4000fffe03f */
[----:B------:R-:W-:Y:S01]  /*0280*/  UIADD3 UR24, UR6, 0x78dde6e4, URZ ;  /* 0x78dde6e406187890 */ /* 0x000fe2000fffe03f */
[----:B-----5:R-:W-:Y:S01]  /*0290*/  @P0 IADD3 R0, P1, R4, R7, RZ ;  /* 0x0000000704000210 */ /* 0x020fe20007f3e0ff */
[----:B------:R-:W-:Y:S02]  /*02a0*/  UIADD3 UR25, UR7, -0x126145ec, URZ ;  /* 0xed9eba1407197890 */ /* 0x000fe4000fffe03f */
[----:B------:R-:W-:Y:S01]  /*02b0*/  UIADD3 UR26, UR6, 0x1715609d, URZ ;  /* 0x1715609d061a7890 */ /* 0x000fe2000fffe03f */
[----:B------:R-:W-:Y:S01]  /*02c0*/  @P0 IADD3.X R13, RZ, R5, RZ, P1, !PT ;  /* 0x00000005ff0d0210 */ /* 0x000fe20000ffe4ff */
[----:B------:R-:W-:Y:S02]  /*02d0*/  UIADD3 UR27, UR7, -0x56f99767, URZ ;  /* 0xa9066899071b7890 */ /* 0x000fe4000fffe03f */
[----:B------:R-:W-:Y:S02]  /*02e0*/  UIADD3 UR28, UR6, -0x4ab325aa, URZ ;  /* 0xb54cda56061c7890 */ /* 0x000fe4000fffe03f */
[----:B------:R-:W-:-:S02]  /*02f0*/  UIADD3 UR29, UR7, 0x646e171e, URZ ;  /* 0x646e171e071d7890 */ /* 0x000fc4000fffe03f */
[----:B------:R-:W-:Y:S02]  /*0300*/  UIADD3 UR30, UR6, 0x5384540f, URZ ;  /* 0x5384540f061e7890 */ /* 0x000fe4000fffe03f */
[----:B------:R-:W-:Y:S02]  /*0310*/  UIADD3 UR31, UR7, 0x1fd5c5a3, URZ ;  /* 0x1fd5c5a3071f7890 */ /* 0x000fe4000fffe03f */
        /* <DEDUP_REMOVED lines=13> */
[----:B------:R-:W-:Y:S02]  /*03f0*/  LOP3.LUT R11, R11, 0x20, RZ, 0xfc, !PT ;  /* 0x000000200b0b7812 */ /* 0x000fe400078efcff */
[----:B0-----:R-:W-:-:S07]  /*0400*/  @!P0 CS2R R2, SRZ ;  /* 0x0000000000028805 */ /* 0x001fce000001ff00 */
.L_x_6592:
[----:B------:R-:W-:Y:S05]  /*0410*/  BSYNC B0 ;  /* 0x0000000000007941 */ /* 0x000fea0003800000 */
.L_x_6591:
        /* <DEDUP_REMOVED lines=12> */
.L_x_6594:
[----:B------:R-:W-:Y:S05]  /*04e0*/  BSYNC B0 ;  /* 0x0000000000007941 */ /* 0x000fea0003800000 */
.L_x_6593:
        /* <DEDUP_REMOVED lines=8> */
[--C-:B-----5:R-:W-:Y:S01]  /*0570*/  SHF.R.U64 R20, R4, 0x10, R5.reuse ;  /* 0x0000001004147819 */ /* 0x120fe20000001205 */
[----:B------:R-:W-:Y:S01]  /*0580*/  IMAD.HI.U32 R8, R49, -0x2daee0ad, RZ ;  /* 0xd2511f5331087827 */ /* 0x000fe200078e00ff */
[----:B------:R-:W-:Y:S01]  /*0590*/  LOP3.LUT R9, R9, UR6, R48, 0x96, !PT ;  /* 0x0000000609097c12 */ /* 0x000fe2000f8e9630 */
[----:B------:R-:W-:Y:S01]  /*05a0*/  ULDC.U8 UR8, c[0x0][0x2a0] ;  /* 0x0000a80000087ab9 */ /* 0x000fe20000000000 */
[----:B------:R-:W-:Y:S01]  /*05b0*/  SHF.R.U32.HI R19, RZ, 0x10, R5 ;  /* 0x00000010ff137819 */ /* 0x000fe20000011605 */
[----:B------:R-:W-:Y:S01]  /*05c0*/  IMAD R12, R49, -0x2daee0ad, RZ ;  /* 0xd2511f53310c7824 */ /* 0x000fe200078e02ff */
[----:B------:R-:W-:Y:S01]  /*05d0*/  LOP3.LUT R8, R8, UR7, RZ, 0x3c, !PT ;  /* 0x0000000708087c12 */ /* 0x000fe2000f8e3cff */
[----:B------:R-:W-:Y:S01]  /*05e0*/  IMAD.HI.U32 R13, R9, -0x2daee0ad, RZ ;  /* 0xd2511f53090d7827 */ /* 0x000fe200078e00ff */
[----:B------:R-:W-:Y:S01]  /*05f0*/  SHF.R.U32.HI R17, RZ, 0x10, R7 ;  /* 0x00000010ff117819 */ /* 0x000fe20000011607 */
[----:B------:R-:W-:Y:S01]  /*0600*/  ULDC UR36, c[0x0][0x218] ;  /* 0x0000860000247ab9 */ /* 0x000fe20000000800 */
[----:B------:R-:W-:Y:S01]  /*0610*/  SHF.R.U32.HI R18, RZ, 0x10, R3 ;  /* 0x00000010ff127819 */ /* 0x000fe20000011603 */
[----:B------:R-:W-:Y:S01]  /*0620*/  IMAD R10, R50, -0x326172a9, RZ ;  /* 0xcd9e8d57320a7824 */ /* 0x000fe200078e02ff */
[----:B------:R-:W-:Y:S01]  /*0630*/  LOP3.LUT R12, R13, UR19, R12, 0x96, !PT ;  /* 0x000000130d0c7c12 */ /* 0x000fe2000f8e960c */
[C---:B------:R-:W-:Y:S01]  /*0640*/  IMAD.HI.U32 R11, R8.reuse, -0x326172a9, RZ ;  /* 0xcd9e8d57080b7827 */ /* 0x040fe200078e00ff */
[----:B------:R-:W-:Y:S01]  /*0650*/  SHF.R.U32.HI R16, RZ, 0x10, R35 ;  /* 0x00000010ff107819 */ /* 0x000fe20000011623 */
[----:B------:R-:W-:Y:S01]  /*0660*/  ULDC UR9, c[0x0][0x2d8] ;  /* 0x0000b60000097ab9 */ /* 0x000fe20000000800 */
[----:B------:R-:W-:Y:S01]  /*0670*/  ULDC.64 UR10, c[0x0][0x230] ;  /* 0x00008c00000a7ab9 */ /* 0x000fe20000000a00 */
[----:B------:R-:W-:Y:S01]  /*0680*/  IMAD R8, R8, -0x326172a9, RZ ;  /* 0xcd9e8d5708087824 */ /* 0x000fe200078e02ff */
[----:B------:R-:W-:Y:S01]  /*0690*/  LOP3.LUT R10, R11, UR18, R10, 0x96, !PT ;  /* 0x000000120b0a7c12 */ /* 0x000fe2000f8e960a */
[----:B------:R-:W-:Y:S01]  /*06a0*/  IMAD.HI.U32 R11, R12, -0x326172a9, RZ ;  /* 0xcd9e8d570c0b7827 */ /* 0x000fe200078e00ff */
[----:B------:R-:W-:Y:S01]  /*06b0*/  ULDC.64 UR12, c[0x0][0x238] ;  /* 0x00008e00000c7ab9 */ /* 0x000fe20000000a00 */
[----:B------:R-:W-:-:S02]  /*06c0*/  UISETP.NE.AND UP0, UPT, UR8, URZ, UPT ;  /* 0x0000003f0800728c */ /* 0x000fc4000bf05270 */
[----:B------:R-:W-:Y:S01]  /*06d0*/  IMAD R9, R9, -0x2daee0ad, RZ ;  /* 0xd2511f5309097824 */ /* 0x000fe200078e02ff */
[----:B------:R-:W-:Y:S01]  /*06e0*/  LOP3.LUT R8, R11, UR20, R8, 0x96, !PT ;  /* 0x000000140b087c12 */ /* 0x000fe2000f8e9608 */
[C---:B------:R-:W-:Y:S01]  /*06f0*/  IMAD.HI.U32 R14, R10.reuse, -0x2daee0ad, RZ ;  /* 0xd2511f530a0e7827 */ /* 0x040fe200078e00ff */
[----:B------:R-:W-:Y:S01]  /*0700*/  ULDC.64 UR14, c[0x0][0x240] ;  /* 0x00009000000e7ab9 */ /* 0x000fe20000000a00 */
[----:B------:R-:W-:Y:S02]  /*0710*/  ULDC.64 UR16, c[0x0][0x248] ;  /* 0x0000920000107ab9 */ /* 0x000fe40000000a00 */
        /* <DEDUP_REMOVED lines=36> */
[----:B------:R-:W-:Y:S01]  /*0960*/  MOV R13, R5 ;  /* 0x00000005000d7202 */ /* 0x000fe20000000f00 */
[----:B------:R-:W-:Y:S01]  /*0970*/  IMAD.MOV.U32 R32, RZ, RZ, R4 ;  /* 0x000000ffff207224 */ /* 0x000fe200078e0004 */
[----:B------:R-:W-:Y:S01]  /*0980*/  LOP3.LUT R4, R9, UR33, R11, 0x96, !PT ;  /* 0x0000002109047c12 */ /* 0x000fe2000f8e960b */
[----:B------:R-:W-:Y:S01]  /*0990*/  IMAD.MOV.U32 R14, RZ, RZ, R6 ;  /* 0x000000ffff0e7224 */ /* 0x000fe200078e0006 */
[----:B------:R-:W-:Y:S01]  /*09a0*/  SHF.R.U64 R6, R6, 0x10, R7 ;  /* 0x0000001006067819 */ /* 0x000fe20000001207 */
[----:B------:R-:W-:Y:S02]  /*09b0*/  IMAD R45, R10, -0x326172a9, RZ ;  /* 0xcd9e8d570a2d7824 */ /* 0x000fe400078e02ff */
[----:B------:R-:W-:-:S04]  /*09c0*/  IMAD.WIDE.U32 R4, R4, -0x326172a9, RZ ;  /* 0xcd9e8d5704047825 */ /* 0x000fc800078e00ff */
[----:B------:R-:W-:Y:S01]  /*09d0*/  IMAD.HI.U32 R47, R12, -0x2daee0ad, RZ ;  /* 0xd2511f530c2f7827 */ /* 0x000fe200078e00ff */
[----:B------:R-:W-:Y:S02]  /*09e0*/  MOV R46, R4 ;  /* 0x00000004002e7202 */ /* 0x000fe40000000f00 */
[----:B------:R-:W-:Y:S01]  /*09f0*/  SHF.R.U64 R4, R2, 0x10, R3 ;  /* 0x0000001002047819 */ /* 0x000fe20000001203 */
[----:B------:R-:W-:Y:S01]  /*0a00*/  HADD2.F32 R39, -RZ, R2.H0_H0 ;  /* 0x20000002ff277230 */ /* 0x000fe20000004100 */
[----:B------:R-:W-:Y:S01]  /*0a10*/  SHF.R.U64 R2, R34, 0x10, R35 ;  /* 0x0000001022027819 */ /* 0x000fe20000001223 */
[----:B------:R-:W-:Y:S01]  /*0a20*/  IMAD.MOV.U32 R15, RZ, RZ, R7 ;  /* 0x000000ffff0f7224 */ /* 0x000fe200078e0007 */
[----:B------:R-:W-:Y:S01]  /*0a30*/  LOP3.LUT R47, R47, UR35, R8, 0x96, !PT ;  /* 0x000000232f2f7c12 */ /* 0x000fe2000f8e9608 */
[----:B------:R-:W-:Y:S01]  /*0a40*/  HADD2.F32 R37, -RZ, R34.H0_H0 ;  /* 0x20000022ff257230 */ /* 0x000fe20000004100 */
[----:B------:R-:W-:Y:S01]  /*0a50*/  LOP3.LUT R45, R5, UR34, R45, 0x96, !PT ;  /* 0x00000022052d7c12 */ /* 0x000fe2000f8e962d */
[----:B------:R-:W-:Y:S01]  /*0a60*/  HADD2.F32 R36, -RZ, R3.H0_H0 ;  /* 0x20000003ff247230 */ /* 0x000fe20000004100 */
[----:B------:R-:W-:Y:S01]  /*0a70*/  LOP3.LUT R34, R0, 0x3, RZ, 0xc0, !PT ;  /* 0x0000000300227812 */ /* 0x000fe200078ec0ff */
[----:B------:R-:W-:-:S02]  /*0a80*/  HADD2.F32 R7, -RZ, R6.H0_H0 ;  /* 0x20000006ff077230 */ /* 0x000fc40000004100 */
[----:B------:R-:W-:Y:S02]  /*0a90*/  HADD2.F32 R35, -RZ, R35.H0_H0 ;  /* 0x20000023ff237230 */ /* 0x000fe40000004100 */
[----:B------:R-:W-:Y:S02]  /*0aa0*/  IMAD.MOV.U32 R33, RZ, RZ, RZ ;  /* 0x000000ffff217224 */ /* 0x000fe400078e00ff */
        /* <DEDUP_REMOVED lines=11> */
[----:B------:R-:W-:-:S07]  /*0b60*/  IMAD R44, R12, -0x2daee0ad, RZ ;  /* 0xd2511f530c2c7824 */ /* 0x000fce00078e02ff */
.L_x_6734:
[----:B------:R-:W-:Y:S01]  /*0b70*/  IMAD R28, R51, UR36, RZ ;  /* 0x00000024331c7c24 */ /* 0x000fe2000f8e02ff */
[----:B------:R-:W-:Y:S01]  /*0b80*/  ISETP.NE.AND P0, PT, R54, RZ, PT ;  /* 0x000000ff3600720c */ /* 0x000fe20003f05270 */
[----:B------:R-:W-:Y:S03]  /*0b90*/  BSSY B1, `(.L_x_6596) ;  /* 0x00002da000017945 */ /* 0x000fe60003800000 */
[----:B------:R-:W-:-:S04]  /*0ba0*/  SHF.R.S32.HI R29, RZ, 0x1f, R28 ;  /* 0x0000001fff1d7819 */ /* 0x000fc8000001141c */
[----:B------:R-:W-:-:S04]  /*0bb0*/  LEA.HI R29, R29, R28, RZ, 0x2 ;  /* 0x0000001c1d1d7211 */ /* 0x000fc800078f10ff */
[----:B------:R-:W-:-:S05]  /*0bc0*/  LEA.HI.SX32 R55, R29, R52, 0x1e ;  /* 0x000000341d377211 */ /* 0x000fca00078ff2ff */
[----:B------:R-:W-:Y:S01]  /*0bd0*/  IMAD.MOV.U32 R30, RZ, RZ, R55 ;  /* 0x000000ffff1e7224 */ /* 0x000fe200078e0037 */
        /* <DEDUP_REMOVED lines=27> */
.L_x_6599:
[----:B------:R-:W-:-:S07]  /*0d90*/  IMAD.MOV.U32 R56, RZ, RZ, R46 ;  /* 0x000000ffff387224 */ /* 0x000fce00078e002e */
.L_x_6600:
[----:B------:R-:W-:Y:S05]  /*0da0*/  BSYNC B2 ;  /* 0x0000000000027941 */ /* 0x000fea0003800000 */
.L_x_6598:
        /* <DEDUP_REMOVED lines=16> */
.L_x_6604:
[----:B------:R-:W-:Y:S05]  /*0eb0*/  BSYNC B3 ;  /* 0x0000000000037941 */ /* 0x000fea0003800000 */
.L_x_6603:
        /* <DEDUP_REMOVED lines=43> */
.L_x_6602:
[----:B------:R-:W-:Y:S05]  /*1170*/  BSYNC B2 ;  /* 0x0000000000027941 */ /* 0x000fea0003800000 */
.L_x_6601:
        /* <DEDUP_REMOVED lines=17> */
.L_x_6605:
        /* <DEDUP_REMOVED lines=12> */
.L_x_6608:
[----:B------:R-:W-:-:S07]  /*1350*/  MOV R34, R46 ;  /* 0x0000002e00227202 */ /* 0x000fce0000000f00 */
.L_x_6609:
[----:B------:R-:W-:Y:S05]  /*1360*/  BSYNC B2 ;  /* 0x0000000000027941 */ /* 0x000fea0003800000 */
.L_x_6607:
        /* <DEDUP_REMOVED lines=16> */
.L_x_6613:
[----:B------:R-:W-:Y:S05]  /*1470*/  BSYNC B3 ;  /* 0x0000000000037941 */ /* 0x000fea0003800000 */
.L_x_6612:
        /* <DEDUP_REMOVED lines=41> */
[----:B------:R-:W-:Y:S01]  /*1710*/  IMAD.MOV.U32 R44, RZ, RZ, R28 ;  /* 0x000000ffff2c7224 */ /* 0x000fe200078e001c */
[----:B------:R-:W-:-:S11]  /*1720*/  HFMA2.MMA R28, -RZ, RZ, 0, 0 ;  /* 0x00000000ff1c7435 */ /* 0x000fd600000001ff */
.L_x_6611:
[----:B------:R-:W-:Y:S05]  /*1730*/  BSYNC B2 ;  /* 0x0000000000027941 */ /* 0x000fea0003800000 */
.L_x_6610:
        /* <DEDUP_REMOVED lines=8> */
.L_x_6606:
        /* <DEDUP_REMOVED lines=12> */
.L_x_6615:
[----:B------:R-:W-:-:S07]  /*1880*/  IMAD.MOV.U32 R34, RZ, RZ, R46 ;  /* 0x000000ffff227224 */ /* 0x000fce00078e002e */
.L_x_6616:
[----:B------:R-:W-:Y:S05]  /*1890*/  BSYNC B2 ;  /* 0x0000000000027941 */ /* 0x000fea0003800000 */
.L_x_6614:
        /* <DEDUP_REMOVED lines=16> */
.L_x_6620:
[----:B------:R-:W-:Y:S05]  /*19a0*/  BSYNC B3 ;  /* 0x0000000000037941 */ /* 0x000fea0003800000 */
.L_x_6619:
        /* <DEDUP_REMOVED lines=41> */
[----:B------:R-:W-:Y:S02]  /*1c40*/  IMAD.MOV.U32 R44, RZ, RZ, R28 ;  /* 0x000000ffff2c7224 */ /* 0x000fe400078e001c */
[----:B------:R-:W-:-:S07]  /*1c50*/  IMAD.MOV.U32 R29, RZ, RZ, RZ ;  /* 0x000000ffff1d7224 */ /* 0x000fce00078e00ff */
.L_x_6618:
[----:B------:R-:W-:Y:S05]  /*1c60*/  BSYNC B2 ;  /* 0x0000000000027941 */ /* 0x000fea0003800000 */
.L_x_6617:
        /* <DEDUP_REMOVED lines=11> */
.L_x_6621:
        /* <DEDUP_REMOVED lines=12> */
.L_x_6624:
[----:B------:R-:W-:-:S07]  /*1de0*/  MOV R34, R46 ;  /* 0x0000002e00227202 */ /* 0x000fce0000000f00 */
.L_x_6625:
[----:B------:R-:W-:Y:S05]  /*1df0*/  BSYNC B2 ;  /* 0x0000000000027941 */ /* 0x000fea0003800000 */
.L_x_6623:
        /* <DEDUP_REMOVED lines=16> */
.L_x_6629:
[----:B------:R-:W-:Y:S05]  /*1f00*/  BSYNC B3 ;  /* 0x0000000000037941 */ /* 0x000fea0003800000 */
.L_x_6628:
        /* <DEDUP_REMOVED lines=43> */
.L_x_6627:
[----:B------:R-:W-:Y:S05]  /*21c0*/  BSYNC B2 ;  /* 0x0000000000027941 */ /* 0x000fea0003800000 */
.L_x_6626:
        /* <DEDUP_REMOVED lines=8> */
.L_x_6622:
        /* <DEDUP_REMOVED lines=12> */
.L_x_6631:
[----:B------:R-:W-:-:S07]  /*2310*/  IMAD.MOV.U32 R34, RZ, RZ, R46 ;  /* 0x000000ffff227224 */ /* 0x000fce00078e002e */
.L_x_6632:
[----:B------:R-:W-:Y:S05]  /*2320*/  BSYNC B2 ;  /* 0x0000000000027941 */ /* 0x000fea0003800000 */
.L_x_6630:
        /* <DEDUP_REMOVED lines=16> */
.L_x_6636:
[----:B------:R-:W-:Y:S05]  /*2430*/  BSYNC B3 ;  /* 0x0000000000037941 */ /* 0x000fea0003800000 */
.L_x_6635:
        /* <DEDUP_REMOVED lines=43> */
.L_x_6634:
[----:B------:R-:W-:Y:S05]  /*26f0*/  BSYNC B2 ;  /* 0x0000000000027941 */ /* 0x000fea0003800000 */
.L_x_6633:
        /* <DEDUP_REMOVED lines=11> */
.L_x_6637:
        /* <DEDUP_REMOVED lines=12> */
.L_x_6640:
[----:B------:R-:W-:-:S07]  /*2870*/  MOV R34, R46 ;  /* 0x0000002e00227202 */ /* 0x000fce0000000f00 */
.L_x_6641:
[----:B------:R-:W-:Y:S05]  /*2880*/  BSYNC B2 ;  /* 0x0000000000027941 */ /* 0x000fea0003800000 */
.L_x_6639:
        /* <DEDUP_REMOVED lines=16> */
.L_x_6645:
[----:B------:R-:W-:Y:S05]  /*2990*/  BSYNC B3 ;  /* 0x0000000000037941 */ /* 0x000fea0003800000 */
.L_x_6644:
        /* <DEDUP_REMOVED lines=43> */
.L_x_6643:
[----:B------:R-:W-:Y:S05]  /*2c50*/  BSYNC B2 ;  /* 0x0000000000027941 */ /* 0x000fea0003800000 */
.L_x_6642:
        /* <DEDUP_REMOVED lines=8> */
.L_x_6638:
        /* <DEDUP_REMOVED lines=12> */
.L_x_6647:
[----:B------:R-:W-:-:S07]  /*2da0*/  IMAD.MOV.U32 R34, RZ, RZ, R46 ;  /* 0x000000ffff227224 */ /* 0x000fce00078e002e */
.L_x_6648:
[----:B------:R-:W-:Y:S05]  /*2db0*/  BSYNC B2 ;  /* 0x0000000000027941 */ /* 0x000fea0003800000 */
.L_x_6646:
        /* <DEDUP_REMOVED lines=16> */
.L_x_6652:
[----:B------:R-:W-:Y:S05]  /*2ec0*/  BSYNC B3 ;  /* 0x0000000000037941 */ /* 0x000fea0003800000 */
.L_x_6651:
        /* <DEDUP_REMOVED lines=43> */
.L_x_6650:
[----:B------:R-:W-:Y:S05]  /*3180*/  BSYNC B2 ;  /* 0x0000000000027941 */ /* 0x000fea0003800000 */
.L_x_6649:
        /* <DEDUP_REMOVED lines=11> */
.L_x_6653:
        /* <DEDUP_REMOVED lines=12> */
.L_x_6656:
[----:B------:R-:W-:-:S07]  /*3300*/  MOV R43, R46 ;  /* 0x0000002e002b7202 */ /* 0x000fce0000000f00 */
.L_x_6657:
[----:B------:R-:W-:Y:S05]  /*3310*/  BSYNC B2 ;  /* 0x0000000000027941 */ /* 0x000fea0003800000 */
.L_x_6655:
        /* <DEDUP_REMOVED lines=16> */
.L_x_6661:
[----:B------:R-:W-:Y:S05]  /*3420*/  BSYNC B3 ;  /* 0x0000000000037941 */ /* 0x000fea0003800000 */
.L_x_6660:
        /* <DEDUP_REMOVED lines=43> */
.L_x_6659:
[----:B------:R-:W-:Y:S05]  /*36e0*/  BSYNC B2 ;  /* 0x0000000000027941 */ /* 0x000fea0003800000 */
.L_x_6658:
        /* <DEDUP_REMOVED lines=8> */
.L_x_6654:
[----:B------:R-:W-:Y:S01]  /*3770*/  ISETP.NE.AND P0, PT, R57, RZ, PT ;  /* 0x000000ff3900720c */ /* 0x000fe20003f05270 */
[----:B------:R-:W-:Y:S01]  /*3780*/  IMAD.SHL.U32 R56, R55, 0x4, RZ ;  /* 0x0000000437387824 */ /* 0x000fe200078e00ff */
[----:B------:R-:W-:Y:S02]  /*3790*/  SEL R28, RZ, 0x1000000, P5 ;  /* 0x01000000ff1c7807 */ /* 0x000fe40002800000 */
[----:B------:R-:W-:Y:S02]  /*37a0*/  SEL R31, RZ, 0x10000, P4 ;  /* 0x00010000ff1f7807 */ /* 0x000fe40002000000 */
[----:B------:R-:W-:Y:S02]  /*37b0*/  SEL R30, RZ, 0x100, P3 ;  /* 0x00000100ff1e7807 */ /* 0x000fe40001800000 */
[----:B------:R-:W-:Y:S02]  /*37c0*/  SEL R29, RZ, 0x1, P0 ;  /* 0x00000001ff1d7807 */ /* 0x000fe40000000000 */
[----:B------:R-:W-:-:S02]  /*37d0*/  IADD3 R58, R30, R28, R31 ;  /* 0x0000001c1e3a7210 */ /* 0x000fc40007ffe01f */
[C---:B------:R-:W-:Y:S02]  /*37e0*/  LEA R30, P0, R55.reuse, UR12, 0x4 ;  /* 0x0000000c371e7c11 */ /* 0x040fe4000f8020ff */
[C---:B------:R-:W-:Y:S01]  /*37f0*/  SHF.L.U64.HI R57, R55.reuse, 0x2, RZ ;  /* 0x0000000237397819 */ /* 0x040fe200000102ff */
[----:B------:R-:W-:Y:S01]  /*3800*/  IMAD.IADD R59, R58, 0x1, R29 ;  /* 0x000000013a3b7824 */ /* 0x000fe200078e021d */
[----:B------:R-:W-:Y:S02]  /*3810*/  IADD3 R28, P2, R56, UR14, RZ ;  /* 0x0000000e381c7c10 */ /* 0x000fe4000ff5e0ff */
[----:B------:R-:W-:Y:S02]  /*3820*/  LEA.HI.X R31, R55, UR13, RZ, 0x4, P0 ;  /* 0x0000000d371f7c11 */ /* 0x000fe400080f24ff */
[----:B------:R-:W-:-:S03]  /*3830*/  IADD3.X R29, R57, UR15, RZ, P2, !PT ;  /* 0x0000000f391d7c10 */ /* 0x000fc600097fe4ff */
[----:B------:R0:W-:Y:S04]  /*3840*/  STG.E.128 desc[UR4][R30.64], R20 ;  /* 0x000000141e007986 */ /* 0x0001e8000c101d04 */
[----:B------:R0:W-:Y:S01]  /*3850*/  STG.E desc[UR4][R28.64], R59 ;  /* 0x0000003b1c007986 */ /* 0x0001e2000c101904 */
[----:B------:R-:W-:Y:S05]  /*3860*/  @!P1 BRA `(.L_x_6662) ;  /* 0x00000000002c9947 */ /* 0x000fea0003800000 */
[----:B0-----:R-:W-:Y:S02]  /*3870*/  SHF.L.U32 R29, R42, 0x10, RZ ;  /* 0x000000102a1d7819 */ /* 0x001fe400000006ff */
[----:B------:R-:W-:Y:S02]  /*3880*/  LOP3.LUT R28, R43, 0xffff, RZ, 0xc0, !PT ;  /* 0x0000ffff2b1c7812 */ /* 0x000fe400078ec0ff */
[----:B------:R-:W-:Y:S02]  /*3890*/  LOP3.LUT R29, R29, 0xff0000, RZ, 0xc0, !PT ;  /* 0x00ff00001d1d7812 */ /* 0x000fe400078ec0ff */
[----:B------:R-:W-:Y:S02]  /*38a0*/  LOP3.LUT R30, R41, 0xff, RZ, 0xc0, !PT ;  /* 0x000000ff291e7812 */ /* 0x000fe400078ec0ff */
[----:B------:R-:W-:Y:S01]  /*38b0*/  LOP3.LUT R31, R40, 0xff, RZ, 0xc0, !PT ;  /* 0x000000ff281f7812 */ /* 0x000fe200078ec0ff */
[----:B------:R-:W-:Y:S01]  /*38c0*/  IMAD R29, R28, 0x1000000, R29 ;  /* 0x010000001c1d7824 */ /* 0x000fe200078e021d */
[----:B------:R-:W-:-:S03]  /*38d0*/  IADD3 R28, P0, R56, UR16, RZ ;  /* 0x00000010381c7c10 */ /* 0x000fc6000ff1e0ff */
[----:B------:R-:W-:Y:S01]  /*38e0*/  IMAD R30, R30, 0x100, R29 ;  /* 0x000001001e1e7824 */ /* 0x000fe200078e021d */
[----:B------:R-:W-:-:S04]  /*38f0*/  IADD3.X R29, R57, UR17, RZ, P0, !PT ;  /* 0x00000011391d7c10 */ /* 0x000fc800087fe4ff */
[----:B------:R-:W-:-:S05]  /*3900*/  IADD3 R31, R30, R31, RZ ;  /* 0x0000001f1e1f7210 */ /* 0x000fca0007ffe0ff */
[----:B------:R1:W-:Y:S02]  /*3910*/  STG.E desc[UR4][R28.64], R31 ;  /* 0x0000001f1c007986 */ /* 0x0003e4000c101904 */
.L_x_6662:
[----:B0-----:R-:W-:-:S07]  /*3920*/  VIADD R30, R55, 0x20 ;  /* 0x00000020371e7836 */ /* 0x001fce0000000000 */
.L_x_6597:
[----:B------:R-:W-:Y:S05]  /*3930*/  BSYNC B1 ;  /* 0x0000000000017941 */ /* 0x000fea0003800000 */
.L_x_6596:
[----:B------:R-:W-:Y:S01]  /*3940*/  ISETP.NE.AND P0, PT, R53, RZ, PT ;  /* 0x000000ff3500720c */ /* 0x000fe20003f05270 */
[----:B------:R-:W-:-:S12]  /*3950*/  BSSY B1, `(.L_x_6663) ;  /* 0x00002d5000017945 */ /* 0x000fd80003800000 */
[----:B------:R-:W-:Y:S05]  /*3960*/  @!P0 BRA `(.L_x_6664) ;  /* 0x0000002c004c8947 */ /* 0x000fea0003800000 */
[----:B-1----:R-:W0:Y:S01]  /*3970*/  LDC.64 R28, c[0x0][0x228] ;  /* 0x00008a00ff1c7b82 */ /* 0x002e220000000a00 */
        /* <DEDUP_REMOVED lines=25> */
.L_x_6666:
[----:B------:R-:W-:-:S07]  /*3b10*/  MOV R58, R46 ;  /* 0x0000002e003a7202 */ /* 0x000fce0000000f00 */
.L_x_6667:
[----:B------:R-:W-:Y:S05]  /*3b20*/  BSYNC B2 ;  /* 0x0000000000027941 */ /* 0x000fea0003800000 */
.L_x_6665:
        /* <DEDUP_REMOVED lines=16> */
.L_x_6671:
[----:B------:R-:W-:Y:S05]  /*3c30*/  BSYNC B3 ;  /* 0x0000000000037941 */ /* 0x000fea0003800000 */
.L_x_6670:
        /* <DEDUP_REMOVED lines=42> */
[----:B------:R-:W-:-:S07]  /*3ee0*/  IMAD.MOV.U32 R44, RZ, RZ, R56 ;  /* 0x000000ffff2c7224 */ /* 0x000fce00078e0038 */
.L_x_6669:
[----:B------:R-:W-:Y:S05]  /*3ef0*/  BSYNC B2 ;  /* 0x0000000000027941 */ /* 0x000fea0003800000 */
.L_x_6668:
[----:B------:R-:W0:Y:S01]  /*3f00*/  LDC R56, c[0x0][0x298] ;  /* 0x0000a600ff387b82 */ /* 0x000e220000000800 */
[----:B------:R-:W-:Y:S01]  /*3f10*/  ISETP.NE.U32.AND P2, PT, R28, RZ, PT ;  /* 0x000000ff1c00720c */ /* 0x000fe20003f45070 */
[----:B------:R-:W-:Y:S01]  /*3f20*/  IMAD.MOV.U32 R57, RZ, RZ, 0x2f800000 ;  /* 0x2f800000ff397424 */ /* 0x000fe200078e00ff */
[----:B------:R-:W-:Y:S02]  /*3f30*/  I2FP.F32.U32 R34, R58 ;  /* 0x0000003a00227245 */ /* 0x000fe40000201000 */
        /* <DEDUP_REMOVED lines=13> */
.L_x_6672:
        /* <DEDUP_REMOVED lines=12> */
.L_x_6675:
[----:B------:R-:W-:-:S07]  /*40d0*/  IMAD.MOV.U32 R34, RZ, RZ, R46 ;  /* 0x000000ffff227224 */ /* 0x000fce00078e002e */
.L_x_6676:
[----:B------:R-:W-:Y:S05]  /*40e0*/  BSYNC B2 ;  /* 0x0000000000027941 */ /* 0x000fea0003800000 */
.L_x_6674:
        /* <DEDUP_REMOVED lines=16> */
.L_x_6680:
[----:B------:R-:W-:Y:S05]  /*41f0*/  BSYNC B3 ;  /* 0x0000000000037941 */ /* 0x000fea0003800000 */
.L_x_6679:
        /* <DEDUP_REMOVED lines=43> */
.L_x_6678:
[----:B------:R-:W-:Y:S05]  /*44b0*/  BSYNC B2 ;  /* 0x0000000000027941 */ /* 0x000fea0003800000 */
.L_x_6677:
        /* <DEDUP_REMOVED lines=8> */
.L_x_6673:
        /* <DEDUP_REMOVED lines=12> */
.L_x_6682:
[----:B------:R-:W-:-:S07]  /*4600*/  IMAD.MOV.U32 R34, RZ, RZ, R46 ;  /* 0x000000ffff227224 */ /* 0x000fce00078e002e */
.L_x_6683:
[----:B------:R-:W-:Y:S05]  /*4610*/  BSYNC B2 ;  /* 0x0000000000027941 */ /* 0x000fea0003800000 */
.L_x_6681:
        /* <DEDUP_REMOVED lines=16> */
.L_x_6687:
[----:B------:R-:W-:Y:S05]  /*4720*/  BSYNC B3 ;  /* 0x0000000000037941 */ /* 0x000fea0003800000 */
.L_x_6686:
        /* <DEDUP_REMOVED lines=41> */
[----:B------:R-:W-:Y:S01]  /*49c0*/  HFMA2.MMA R29, -RZ, RZ, 0, 0 ;  /* 0x00000000ff1d7435 */ /* 0x000fe200000001ff */
[----:B------:R-:W-:-:S10]  /*49d0*/  IMAD.MOV.U32 R44, RZ, RZ, R28 ;  /* 0x000000ffff2c7224 */ /* 0x000fd400078e001c */
.L_x_6685:
[----:B------:R-:W-:Y:S05]  /*49e0*/  BSYNC B2 ;  /* 0x0000000000027941 */ /* 0x000fea0003800000 */
.L_x_6684:
        /* <DEDUP_REMOVED lines=11> */
.L_x_6688:
        /* <DEDUP_REMOVED lines=12> */
.L_x_6691:
[----:B------:R-:W-:-:S07]  /*4b60*/  IMAD.MOV.U32 R34, RZ, RZ, R46 ;  /* 0x000000ffff227224 */ /* 0x000fce00078e002e */
.L_x_6692:
[----:B------:R-:W-:Y:S05]  /*4b70*/  BSYNC B2 ;  /* 0x0000000000027941 */ /* 0x000fea0003800000 */
.L_x_6690:
        /* <DEDUP_REMOVED lines=16> */
.L_x_6696:
[----:B------:R-:W-:Y:S05]  /*4c80*/  BSYNC B3 ;  /* 0x0000000000037941 */ /* 0x000fea0003800000 */
.L_x_6695:
        /* <DEDUP_REMOVED lines=43> */
.L_x_6694:
[----:B------:R-:W-:Y:S05]  /*4f40*/  BSYNC B2 ;  /* 0x0000000000027941 */ /* 0x000fea0003800000 */
.L_x_6693:
        /* <DEDUP_REMOVED lines=8> */
.L_x_6689:
        /* <DEDUP_REMOVED lines=12> */
.L_x_6698:
[----:B------:R-:W-:-:S07]  /*5090*/  IMAD.MOV.U32 R34, RZ, RZ, R46 ;  /* 0x000000ffff227224 */ /* 0x000fce00078e002e */
.L_x_6699:
[----:B------:R-:W-:Y:S05]  /*50a0*/  BSYNC B2 ;  /* 0x0000000000027941 */ /* 0x000fea0003800000 */
.L_x_6697:
        /* <DEDUP_REMOVED lines=16> */
.L_x_6703:
[----:B------:R-:W-:Y:S05]  /*51b0*/  BSYNC B3 ;  /* 0x0000000000037941 */ /* 0x000fea0003800000 */
.L_x_6702:
        /* <DEDUP_REMOVED lines=43> */
.L_x_6701:
[----:B------:R-:W-:Y:S05]  /*5470*/  BSYNC B2 ;  /* 0x0000000000027941 */ /* 0x000fea0003800000 */
.L_x_6700:
        /* <DEDUP_REMOVED lines=11> */
.L_x_6704:
        /* <DEDUP_REMOVED lines=12> */
.L_x_6707:
[----:B------:R-:W-:-:S07]  /*55f0*/  IMAD.MOV.U32 R34, RZ, RZ, R46 ;  /* 0x000000ffff227224 */ /* 0x000fce00078e002e */
.L_x_6708:
[----:B------:R-:W-:Y:S05]  /*5600*/  BSYNC B2 ;  /* 0x0000000000027941 */ /* 0x000fea0003800000 */
.L_x_6706:
        /* <DEDUP_REMOVED lines=16> */
.L_x_6712:
[----:B------:R-:W-:Y:S05]  /*5710*/  BSYNC B3 ;  /* 0x0000000000037941 */ /* 0x000fea0003800000 */
.L_x_6711:
        /* <DEDUP_REMOVED lines=43> */
.L_x_6710:
[----:B------:R-:W-:Y:S05]  /*59d0*/  BSYNC B2 ;  /* 0x0000000000027941 */ /* 0x000fea0003800000 */
.L_x_6709:
        /* <DEDUP_REMOVED lines=8> */
.L_x_6705:
        /* <DEDUP_REMOVED lines=12> */
.L_x_6714:
[----:B------:R-:W-:-:S07]  /*5b20*/  IMAD.MOV.U32 R34, RZ, RZ, R46 ;  /* 0x000000ffff227224 */ /* 0x000fce00078e002e */
.L_x_6715:
[----:B------:R-:W-:Y:S05]  /*5b30*/  BSYNC B2 ;  /* 0x0000000000027941 */ /* 0x000fea0003800000 */
.L_x_6713:
        /* <DEDUP_REMOVED lines=16> */
.L_x_6719:
[----:B------:R-:W-:Y:S05]  /*5c40*/  BSYNC B3 ;  /* 0x0000000000037941 */ /* 0x000fea0003800000 */
.L_x_6718:
        /* <DEDUP_REMOVED lines=43> */
.L_x_6717:
[----:B------:R-:W-:Y:S05]  /*5f00*/  BSYNC B2 ;  /* 0x0000000000027941 */ /* 0x000fea0003800000 */
.L_x_6716:
        /* <DEDUP_REMOVED lines=11> */
.L_x_6720:
        /* <DEDUP_REMOVED lines=12> */
.L_x_6723:
[----:B------:R-:W-:-:S07]  /*6080*/  IMAD.MOV.U32 R43, RZ, RZ, R46 ;  /* 0x000000ffff2b7224 */ /* 0x000fce00078e002e */
.L_x_6724:
[----:B------:R-:W-:Y:S05]  /*6090*/  BSYNC B2 ;  /* 0x0000000000027941 */ /* 0x000fea0003800000 */
.L_x_6722:
        /* <DEDUP_REMOVED lines=16> */
.L_x_6728:
[----:B------:R-:W-:Y:S05]  /*61a0*/  BSYNC B3 ;  /* 0x0000000000037941 */ /* 0x000fea0003800000 */
.L_x_6727:
        /* <DEDUP_REMOVED lines=43> */
.L_x_6726:
[----:B------:R-:W-:Y:S05]  /*6460*/  BSYNC B2 ;  /* 0x0000000000027941 */ /* 0x000fea0003800000 */
.L_x_6725:
        /* <DEDUP_REMOVED lines=8> */
.L_x_6721:
[----:B------:R-:W-:Y:S02]  /*64f0*/  SEL R28, RZ, 0x1000000, P5 ;  /* 0x01000000ff1c7807 */ /* 0x000fe40002800000 */
[----:B------:R-:W-:Y:S02]  /*6500*/  SEL R29, RZ, 0x10000, P4 ;  /* 0x00010000ff1d7807 */ /* 0x000fe40002000000 */
[----:B------:R-:W-:Y:S02]  /*6510*/  SEL R31, RZ, 0x100, P3 ;  /* 0x00000100ff1f7807 */ /* 0x000fe40001800000 */
[----:B------:R-:W-:Y:S02]  /*6520*/  ISETP.NE.AND P0, PT, R58, RZ, PT ;  /* 0x000000ff3a00720c */ /* 0x000fe40003f05270 */
[----:B------:R-:W-:Y:S01]  /*6530*/  IADD3 R28, R31, R28, R29 ;  /* 0x0000001c1f1c7210 */ /* 0x000fe20007ffe01d */
[----:B------:R-:W-:Y:S01]  /*6540*/  IMAD.SHL.U32 R31, R30, 0x4, RZ ;  /* 0x000000041e1f7824 */ /* 0x000fe200078e00ff */
[----:B------:R-:W-:-:S02]  /*6550*/  SEL R57, RZ, 0x1, P0 ;  /* 0x00000001ff397807 */ /* 0x000fc40000000000 */
[----:B------:R-:W-:Y:S02]  /*6560*/  LEA R56, P0, R30, UR12, 0x4 ;  /* 0x0000000c1e387c11 */ /* 0x000fe4000f8020ff */
[----:B------:R-:W-:Y:S02]  /*6570*/  IADD3 R59, R28, R57, RZ ;  /* 0x000000391c3b7210 */ /* 0x000fe40007ffe0ff */
[----:B------:R-:W-:Y:S02]  /*6580*/  SHF.R.U32.HI R58, RZ, 0x1e, R30 ;  /* 0x0000001eff3a7819 */ /* 0x000fe4000001161e */
[----:B------:R-:W-:Y:S02]  /*6590*/  IADD3 R28, P2, R31, UR14, RZ ;  /* 0x0000000e1f1c7c10 */ /* 0x000fe4000ff5e0ff */
        /* <DEDUP_REMOVED lines=8> */
[----:B------:R-:W-:-:S04]  /*6620*/  LOP3.LUT R29, R29, 0xff0000, RZ, 0xc0, !PT ;  /* 0x00ff00001d1d7812 */ /* 0x000fc800078ec0ff */
[----:B------:R-:W-:Y:S02]  /*6630*/  LEA R29, R28, R29, 0x18 ;  /* 0x0000001d1c1d7211 */ /* 0x000fe400078ec0ff */
[----:B------:R-:W-:Y:S02]  /*6640*/  IADD3 R28, P0, R31, UR16, RZ ;  /* 0x000000101f1c7c10 */ /* 0x000fe4000ff1e0ff */
[----:B------:R-:W-:Y:S01]  /*6650*/  LOP3.LUT R31, R40, 0xff, RZ, 0xc0, !PT ;  /* 0x000000ff281f7812 */ /* 0x000fe200078ec0ff */
[----:B------:R-:W-:Y:S01]  /*6660*/  IMAD R30, R30, 0x100, R29 ;  /* 0x000001001e1e7824 */ /* 0x000fe200078e021d */
[----:B------:R-:W-:-:S04]  /*6670*/  IADD3.X R29, R58, UR17, RZ, P0, !PT ;  /* 0x000000113a1d7c10 */ /* 0x000fc800087fe4ff */
[----:B------:R-:W-:-:S05]  /*6680*/  IADD3 R31, R30, R31, RZ ;  /* 0x0000001f1e1f7210 */ /* 0x000fca0007ffe0ff */
[----:B------:R2:W-:Y:S02]  /*6690*/  STG.E desc[UR4][R28.64], R31 ;  /* 0x0000001f1c007986 */ /* 0x0005e4000c101904 */
.L_x_6664:
[----:B------:R-:W-:Y:S05]  /*66a0*/  BSYNC B1 ;  /* 0x0000000000017941 */ /* 0x000fea0003800000 */
.L_x_6663:
[----:B012---:R-:W-:Y:S01]  /*66b0*/  FADD.FTZ R28, RZ, R20 ;  /* 0x00000014ff1c7221 */ /* 0x007fe20000010000 */
        /* <DEDUP_REMOVED lines=51> */
.L_x_6746:
[----:B01----:R-:W-:Y:S01]  /*69f0*/  FADD.FTZ R61, R61, R58 ;  /* 0x0000003a3d3d7221 */ /* 0x003fe20000010000 */
[----:B------:R-:W-:Y:S01]  /*6a00*/  FMUL.FTZ R58, R57, R57 ;  /* 0x00000039393a7220 */ /* 0x000fe20000410000 */
        /* <DEDUP_REMOVED lines=8> */
[----:B------:R-:W-:-:S05]  /*6a90*/  FSEL R58, R57, RZ, P0 ;  /* 0x000000ff393a7208 */ /* 0x000fca0000000000 */
        /* <DEDUP_REMOVED lines=19> */
[----:B0-----:R-:W-:-:S04]  /*6bd0*/  IMAD.WIDE.U32 R56, R55, 0x10, R56 ;  /* 0x0000001037387825 */ /* 0x001fc800078e0038 */
[----:B------:R-:W-:Y:S01]  /*6be0*/  VIADD R55, R55, 0x20 ;  /* 0x0000002037377836 */ /* 0x000fe20000000000 */
[----:B------:R1:W-:Y:S06]  /*6bf0*/  STG.E.128 desc[UR4][R56.64], R28 ;  /* 0x0000001c38007986 */ /* 0x0003ec000c101d04 */
.L_x_6731:
[----:B------:R-:W-:Y:S05]  /*6c00*/  BSYNC B1 ;  /* 0x0000000000017941 */ /* 0x000fea0003800000 */
.L_x_6730:
[----:B------:R-:W-:Y:S01]  /*6c10*/  ISETP.NE.AND P0, PT, R53, RZ, PT ;  /* 0x000000ff3500720c */ /* 0x000fe20003f05270 */
[----:B------:R-:W-:-:S12]  /*6c20*/  BSSY B1, `(.L_x_6732) ;  /* 0x0000011000017945 */ /* 0x000fd80003800000 */
        /* <DEDUP_REMOVED lines=9> */
[----:B------:R-:W-:-:S03]  /*6cc0*/  FMUL.FTZ R59, R59, R57 ;  /* 0x000000393b3b7220 */ /* 0x000fc60000410000 */
[----:B------:R-:W-:Y:S01]  /*6cd0*/  FFMA.FTZ R30, R6, R30, R35 ;  /* 0x0000001e061e7223 */ /* 0x000fe20000010023 */
[----:B0-----:R-:W-:-:S04]  /*6ce0*/  IMAD.WIDE.U32 R56, R55, 0x10, R28 ;  /* 0x0000001037387825 */ /* 0x001fc800078e001c */
[----:B------:R-:W-:Y:S01]  /*6cf0*/  FFMA.FTZ R28, R8, R31, R37 ;  /* 0x0000001f081c7223 */ /* 0x000fe20000010025 */
[----:B------:R-:W-:Y:S01]  /*6d00*/  FFMA.FTZ R29, R7, R58, R2 ;  /* 0x0000003a071d7223 */ /* 0x000fe20000010002 */
[----:B------:R-:W-:-:S05]  /*6d10*/  FFMA.FTZ R31, R5, R59, R0 ;  /* 0x0000003b051f7223 */ /* 0x000fca0000010000 */
[----:B------:R2:W-:Y:S02]  /*6d20*/  STG.E.128 desc[UR4][R56.64], R28 ;  /* 0x0000001c38007986 */ /* 0x0005e4000c101d04 */
.L_x_6733:
[----:B------:R-:W-:Y:S05]  /*6d30*/  BSYNC B1 ;  /* 0x0000000000017941 */ /* 0x000fea0003800000 */
.L_x_6732:
[----:B012---:R-:W0:Y:S02]  /*6d40*/  LDC.64 R28, c[0x0][0x210] ;  /* 0x00008400ff1c7b82 */ /* 0x007e240000000a00 */
[----:B0-----:R-:W-:-:S04]  /*6d50*/  LEA R51, R28, R51, 0x2 ;  /* 0x000000331c337211 */ /* 0x001fc800078e10ff */
[----:B------:R-:W-:-:S13]  /*6d60*/  ISETP.GE.AND P0, PT, R51, R29, PT ;  /* 0x0000001d3300720c */ /* 0x000fda0003f06270 */
[----:B------:R-:W-:Y:S05]  /*6d70*/  @!P0 BRA `(.L_x_6734) ;  /* 0xffffff9c007c8947 */ /* 0x000fea000383ffff */
[----:B------:R-:W-:Y:S05]  /*6d80*/  BSYNC B0 ;  /* 0x0000000000007941 */ /* 0x000fea0003800000 */
.L_x_6595:
[----:B------:R-:W-:Y:S05]  /*6d90*/  EXIT ;  /* 0x000000000000794d */ /* 0x000fea0003800000 */
.L_x_6729:
        /* <DEDUP_REMOVED lines=8> */
.L_x_6736:
[----:B------:R-:W-:Y:S05]  /*6e20*/  BSYNC B1 ;  /* 0x0000000000017941 */ /* 0x000fea0003800000 */
.L_x_6735:
[----:B------:R-:W-:Y:S01]  /*6e30*/  FADD.FTZ R59, R57, R58 ;  /* 0x0000003a393b7221 */ /* 0x000fe20000010000 */
[----:B------:R-:W-:Y:S01]  /*6e40*/  HFMA2.MMA R31, -RZ, RZ, 0, 1.1920928955078125e-07 ;  /* 0x00000002ff1f7435 */ /* 0x000fe200000001ff */
[----:B------:R-:W-:Y:S01]  /*6e50*/  IMAD.MOV.U32 R30, RZ, RZ, 0x1f ;  /* 0x0000001fff1e7424 */ /* 0x000fe200078e00ff */
[----:B------:R-:W-:Y:S01]  /*6e60*/  MOV R29, 0xffffffff ;  /* 0xffffffff001d7802 */ /* 0x000fe20000000f00 */
[----:B------:R-:W-:Y:S01]  /*6e70*/  IMAD.MOV.U32 R60, RZ, RZ, R59 ;  /* 0x000000ffff3c7224 */ /* 0x000fe200078e003b */
[----:B------:R-:W0:Y:S07]  /*6e80*/  LDC R56, c[0x0][0x290] ;  /* 0x0000a400ff387b82 */ /* 0x000e2e0000000800 */
[----:B0-----:R-:W-:Y:S05]  /*6e90*/  WARPSYNC.COLLECTIVE R29, `(.L_x_6737) ;  /* 0x000000001d087348 */ /* 0x001fea0003c00000 */
[----:B------:R1:W2:Y:S02]  /*6ea0*/  SHFL.BFLY P2, R58, R60, R31, R30 ;  /* 0x0c00001f3c3a7389 */ /* 0x0002a4000004001e */
[----:B012---:R-:W-:Y:S01]  /*6eb0*/  ENDCOLLECTIVE ;  /* 0x000000000000791b */ /* 0x007fe20003800000 */
.L_x_6737:
[----:B------:R-:W-:Y:S02]  /*6ec0*/  IMAD.MOV.U32 R31, RZ, RZ, 0x4 ;  /* 0x00000004ff1f7424 */ /* 0x000fe400078e00ff */
[----:B------:R-:W-:-:S07]  /*6ed0*/  FADD.FTZ R60, R59, R58 ;  /* 0x0000003a3b3c7221 */ /* 0x000fce0000010000 */
[----:B------:R-:W-:Y:S05]  /*6ee0*/  WARPSYNC.COLLECTIVE R29, `(.L_x_6738) ;  /* 0x000000001d087348 */ /* 0x000fea0003c00000 */
[----:B------:R0:W1:Y:S02]  /*6ef0*/  SHFL.BFLY P2, R58, R60, R31, R30 ;  /* 0x0c00001f3c3a7389 */ /* 0x000064000004001e */
[----:B01----:R-:W-:Y:S01]  /*6f00*/  ENDCOLLECTIVE ;  /* 0x000000000000791b */ /* 0x003fe20003800000 */
.L_x_6738:
[----:B------:R-:W-:Y:S02]  /*6f10*/  IMAD.MOV.U32 R31, RZ, RZ, 0x8 ;  /* 0x00000008ff1f7424 */ /* 0x000fe400078e00ff */
[----:B------:R-:W-:-:S05]  /*6f20*/  FADD.FTZ R61, R60, R58 ;  /* 0x0000003a3c3d7221 */ /* 0x000fca0000010000 */
[----:B------:R-:W-:-:S07]  /*6f30*/  MOV R60, R61 ;  /* 0x0000003d003c7202 */ /* 0x000fce0000000f00 */
[----:B------:R-:W-:Y:S05]  /*6f40*/  WARPSYNC.COLLECTIVE R29, `(.L_x_6739) ;  /* 0x000000001d087348 */ /* 0x000fea0003c00000 */
[----:B------:R0:W1:Y:S02]  /*6f50*/  SHFL.BFLY P2, R58, R60, R31, R30 ;  /* 0x0c00001f3c3a7389 */ /* 0x000064000004001e */
[----:B01----:R-:W-:Y:S01]  /*6f60*/  ENDCOLLECTIVE ;  /* 0x000000000000791b */ /* 0x003fe20003800000 */
.L_x_6739:
[----:B------:R-:W-:Y:S02]  /*6f70*/  IMAD.MOV.U32 R31, RZ, RZ, 0x10 ;  /* 0x00000010ff1f7424 */ /* 0x000fe400078e00ff */
[----:B------:R-:W-:-:S05]  /*6f80*/  FADD.FTZ R61, R61, R58 ;  /* 0x0000003a3d3d7221 */ /* 0x000fca0000010000 */
[----:B------:R-:W-:-:S07]  /*6f90*/  MOV R60, R61 ;  /* 0x0000003d003c7202 */ /* 0x000fce0000000f00 */
[----:B------:R-:W-:Y:S05]  /*6fa0*/  WARPSYNC.COLLECTIVE R29, `(.L_x_6740) ;  /* 0x000000001d087348 */ /* 0x000fea0003c00000 */
[----:B------:R0:W1:Y:S02]  /*6fb0*/  SHFL.BFLY P2, R58, R60, R31, R30 ;  /* 0x0c00001f3c3a7389 */ /* 0x000064000004001e */
[----:B01----:R-:W-:Y:S01]  /*6fc0*/  ENDCOLLECTIVE ;  /* 0x000000000000791b */ /* 0x003fe20003800000 */
.L_x_6740:
[----:B------:R-:W-:Y:S02]  /*6fd0*/  IMAD.MOV.U32 R31, RZ, RZ, 0x1 ;  /* 0x00000001ff1f7424 */ /* 0x000fe400078e00ff */
        /* <DEDUP_REMOVED lines=19> */
[----:B------:R-:W-:Y:S01]  /*7110*/  HFMA2.MMA R30, -RZ, RZ, 0, 1.847743988037109375e-06 ;  /* 0x0000001fff1e7435 */ /* 0x000fe200000001ff */
[----:B------:R-:W-:-:S03]  /*7120*/  IMAD.MOV.U32 R29, RZ, RZ, -0x1 ;  /* 0xffffffffff1d7424 */ /* 0x000fc600078e00ff */
[----:B------:R-:W-:-:S07]  /*7130*/  MOV R60, R28 ;  /* 0x0000001c003c7202 */ /* 0x000fce0000000f00 */
[----:B------:R-:W-:Y:S05]  /*7140*/  WARPSYNC.COLLECTIVE R29, `(.L_x_6741) ;  /* 0x000000001d087348 */ /* 0x000fea0003c00000 */
[----:B------:R0:W1:Y:S02]  /*7150*/  SHFL.BFLY P2, R58, R60, R31, R30 ;  /* 0x0c00001f3c3a7389 */ /* 0x000064000004001e */
[----:B01----:R-:W-:Y:S01]  /*7160*/  ENDCOLLECTIVE ;  /* 0x000000000000791b */ /* 0x003fe20003800000 */
.L_x_6741:
[----:B------:R-:W-:Y:S02]  /*7170*/  IMAD.MOV.U32 R31, RZ, RZ, 0x2 ;  /* 0x00000002ff1f7424 */ /* 0x000fe400078e00ff */
[----:B------:R-:W-:-:S05]  /*7180*/  FADD.FTZ R59, R28, R58 ;  /* 0x0000003a1c3b7221 */ /* 0x000fca0000010000 */
[----:B------:R-:W-:-:S07]  /*7190*/  MOV R60, R59 ;  /* 0x0000003b003c7202 */ /* 0x000fce0000000f00 */
[----:B------:R-:W-:Y:S05]  /*71a0*/  WARPSYNC.COLLECTIVE R29, `(.L_x_6742) ;  /* 0x000000001d087348 */ /* 0x000fea0003c00000 */
[----:B------:R0:W1:Y:S02]  /*71b0*/  SHFL.BFLY P2, R58, R60, R31, R30 ;  /* 0x0c00001f3c3a7389 */ /* 0x000064000004001e */
[----:B01----:R-:W-:Y:S01]  /*71c0*/  ENDCOLLECTIVE ;  /* 0x000000000000791b */ /* 0x003fe20003800000 */
.L_x_6742:
[----:B------:R-:W-:Y:S01]  /*71d0*/  HFMA2.MMA R31, -RZ, RZ, 0, 2.384185791015625e-07 ;  /* 0x00000004ff1f7435 */ /* 0x000fe200000001ff */
[----:B------:R-:W-:-:S10]  /*71e0*/  FADD.FTZ R60, R59, R58 ;  /* 0x0000003a3b3c7221 */ /* 0x000fd40000010000 */
[----:B------:R-:W-:Y:S05]  /*71f0*/  WARPSYNC.COLLECTIVE R29, `(.L_x_6743) ;  /* 0x000000001d087348 */ /* 0x000fea0003c00000 */
[----:B------:R0:W1:Y:S02]  /*7200*/  SHFL.BFLY P2, R58, R60, R31, R30 ;  /* 0x0c00001f3c3a7389 */ /* 0x000064000004001e */
[----:B01----:R-:W-:Y:S01]  /*7210*/  ENDCOLLECTIVE ;  /* 0x000000000000791b */ /* 0x003fe20003800000 */
.L_x_6743:
[----:B------:R-:W-:Y:S01]  /*7220*/  MOV R31, 0x8 ;  /* 0x00000008001f7802 */ /* 0x000fe20000000f00 */
[----:B------:R-:W-:-:S04]  /*7230*/  FADD.FTZ R61, R60, R58 ;  /* 0x0000003a3c3d7221 */ /* 0x000fc80000010000 */
[----:B------:R-:W-:-:S07]  /*7240*/  IMAD.MOV.U32 R60, RZ, RZ, R61 ;  /* 0x000000ffff3c7224 */ /* 0x000fce00078e003d */
[----:B------:R-:W-:Y:S05]  /*7250*/  WARPSYNC.COLLECTIVE R29, `(.L_x_6744) ;  /* 0x000000001d087348 */ /* 0x000fea0003c00000 */
[----:B------:R0:W1:Y:S02]  /*7260*/  SHFL.BFLY P2, R58, R60, R31, R30 ;  /* 0x0c00001f3c3a7389 */ /* 0x000064000004001e */
[----:B01----:R-:W-:Y:S01]  /*7270*/  ENDCOLLECTIVE ;  /* 0x000000000000791b */ /* 0x003fe20003800000 */
.L_x_6744:
[----:B------:R-:W-:Y:S01]  /*7280*/  HFMA2.MMA R31, -RZ, RZ, 0, 9.5367431640625e-07 ;  /* 0x00000010ff1f7435 */ /* 0x000fe200000001ff */
[----:B------:R-:W-:-:S04]  /*7290*/  FADD.FTZ R61, R61, R58 ;  /* 0x0000003a3d3d7221 */ /* 0x000fc80000010000 */
[----:B------:R-:W-:-:S07]  /*72a0*/  IMAD.MOV.U32 R60, RZ, RZ, R61 ;  /* 0x000000ffff3c7224 */ /* 0x000fce00078e003d */
[----:B------:R-:W-:Y:S05]  /*72b0*/  WARPSYNC.COLLECTIVE R29, `(.L_x_6745) ;  /* 0x000000001d087348 */ /* 0x000fea0003c00000 */
[----:B------:R0:W1:Y:S02]  /*72c0*/  SHFL.BFLY P2, R58, R60, R31, R30 ;  /* 0x0c00001f3c3a7389 */ /* 0x000064000004001e */
[----:B01----:R-:W-:Y:S01]  /*72d0*/  ENDCOLLECTIVE ;  /* 0x000000000000791b */ /* 0x003fe20003800000 */
.L_x_6745:
[----:B------:R-:W-:Y:S05]  /*72e0*/  BRA `(.L_x_6746) ;  /* 0xfffffff400c07947 */ /* 0x000fea000383ffff */
.L_x_6747:
        /* <DEDUP_REMOVED lines=9> */
.L_x_7783:


//--------------------- .text._ZN10layer_norm31ln_parallel_residual_fwd_kernelINS_13Kernel_traitsI6__halfffffjLj256ELj1ELj4ELj1ELj16ENS_18Kernel_traits_baseILj256ES2_ffffjLj128EEEEELb1ELb1ELb1EEEvNS_9FwdParamsE --------------------------
	.section	.text._ZN10layer_norm31ln_parallel_residual_fwd_kernelINS_13Kernel_traitsI6__halfffffjLj256ELj1ELj4ELj1ELj16ENS_18Kernel_traits_baseILj256ES2_ffffjLj128EEEEELb1ELb1ELb1EEEvNS_9FwdParamsE,"ax",@progbits
	.align	128
        .global         _ZN10layer_norm31ln_parallel_residual_fwd_kernelINS_13Kernel_traitsI6__halfffffjLj256ELj1ELj4ELj1ELj16ENS_18Kernel_traits_baseILj256ES2_ffffjLj128EEEEELb1ELb1ELb1EEEvNS_9FwdParamsE
        .type           _ZN10layer_norm31ln_parallel_residual_fwd_kernelINS_13Kernel_traitsI6__halfffffjLj256ELj1ELj4ELj1ELj16ENS_18Kernel_traits_baseILj256ES2_ffffjLj128EEEEELb1ELb1ELb1EEEvNS_9FwdParamsE,@function
        .size           _ZN10layer_norm31ln_parallel_residual_fwd_kernelINS_13Kernel_traitsI6__halfffffjLj256ELj1ELj4ELj1ELj16ENS_18Kernel_traits_baseILj256ES2_ffffjLj128EEEEELb1ELb1ELb1EEEvNS_9FwdParamsE,(.L_x_7784 - _ZN10layer_norm31ln_parallel_residual_fwd_kernelINS_13Kernel_traitsI6__halfffffjLj256ELj1ELj4ELj1ELj16ENS_18Kernel_traits_baseILj256ES2_ffffjLj128EEEEELb1ELb1ELb1EEEvNS_9FwdParamsE)
        .other          _ZN10layer_norm31ln_parallel_residual_fwd_kernelINS_13Kernel_traitsI6__halfffffjLj256ELj1ELj4ELj1ELj16ENS_18Kernel_traits_baseILj256ES2_ffffjLj128EEEEELb1ELb1ELb1EEEvNS_9FwdParamsE,@"STO_CUDA_ENTRY STV_DEFAULT"
_ZN10layer_norm31ln_parallel_residual_fwd_kernelINS_13Kernel_traitsI6__halfffffjLj256ELj1ELj4ELj1ELj16ENS_18Kernel_traits_baseILj256ES2_ffffjLj128EEEEELb1ELb1ELb1EEEvNS_9FwdParamsE:
.text._ZN10layer_norm31ln_parallel_residual_fwd_kernelINS_13Kernel_traitsI6__halfffffjLj256ELj1ELj4ELj1ELj16ENS_18Kernel_traits_baseILj256ES2_ffffjLj128EEEEELb1ELb1ELb1EEEvNS_9FwdParamsE:
[----:B------:R-:W-:Y:S01]  /*0000*/  LDC R1, c[0x0][0x28] ;  /* 0x00000a00ff017b82 */ /* 0x000fe20000000800 */
[----:B------:R-:W0:Y:S07]  /*0010*/  S2R R13, SR_TID.X ;  /* 0x00000000000d7919 */ /* 0x000e2e0000002100 */
[----:B------:R-:W1:Y:S01]  /*0020*/  LDC R12, c[0x0][0x2e8] ;  /* 0x0000ba00ff0c7b82 */ /* 0x000e620000000800 */
[----:B------:R-:W-:Y:S01]  /*0030*/  ULDC.U8 UR4, c[0x0][0x2f4] ;  /* 0x0000bd0000047ab9 */ /* 0x000fe20000000000 */
[----:B------:R-:W-:Y:S01]  /*0040*/  ULDC.64 UR8, c[0x0][0x2c8] ;  /* 0x0000b20000087ab9 */ /* 0x000fe20000000a00 */
[----:B------:R-:W-:Y:S01]  /*0050*/  ISETP.NE.AND P1, PT, RZ, UR4, PT ;  /* 0x00000004ff007c0c */ /* 0x000fe2000bf25270 */
[----:B------:R-:W-:-:S04]  /*0060*/  ULDC.64 UR6, c[0x0][0x2e0] ;  /* 0x0000b80000067ab9 */ /* 0x000fc80000000a00 */
[----:B------:R-:W2:Y:S01]  /*0070*/  LDC R17, c[0x0][0x2ec] ;  /* 0x0000bb00ff117b82 */ /* 0x000ea20000000800 */
[----:B------:R-:W-:Y:S01]  /*0080*/  ISETP.NE.U32.AND P0, PT, RZ, UR8, PT ;  /* 0x00000008ff007c0c */ /* 0x000fe2000bf05070 */
[----:B------:R-:W-:Y:S01]  /*0090*/  IMAD.U32 R2, RZ, RZ, UR6 ;  /* 0x00000006ff027e24 */ /* 0x000fe2000f8e00ff */
[----:B------:R-:W-:Y:S01]  /*00a0*/  ULDC.64 UR4, c[0x0][0x208] ;  /* 0x0000820000047ab9 */ /* 0x000fe20000000a00 */
[----:B------:R-:W-:Y:S01]  /*00b0*/  IMAD.U32 R3, RZ, RZ, UR7 ;  /* 0x00000007ff037e24 */ /* 0x000fe2000f8e00ff */
[----:B------:R-:W-:Y:S01]  /*00c0*/  ISETP.NE.AND.EX P0, PT, RZ, UR9, PT, P0 ;  /* 0x00000009ff007c0c */ /* 0x000fe2000bf05300 */
[----:B------:R-:W3:Y:S01]  /*00d0*/  S2R R47, SR_CTAID.X ;  /* 0x00000000002f7919 */ /* 0x000ee20000002500 */
[----:B------:R-:W-:-:S03]  /*00e0*/  ULDC UR10, c[0x0][0x214] ;  /* 0x00008500000a7ab9 */ /* 0x000fc60000000800 */
[----:B------:R-:W4:Y:S01]  /*00f0*/  @P1 LDG.E.64 R2, desc[UR4][R2.64] ;  /* 0x0000000402021981 */ /* 0x000f22000c1e1b00 */
[----:B-1----:R-:W-:Y:S01]  /*0100*/  @P1 MOV R4, R12 ;  /* 0x0000000c00041202 */ /* 0x002fe20000000f00 */
[----:B0-----:R-:W-:Y:S02]  /*0110*/  IMAD.SHL.U32 R0, R13, 0x8, RZ ;  /* 0x000000080d007824 */ /* 0x001fe400078e00ff */
[----:B--2---:R-:W-:-:S03]  /*0120*/  @P1 IMAD.MOV.U32 R5, RZ, RZ, R17 ;  /* 0x000000ffff051224 */ /* 0x004fc600078e0011 */
[----:B------:R-:W-:-:S03]  /*0130*/  LOP3.LUT R0, R0, 0xf8, RZ, 0xc0, !PT ;  /* 0x000000f800007812 */ /* 0x000fc600078ec0ff */
[----:B------:R-:W5:Y:S01]  /*0140*/  @P1 LDG.E.64 R4, desc[UR4][R4.64] ;  /* 0x0000000404041981 */ /* 0x000f62000c1e1b00 */
[C---:B------:R-:W-:Y:S02]  /*0150*/  IADD3 R10, P2, R0.reuse, UR8, RZ ;  /* 0x00000008000a7c10 */ /* 0x040fe4000ff5e0ff */
[----:B------:R-:W-:Y:S02]  /*0160*/  SHF.R.U32.HI R48, RZ, 0x5, R13 ;  /* 0x00000005ff307819 */ /* 0x000fe4000001160d */
[----:B------:R-:W-:Y:S01]  /*0170*/  IADD3.X R11, RZ, UR9, RZ, P2, !PT ;  /* 0x00000009ff0b7c10 */ /* 0x000fe200097fe4ff */
[----:B------:R-:W-:Y:S02]  /*0180*/  ULDC.64 UR8, c[0x0][0x260] ;  /* 0x0000980000087ab9 */ /* 0x000fe40000000a00 */
[----:B---3--:R-:W-:Y:S02]  /*0190*/  IMAD R48, R47, 0x4, R48 ;  /* 0x000000042f307824 */ /* 0x008fe400078e0230 */
[----:B------:R0:W5:Y:S01]  /*01a0*/  @P0 LDG.E.64 R6, desc[UR4][R10.64] ;  /* 0x000000040a060981 */ /* 0x000162000c1e1b00 */
[----:B------:R-:W-:-:S02]  /*01b0*/  IADD3 R14, P3, R0, UR8, RZ ;  /* 0x00000008000e7c10 */ /* 0x000fc4000ff7e0ff */
[----:B------:R-:W-:Y:S01]  /*01c0*/  ISETP.GE.AND P2, PT, R48, UR10, PT ;  /* 0x0000000a30007c0c */ /* 0x000fe2000bf46270 */
[----:B------:R0:W5:Y:S01]  /*01d0*/  @P0 LDG.E.64 R8, desc[UR4][R10.64+0x100] ;  /* 0x000100040a080981 */ /* 0x000162000c1e1b00 */
[----:B------:R-:W-:Y:S01]  /*01e0*/  ULDC UR8, c[0x0][0x0] ;  /* 0x0000000000087ab9 */ /* 0x000fe20000000800 */
[----:B------:R-:W-:Y:S02]  /*01f0*/  IMAD.X R15, RZ, RZ, UR9, P3 ;  /* 0x00000009ff0f7e24 */ /* 0x000fe400098e06ff */
[----:B------:R-:W-:Y:S01]  /*0200*/  IMAD R47, R47, UR8, R13 ;  /* 0x000000082f2f7c24 */ /* 0x000fe2000f8e020d */
[----:B----4-:R-:W-:Y:S02]  /*0210*/  @P1 R2UR UR6, R2 ;  /* 0x00000000020612ca */ /* 0x010fe400000e0000 */
[----:B------:R-:W-:-:S05]  /*0220*/  @P1 R2UR UR7, R3 ;  /* 0x00000000030712ca */ /* 0x000fca00000e0000 */
[----:B0-----:R-:W-:Y:S10]  /*0230*/  @P2 EXIT ;  /* 0x000000000000294d */ /* 0x001ff40003800000 */
[----:B------:R-:W2:Y:S01]  /*0240*/  LDG.E.64 R10, desc[UR4][R14.64] ;  /* 0x000000040e0a7981 */ /* 0x000ea2000c1e1b00 */
[----:B------:R-:W0:Y:S03]  /*0250*/  @P1 LDC R3, c[0x0][0x2f0] ;  /* 0x0000bc00ff031b82 */ /* 0x000e260000000800 */
[----:B------:R1:W3:Y:S01]  /*0260*/  LDG.E.64 R28, desc[UR4][R14.64+0x100] ;  /* 0x000100040e1c7981 */ /* 0x0002e2000c1e1b00 */
[----:B------:R-:W-:Y:S01]  /*0270*/  UIADD3 UR18, UR7, -0x4498517b, URZ ;  /* 0xbb67ae8507127890 */ /* 0x000fe2000fffe03f */
[----:B-----5:R-:W-:Y:S01]  /*0280*/  @!P0 CS2R R6, SRZ ;  /* 0x0000000000068805 */ /* 0x020fe2000001ff00 */
[----:B------:R-:W-:Y:S01]  /*0290*/  UIADD3 UR15, UR6, -0x61c88647, URZ ;  /* 0x9e3779b9060f7890 */ /* 0x000fe2000fffe03f */
[----:B------:R-:W-:Y:S01]  /*02a0*/  @!P0 CS2R R8, SRZ ;  /* 0x0000000000088805 */ /* 0x000fe2000001ff00 */
[----:B------:R-:W-:Y:S01]  /*02b0*/  UIADD3 UR19, UR6, 0x3c6ef372, URZ ;  /* 0x3c6ef37206137890 */ /* 0x000fe2000fffe03f */
[----:B------:R-:W-:Y:S01]  /*02c0*/  BSSY B0, `(.L_x_6748) ;  /* 0x000067f000007945 */ /* 0x000fe20003800000 */
[----:B------:R-:W-:Y:S01]  /*02d0*/  UIADD3 UR20, UR7, 0x76cf5d0a, URZ ;  /* 0x76cf5d0a07147890 */ /* 0x000fe2000fffe03f */
[--C-:B------:R-:W-:Y:S01]  /*02e0*/  SHF.R.U64 R31, R6, 0x10, R7.reuse ;  /* 0x00000010061f7819 */ /* 0x100fe20000001207 */
[----:B------:R-:W-:Y:S01]  /*02f0*/  UIADD3 UR22, UR7, 0x32370b8f, URZ ;  /* 0x32370b8f07167890 */ /* 0x000fe2000fffe03f */
[----:B------:R-:W-:Y:S01]  /*0300*/  SHF.R.U32.HI R32, RZ, 0x10, R7 ;  /* 0x00000010ff207819 */ /* 0x000fe20000011607 */
[----:B------:R-:W-:Y:S01]  /*0310*/  UIADD3 UR21, UR6, -0x255992d5, URZ ;  /* 0xdaa66d2b06157890 */ /* 0x000fe2000fffe03f */
[--C-:B------:R-:W-:Y:S01]  /*0320*/  SHF.R.U64 R33, R8, 0x10, R9.reuse ;  /* 0x0000001008217819 */ /* 0x100fe20000001209 */
[----:B------:R-:W-:Y:S01]  /*0330*/  UIADD3 UR23, UR6, 0x78dde6e4, URZ ;  /* 0x78dde6e406177890 */ /* 0x000fe2000fffe03f */
[----:B------:R-:W-:Y:S01]  /*0340*/  SHF.R.U32.HI R34, RZ, 0x10, R9 ;  /* 0x00000010ff227819 */ /* 0x000fe20000011609 */
[----:B------:R-:W-:Y:S01]  /*0350*/  UIADD3 UR24, UR7, -0x126145ec, URZ ;  /* 0xed9eba1407187890 */ /* 0x000fe2000fffe03f */
[----:B------:R-:W-:Y:S01]  /*0360*/  IMAD.MOV.U32 R30, RZ, RZ, RZ ;  /* 0x000000ffff1e7224 */ /* 0x000fe200078e00ff */
[----:B------:R-:W-:Y:S01]  /*0370*/  UIADD3 UR26, UR7, -0x56f99767, URZ ;  /* 0xa9066899071a7890 */ /* 0x000fe2000fffe03f */
[----:B------:R-:W-:Y:S01]  /*0380*/  HADD2.F32 R31, -RZ, R31.H0_H0 ;  /* 0x2000001fff1f7230 */ /* 0x000fe20000004100 */
[----:B------:R-:W-:Y:S01]  /*0390*/  UIADD3 UR25, UR6, 0x1715609d, URZ ;  /* 0x1715609d06197890 */ /* 0x000fe2000fffe03f */
[----:B------:R-:W-:Y:S01]  /*03a0*/  HADD2.F32 R32, -RZ, R32.H0_H0 ;  /* 0x20000020ff207230 */ /* 0x000fe20000004100 */
[----:B0-----:R-:W-:Y:S01]  /*03b0*/  @P1 IADD3 R12, P2, R4, R3, RZ ;  /* 0x00000003040c1210 */ /* 0x001fe20007f5e0ff */
[----:B------:R-:W-:Y:S01]  /*03c0*/  IMAD.HI.U32 R3, R47, -0x326172a9, RZ ;  /* 0xcd9e8d572f037827 */ /* 0x000fe200078e00ff */
[----:B------:R-:W-:-:S02]  /*03d0*/  UIADD3 UR27, UR6, -0x4ab325aa, URZ ;  /* 0xb54cda56061b7890 */ /* 0x000fc4000fffe03f */
[----:B------:R-:W-:Y:S01]  /*03e0*/  @P1 IADD3.X R17, RZ, R5, RZ, P2, !PT ;  /* 0x00000005ff111210 */ /* 0x000fe200017fe4ff */
[----:B------:R-:W-:Y:S01]  /*03f0*/  IMAD R4, R47, -0x326172a9, RZ ;  /* 0xcd9e8d572f047824 */ /* 0x000fe200078e02ff */
[----:B------:R-:W-:Y:S01]  /*0400*/  UIADD3 UR28, UR7, 0x646e171e, URZ ;  /* 0x646e171e071c7890 */ /* 0x000fe2000fffe03f */
[C---:B------:R-:W-:Y:S01]  /*0410*/  LOP3.LUT R49, R12.reuse, 0x3, RZ, 0xc0, !PT ;  /* 0x000000030c317812 */ /* 0x040fe200078ec0ff */
[----:B------:R-:W-:Y:S01]  /*0420*/  UIADD3 UR30, UR7, 0x1fd5c5a3, URZ ;  /* 0x1fd5c5a3071e7890 */ /* 0x000fe2000fffe03f */
[--C-:B------:R-:W-:Y:S01]  /*0430*/  SHF.R.U64 R46, R12, 0x2, R17.reuse ;  /* 0x000000020c2e7819 */ /* 0x100fe20000001211 */
[----:B------:R-:W-:Y:S01]  /*0440*/  UIADD3 UR29, UR6, 0x5384540f, URZ ;  /* 0x5384540f061d7890 */ /* 0x000fe2000fffe03f */
[----:B------:R-:W-:Y:S01]  /*0450*/  SHF.R.U32.HI R0, RZ, 0x2, R17 ;  /* 0x00000002ff007819 */ /* 0x000fe20000011611 */
[----:B------:R-:W-:Y:S01]  /*0460*/  UIADD3 UR31, UR6, -0xe443238, URZ ;  /* 0xf1bbcdc8061f7890 */ /* 0x000fe2000fffe03f */
[----:B------:R-:W-:Y:S01]  /*0470*/  HADD2.F32 R33, -RZ, R33.H0_H0 ;  /* 0x20000021ff217230 */ /* 0x000fe20000004100 */
[----:B------:R-:W-:Y:S01]  /*0480*/  UIADD3 UR32, UR7, -0x24c28bd8, URZ ;  /* 0xdb3d742807207890 */ /* 0x000fe2000fffe03f */
[----:B------:R-:W-:Y:S01]  /*0490*/  IMAD.HI.U32 R2, R46, -0x2daee0ad, RZ ;  /* 0xd2511f532e027827 */ /* 0x000fe200078e00ff */
[----:B------:R-:W-:Y:S01]  /*04a0*/  LOP3.LUT R3, R3, UR6, R0, 0x96, !PT ;  /* 0x0000000603037c12 */ /* 0x000fe2000f8e9600 */
[----:B------:R-:W-:-:S02]  /*04b0*/  UIADD3 UR34, UR7, -0x695add53, URZ ;  /* 0x96a522ad07227890 */ /* 0x000fc4000fffe03f */
[----:B-1----:R-:W-:Y:S01]  /*04c0*/  IMAD R14, R46, -0x2daee0ad, RZ ;  /* 0xd2511f532e0e7824 */ /* 0x002fe200078e02ff */
[----:B------:R-:W-:Y:S01]  /*04d0*/  LOP3.LUT R2, R2, UR7, RZ, 0x3c, !PT ;  /* 0x0000000702027c12 */ /* 0x000fe2000f8e3cff */
[----:B------:R-:W-:Y:S01]  /*04e0*/  IMAD.HI.U32 R15, R3, -0x2daee0ad, RZ ;  /* 0xd2511f53030f7827 */ /* 0x000fe200078e00ff */
[----:B------:R-:W-:Y:S01]  /*04f0*/  UIADD3 UR33, UR6, -0x700cb87f, URZ ;  /* 0x8ff3478106217890 */ /* 0x000fe2000fffe03f */
[----:B------:R-:W-:Y:S02]  /*0500*/  ULDC.64 UR8, c[0x0][0x228] ;  /* 0x00008a0000087ab9 */ /* 0x000fe40000000a00 */
[C---:B------:R-:W-:Y:S01]  /*0510*/  IMAD.HI.U32 R5, R2.reuse, -0x326172a9, RZ ;  /* 0xcd9e8d5702057827 */ /* 0x040fe200078e00ff */
[----:B------:R-:W-:Y:S01]  /*0520*/  LOP3.LUT R14, R15, UR18, R14, 0x96, !PT ;  /* 0x000000120f0e7c12 */ /* 0x000fe2000f8e960e */
[----:B------:R-:W-:Y:S02]  /*0530*/  UISETP.NE.U32.AND UP0, UPT, UR8, URZ, UPT ;  /* 0x0000003f0800728c */ /* 0x000fe4000bf05070 */
[----:B------:R-:W-:Y:S01]  /*0540*/  IMAD R2, R2, -0x326172a9, RZ ;  /* 0xcd9e8d5702027824 */ /* 0x000fe200078e02ff */
[----:B------:R-:W-:Y:S01]  /*0550*/  LOP3.LUT R4, R5, UR15, R4, 0x96, !PT ;  /* 0x0000000f05047c12 */ /* 0x000fe2000f8e9604 */
[----:B------:R-:W-:Y:S01]  /*0560*/  IMAD.HI.U32 R5, R14, -0x326172a9, RZ ;  /* 0xcd9e8d570e057827 */ /* 0x000fe200078e00ff */
[----:B------:R-:W-:Y:S01]  /*0570*/  ULDC.U8 UR8, c[0x0][0x2a0] ;  /* 0x0000a80000087ab9 */ /* 0x000fe20000000000 */
[----:B------:R-:W-:-:S02]  /*0580*/  UISETP.NE.AND.EX UP0, UPT, UR9, URZ, UPT, UP0 ;  /* 0x0000003f0900728c */ /* 0x000fc4000bf05300 */
[----:B------:R-:W-:Y:S01]  /*0590*/  IMAD R3, R3, -0x2daee0ad, RZ ;  /* 0xd2511f5303037824 */ /* 0x000fe200078e02ff */
[----:B------:R-:W-:Y:S01]  /*05a0*/  LOP3.LUT R2, R5, UR19, R2, 0x96, !PT ;  /* 0x0000001305027c12 */ /* 0x000fe2000f8e9602 */
[C---:B------:R-:W-:Y:S01]  /*05b0*/  IMAD.HI.U32 R16, R4.reuse, -0x2daee0ad, RZ ;  /* 0xd2511f5304107827 */ /* 0x040fe200078e00ff */
[----:B------:R-:W-:Y:S01]  /*05c0*/  ULDC UR9, c[0x0][0x218] ;  /* 0x0000860000097ab9 */ /* 0x000fe20000000800 */
[----:B------:R-:W-:Y:S01]  /*05d0*/  ULDC UR14, c[0x0][0x2d8] ;  /* 0x0000b600000e7ab9 */ /* 0x000fe20000000800 */
[----:B------:R-:W-:Y:S01]  /*05e0*/  ULDC.64 UR36, c[0x0][0x228] ;  /* 0x00008a0000247ab9 */ /* 0x000fe20000000a00 */
[----:B------:R-:W-:Y:S01]  /*05f0*/  IMAD R4, R4, -0x2daee0ad, RZ ;  /* 0xd2511f5304047824 */ /* 0x000fe200078e02ff */
[----:B------:R-:W-:Y:S01]  /*0600*/  LOP3.LUT R3, R16, UR20, R3, 0x96, !PT ;  /* 0x0000001410037c12 */ /* 0x000fe2000f8e9603 */
[----:B------:R-:W-:Y:S01]  /*0610*/  IMAD.HI.U32 R15, R2, -0x2daee0ad, RZ ;  /* 0xd2511f53020f7827 */ /* 0x000fe200078e00ff */
[----:B------:R-:W-:Y:S01]  /*0620*/  UISETP.NE.AND UP1, UPT, UR8, URZ, UPT ;  /* 0x0000003f0800728c */ /* 0x000fe2000bf25270 */
[----:B------:R-:W-:-:S02]  /*0630*/  ULDC.64 UR12, c[0x0][0x230] ;  /* 0x00008c00000c7ab9 */ /* 0x000fc40000000a00 */
        /* <DEDUP_REMOVED lines=32> */
[----:B------:R-:W-:Y:S01]  /*0840*/  IMAD.WIDE.U32 R2, R5, -0x2daee0ad, RZ ;  /* 0xd2511f5305027825 */ /* 0x000fe200078e00ff */
[----:B------:R-:W-:-:S03]  /*0850*/  LOP3.LUT R14, R15, UR31, R14, 0x96, !PT ;  /* 0x0000001f0f0e7c12 */ /* 0x000fc6000f8e960e */
[----:B------:R-:W-:Y:S01]  /*0860*/  IMAD R15, R4, -0x326172a9, RZ ;  /* 0xcd9e8d57040f7824 */ /* 0x000fe200078e02ff */
[----:B------:R-:W-:Y:S01]  /*0870*/  LOP3.LUT R5, R3, UR32, R17, 0x96, !PT ;  /* 0x0000002003057c12 */ /* 0x000fe2000f8e9611 */
[----:B------:R-:W-:-:S04]  /*0880*/  IMAD.HI.U32 R3, R14, -0x2daee0ad, RZ ;  /* 0xd2511f530e037827 */ /* 0x000fc800078e00ff */
[----:B------:R-:W-:Y:S01]  /*0890*/  IMAD.WIDE.U32 R4, R5, -0x326172a9, RZ ;  /* 0xcd9e8d5705047825 */ /* 0x000fe200078e00ff */
[----:B------:R-:W-:-:S03]  /*08a0*/  LOP3.LUT R2, R3, UR34, R2, 0x96, !PT ;  /* 0x0000002203027c12 */ /* 0x000fc6000f8e9602 */
[----:B------:R-:W-:Y:S01]  /*08b0*/  HADD2.F32 R34, -RZ, R34.H0_H0 ;  /* 0x20000022ff227230 */ /* 0x000fe20000004100 */
[----:B------:R-:W-:Y:S01]  /*08c0*/  LOP3.LUT R3, R5, UR33, R15, 0x96, !PT ;  /* 0x0000002105037c12 */ /* 0x000fe2000f8e960f */
[----:B------:R-:W-:Y:S02]  /*08d0*/  HADD2.F32 R5, -RZ, R6.H0_H0 ;  /* 0x20000006ff057230 */ /* 0x000fe40000004100 */
[----:B------:R-:W-:Y:S02]  /*08e0*/  HADD2.F32 R6, -RZ, R7.H0_H0 ;  /* 0x20000007ff067230 */ /* 0x000fe40000004100 */
[----:B------:R-:W-:Y:S02]  /*08f0*/  HADD2.F32 R7, -RZ, R8.H0_H0 ;  /* 0x20000008ff077230 */ /* 0x000fe40000004100 */
        /* <DEDUP_REMOVED lines=10> */
[----:B------:R-:W-:Y:S01]  /*09a0*/  LOP3.LUT R29, R13, 0x1f, RZ, 0xc0, !PT ;  /* 0x0000001f0d1d7812 */ /* 0x000fe200078ec0ff */
[----:B------:R-:W-:-:S02]  /*09b0*/  HADD2.F32 R36, -RZ, R36.H0_H0 ;  /* 0x20000024ff247230 */ /* 0x000fc40000004100 */
[----:B------:R-:W-:Y:S02]  /*09c0*/  HADD2.F32 R35, -RZ, R35.H0_H0 ;  /* 0x20000023ff237230 */ /* 0x000fe40000004100 */
[----:B------:R-:W-:Y:S02]  /*09d0*/  HADD2.F32 R38, -RZ, R38.H0_H0 ;  /* 0x20000026ff267230 */ /* 0x000fe40000004100 */
[----:B------:R-:W-:-:S07]  /*09e0*/  HADD2.F32 R37, -RZ, R37.H0_H0 ;  /* 0x20000025ff257230 */ /* 0x000fce0000004100 */
.L_x_6880:
[----:B------:R-:W-:Y:S01]  /*09f0*/  ISETP.NE.U32.AND P0, PT, RZ, UR12, PT ;  /* 0x0000000cff007c0c */ /* 0x000fe2000bf05070 */
[----:B0-----:R-:W0:Y:S01]  /*0a00*/  LDC.64 R24, c[0x0][0x220] ;  /* 0x00008800ff187b82 */ /* 0x001e220000000a00 */
        /* <DEDUP_REMOVED lines=28> */
.L_x_6750:
[----:B------:R-:W-:-:S07]  /*0bd0*/  IMAD.MOV.U32 R50, RZ, RZ, R4 ;  /* 0x000000ffff327224 */ /* 0x000fce00078e0004 */
.L_x_6751:
[----:B------:R-:W-:Y:S05]  /*0be0*/  BSYNC B1 ;  /* 0x0000000000017941 */ /* 0x000fea0003800000 */
.L_x_6749:
        /* <DEDUP_REMOVED lines=16> */
.L_x_6755:
[----:B------:R-:W-:Y:S05]  /*0cf0*/  BSYNC B2 ;  /* 0x0000000000027941 */ /* 0x000fea0003800000 */
.L_x_6754:
        /* <DEDUP_REMOVED lines=44> */
.L_x_6753:
[----:B------:R-:W-:Y:S05]  /*0fc0*/  BSYNC B1 ;  /* 0x0000000000017941 */ /* 0x000fea0003800000 */
.L_x_6752:
[----:B------:R-:W0:Y:S01]  /*0fd0*/  LDC R52, c[0x0][0x298] ;  /* 0x0000a600ff347b82 */ /* 0x000e220000000800 */
[----:B------:R-:W-:Y:S02]  /*0fe0*/  ISETP.NE.U32.AND P1, PT, RZ, UR36, PT ;  /* 0x00000024ff007c0c */ /* 0x000fe4000bf25070 */
[----:B------:R-:W-:Y:S01]  /*0ff0*/  I2FP.F32.U32 R27, R50 ;  /* 0x00000032001b7245 */ /* 0x000fe20000201000 */
[----:B------:R-:W-:Y:S01]  /*1000*/  IMAD.MOV.U32 R50, RZ, RZ, 0x2f800000 ;  /* 0x2f800000ff327424 */ /* 0x000fe200078e00ff */
[----:B------:R-:W-:-:S03]  /*1010*/  ISETP.NE.AND.EX P1, PT, RZ, UR37, PT, P1 ;  /* 0x00000025ff007c0c */ /* 0x000fc6000bf25310 */
[----:B------:R-:W1:Y:S01]  /*1020*/  LDC R53, c[0x0][0x294] ;  /* 0x0000a500ff357b82 */ /* 0x000e620000000800 */
[----:B------:R-:W-:Y:S01]  /*1030*/  FFMA.FTZ R26, R27, R50, 1.1641532182693481445e-10 ;  /* 0x2f0000001b1a7423 */ /* 0x000fe20000010032 */
[----:B0----5:R-:W-:-:S04]  /*1040*/  FMUL.FTZ R12, R12, R52 ;  /* 0x000000340c0c7220 */ /* 0x021fc80000410000 */
[----:B-1----:R-:W-:-:S04]  /*1050*/  FSETP.GTU.FTZ.AND P2, PT, R26, R53, PT ;  /* 0x000000351a00720b */ /* 0x002fc80003f5c000 */
[----:B------:R-:W-:Y:S01]  /*1060*/  FSEL R12, R12, RZ, !P2 ;  /* 0x000000ff0c0c7208 */ /* 0x000fe20005000000 */
[----:B------:R-:W-:Y:S08]  /*1070*/  @P1 BRA `(.L_x_6756) ;  /* 0x0000000000141947 */ /* 0x000ff00003800000 */
[----:B------:R-:W-:Y:S01]  /*1080*/  MOV R26, R54 ;  /* 0x00000036001a7202 */ /* 0x000fe20000000f00 */
[----:B------:R-:W-:Y:S06]  /*1090*/  @!P0 BRA `(.L_x_6757) ;  /* 0x00000004005c8947 */ /* 0x000fec0003800000 */
[----:B------:R-:W-:Y:S02]  /*10a0*/  IMAD.MOV.U32 R26, RZ, RZ, R54 ;  /* 0x000000ffff1a7224 */ /* 0x000fe400078e0036 */
[----:B------:R-:W-:Y:S01]  /*10b0*/  FADD.FTZ R12, R16, R12 ;  /* 0x0000000c100c7221 */ /* 0x000fe20000010000 */
[----:B------:R-:W-:Y:S06]  /*10c0*/  BRA `(.L_x_6757) ;  /* 0x0000000400507947 */ /* 0x000fec0003800000 */
.L_x_6756:
        /* <DEDUP_REMOVED lines=12> */
.L_x_6759:
[----:B------:R-:W-:-:S07]  /*1190*/  MOV R39, R4 ;  /* 0x0000000400277202 */ /* 0x000fce0000000f00 */
.L_x_6760:
[----:B------:R-:W-:Y:S05]  /*11a0*/  BSYNC B1 ;  /* 0x0000000000017941 */ /* 0x000fea0003800000 */
.L_x_6758:
        /* <DEDUP_REMOVED lines=16> */
.L_x_6764:
[----:B------:R-:W-:Y:S05]  /*12b0*/  BSYNC B2 ;  /* 0x0000000000027941 */ /* 0x000fea0003800000 */
.L_x_6763:
        /* <DEDUP_REMOVED lines=44> */
.L_x_6762:
[----:B------:R-:W-:Y:S05]  /*1580*/  BSYNC B1 ;  /* 0x0000000000017941 */ /* 0x000fea0003800000 */
.L_x_6761:
        /* <DEDUP_REMOVED lines=8> */
.L_x_6757:
        /* <DEDUP_REMOVED lines=12> */
.L_x_6766:
[----:B------:R-:W-:-:S07]  /*16d0*/  IMAD.MOV.U32 R49, RZ, RZ, R4 ;  /* 0x000000ffff317224 */ /* 0x000fce00078e0004 */
.L_x_6767:
[----:B------:R-:W-:Y:S05]  /*16e0*/  BSYNC B1 ;  /* 0x0000000000017941 */ /* 0x000fea0003800000 */
.L_x_6765:
        /* <DEDUP_REMOVED lines=16> */
.L_x_6771:
[----:B------:R-:W-:Y:S05]  /*17f0*/  BSYNC B2 ;  /* 0x0000000000027941 */ /* 0x000fea0003800000 */
.L_x_6770:
        /* <DEDUP_REMOVED lines=44> */
.L_x_6769:
[----:B------:R-:W-:Y:S05]  /*1ac0*/  BSYNC B1 ;  /* 0x0000000000017941 */ /* 0x000fea0003800000 */
.L_x_6768:
        /* <DEDUP_REMOVED lines=11> */
.L_x_6772:
        /* <DEDUP_REMOVED lines=12> */
.L_x_6775:
[----:B------:R-:W-:-:S07]  /*1c40*/  MOV R49, R4 ;  /* 0x0000000400317202 */ /* 0x000fce0000000f00 */
.L_x_6776:
[----:B------:R-:W-:Y:S05]  /*1c50*/  BSYNC B1 ;  /* 0x0000000000017941 */ /* 0x000fea0003800000 */
.L_x_6774:
        /* <DEDUP_REMOVED lines=16> */
.L_x_6780:
[----:B------:R-:W-:Y:S05]  /*1d60*/  BSYNC B2 ;  /* 0x0000000000027941 */ /* 0x000fea0003800000 */
.L_x_6779:
        /* <DEDUP_REMOVED lines=43> */
.L_x_6778:
[----:B------:R-:W-:Y:S05]  /*2020*/  BSYNC B1 ;  /* 0x0000000000017941 */ /* 0x000fea0003800000 */
.L_x_6777:
        /* <DEDUP_REMOVED lines=8> */
.L_x_6773:
        /* <DEDUP_REMOVED lines=12> */
.L_x_6782:
[----:B------:R-:W-:-:S07]  /*2170*/  MOV R49, R4 ;  /* 0x0000000400317202 */ /* 0x000fce0000000f00 */
.L_x_6783:
[----:B------:R-:W-:Y:S05]  /*2180*/  BSYNC B1 ;  /* 0x0000000000017941 */ /* 0x000fea0003800000 */
.L_x_6781:
        /* <DEDUP_REMOVED lines=16> */
.L_x_6787:
[----:B------:R-:W-:Y:S05]  /*2290*/  BSYNC B2 ;  /* 0x0000000000027941 */ /* 0x000fea0003800000 */
.L_x_6786:
        /* <DEDUP_REMOVED lines=44> */
.L_x_6785:
[----:B------:R-:W-:Y:S05]  /*2560*/  BSYNC B1 ;  /* 0x0000000000017941 */ /* 0x000fea0003800000 */
.L_x_6784:
        /* <DEDUP_REMOVED lines=11> */
.L_x_6788:
        /* <DEDUP_REMOVED lines=12> */
.L_x_6791:
[----:B------:R-:W-:-:S07]  /*26e0*/  IMAD.MOV.U32 R44, RZ, RZ, R4 ;  /* 0x000000ffff2c7224 */ /* 0x000fce00078e0004 */
.L_x_6792:
[----:B------:R-:W-:Y:S05]  /*26f0*/  BSYNC B1 ;  /* 0x0000000000017941 */ /* 0x000fea0003800000 */
.L_x_6790:
        /* <DEDUP_REMOVED lines=16> */
.L_x_6796:
[----:B------:R-:W-:Y:S05]  /*2800*/  BSYNC B2 ;  /* 0x0000000000027941 */ /* 0x000fea0003800000 */
.L_x_6795:
        /* <DEDUP_REMOVED lines=44> */
.L_x_6794:
[----:B------:R-:W-:Y:S05]  /*2ad0*/  BSYNC B1 ;  /* 0x0000000000017941 */ /* 0x000fea0003800000 */
.L_x_6793:
        /* <DEDUP_REMOVED lines=8> */
.L_x_6789:
        /* <DEDUP_REMOVED lines=12> */
.L_x_6798:
[----:B------:R-:W-:-:S07]  /*2c20*/  MOV R49, R4 ;  /* 0x0000000400317202 */ /* 0x000fce0000000f00 */
.L_x_6799:
[----:B------:R-:W-:Y:S05]  /*2c30*/  BSYNC B1 ;  /* 0x0000000000017941 */ /* 0x000fea0003800000 */
.L_x_6797:
        /* <DEDUP_REMOVED lines=16> */
.L_x_6803:
[----:B------:R-:W-:Y:S05]  /*2d40*/  BSYNC B2 ;  /* 0x0000000000027941 */ /* 0x000fea0003800000 */
.L_x_6802:
        /* <DEDUP_REMOVED lines=44> */
.L_x_6801:
[----:B------:R-:W-:Y:S05]  /*3010*/  BSYNC B1 ;  /* 0x0000000000017941 */ /* 0x000fea0003800000 */
.L_x_6800:
        /* <DEDUP_REMOVED lines=11> */
.L_x_6804:
        /* <DEDUP_REMOVED lines=12> */
.L_x_6807:
[----:B------:R-:W-:-:S07]  /*3190*/  IMAD.MOV.U32 R45, RZ, RZ, R4 ;  /* 0x000000ffff2d7224 */ /* 0x000fce00078e0004 */
.L_x_6808:
[----:B------:R-:W-:Y:S05]  /*31a0*/  BSYNC B1 ;  /* 0x0000000000017941 */ /* 0x000fea0003800000 */
.L_x_6806:
        /* <DEDUP_REMOVED lines=18> */
.L_x_6812:
[----:B------:R-:W-:Y:S05]  /*32d0*/  BSYNC B2 ;  /* 0x0000000000027941 */ /* 0x000fea0003800000 */
.L_x_6811:
        /* <DEDUP_REMOVED lines=44> */
.L_x_6810:
[----:B------:R-:W-:Y:S05]  /*35a0*/  BSYNC B1 ;  /* 0x0000000000017941 */ /* 0x000fea0003800000 */
.L_x_6809:
        /* <DEDUP_REMOVED lines=8> */
.L_x_6805:
[----:B------:R-:W0:Y:S01]  /*3630*/  LDC.64 R56, c[0x0][0x238] ;  /* 0x00008e00ff387b82 */ /* 0x000e220000000a00 */
[----:B------:R-:W-:Y:S02]  /*3640*/  SEL R26, RZ, 0x1000000, P5 ;  /* 0x01000000ff1a7807 */ /* 0x000fe40002800000 */
[----:B------:R-:W-:Y:S02]  /*3650*/  SEL R27, RZ, 0x10000, P4 ;  /* 0x00010000ff1b7807 */ /* 0x000fe40002000000 */
[----:B------:R-:W-:-:S03]  /*3660*/  SEL R54, RZ, 0x100, P3 ;  /* 0x00000100ff367807 */ /* 0x000fc60001800000 */
[----:B------:R-:W1:Y:S01]  /*3670*/  LDC.64 R40, c[0x0][0x240] ;  /* 0x00009000ff287b82 */ /* 0x000e620000000a00 */
[----:B------:R-:W-:Y:S02]  /*3680*/  IADD3 R26, R54, R26, R27 ;  /* 0x0000001a361a7210 */ /* 0x000fe40007ffe01b */
[----:B------:R-:W-:Y:S02]  /*3690*/  SEL R27, RZ, 0x1, P2 ;  /* 0x00000001ff1b7807 */ /* 0x000fe40001000000 */
[----:B------:R-:W-:Y:S02]  /*36a0*/  PLOP3.LUT P2, PT, PT, PT, UP0, 0x40, 0x0 ;  /* 0x000000000000781c */ /* 0x000fe40003f4e808 */
[----:B------:R-:W-:Y:S01]  /*36b0*/  IADD3 R59, R26, R27, RZ ;  /* 0x0000001b1a3b7210 */ /* 0x000fe20007ffe0ff */
[----:B0-----:R-:W-:-:S05]  /*36c0*/  IMAD.WIDE.U32 R54, R51, 0x10, R56 ;  /* 0x0000001033367825 */ /* 0x001fca00078e0038 */
[----:B------:R0:W-:Y:S01]  /*36d0*/  STG.E.128 desc[UR4][R54.64], R12 ;  /* 0x0000000c36007986 */ /* 0x0001e2000c101d04 */
[----:B-1----:R-:W-:-:S05]  /*36e0*/  IMAD.WIDE.U32 R26, R51, 0x4, R40 ;  /* 0x00000004331a7825 */ /* 0x002fca00078e0028 */
[----:B------:R0:W-:Y:S01]  /*36f0*/  STG.E desc[UR4][R26.64], R59 ;  /* 0x0000003b1a007986 */ /* 0x0001e2000c101904 */
[----:B------:R-:W-:Y:S05]  /*3700*/  @P2 BRA `(.L_x_6813) ;  /* 0x00000000002c2947 */ /* 0x000fea0003800000 */
[----:B0-----:R-:W0:Y:S01]  /*3710*/  LDC.64 R26, c[0x0][0x248] ;  /* 0x00009200ff1a7b82 */ /* 0x001e220000000a00 */
        /* <DEDUP_REMOVED lines=10> */
.L_x_6813:
[----:B01----:R-:W0:Y:S01]  /*37c0*/  @P0 LDC.64 R26, c[0x0][0x230] ;  /* 0x00008c00ff1a0b82 */ /* 0x003e220000000a00 */
[----:B------:R-:W-:Y:S01]  /*37d0*/  PLOP3.LUT P2, PT, PT, PT, UP0, 0x80, 0x0 ;  /* 0x000000000000781c */ /* 0x000fe20003f4f008 */
[----:B------:R-:W-:Y:S01]  /*37e0*/  HFMA2.MMA R58, -RZ, RZ, 0, 9.5367431640625e-07 ;  /* 0x00000010ff3a7435 */ /* 0x000fe200000001ff */
[----:B------:R-:W-:Y:S01]  /*37f0*/  PLOP3.LUT P3, PT, PT, PT, UP0, 0x80, 0x0 ;  /* 0x000000000000781c */ /* 0x000fe20003f6f008 */
[----:B------:R-:W-:Y:S01]  /*3800*/  VIADD R55, R51, 0x20 ;  /* 0x0000002033377836 */ /* 0x000fe20000000000 */
[----:B------:R-:W-:-:S03]  /*3810*/  @UP0 ULDC.64 UR10, c[0x0][0x228] ;  /* 0x00008a00000a0ab9 */ /* 0x000fc60000000a00 */
[----:B------:R-:W-:-:S06]  /*3820*/  IMAD.WIDE.U32 R24, R55, 0x10, R24 ;  /* 0x0000001037187825 */ /* 0x000fcc00078e0018 */
[----:B------:R-:W-:-:S05]  /*3830*/  @P2 IMAD.WIDE.U32 R58, R55, R58, UR10 ;  /* 0x0000000a373a2e25 */ /* 0x000fca000f8e003a */
        /* <DEDUP_REMOVED lines=16> */
.L_x_6815:
[----:B------:R-:W-:-:S07]  /*3940*/  IMAD.MOV.U32 R54, RZ, RZ, R4 ;  /* 0x000000ffff367224 */ /* 0x000fce00078e0004 */
.L_x_6816:
[----:B------:R-:W-:Y:S05]  /*3950*/  BSYNC B1 ;  /* 0x0000000000017941 */ /* 0x000fea0003800000 */
.L_x_6814:
        /* <DEDUP_REMOVED lines=16> */
.L_x_6820:
[----:B------:R-:W-:Y:S05]  /*3a60*/  BSYNC B2 ;  /* 0x0000000000027941 */ /* 0x000fea0003800000 */
.L_x_6819:
        /* <DEDUP_REMOVED lines=38> */
[----:B------:R-:W-:-:S04]  /*3cd0*/  IMAD.WIDE.U32 R58, R58, -0x2daee0ad, RZ ;  /* 0xd2511f533a3a7825 */ /* 0x000fc800078e00ff */
[----:B------:R-:W-:Y:S01]  /*3ce0*/  IMAD.MOV.U32 R42, RZ, RZ, R58 ;  /* 0x000000ffff2a7224 */ /* 0x000fe200078e003a */
[----:B------:R-:W-:Y:S01]  /*3cf0*/  LOP3.LUT R2, R59, UR34, R2, 0x96, !PT ;  /* 0x000000223b027c12 */ /* 0x000fe2000f8e9602 */
[----:B------:R-:W-:-:S05]  /*3d00*/  IMAD.WIDE.U32 R58, R3, -0x326172a9, RZ ;  /* 0xcd9e8d57033a7825 */ /* 0x000fca00078e00ff */
[----:B------:R-:W-:Y:S02]  /*3d10*/  LOP3.LUT R3, R59, UR33, R60, 0x96, !PT ;  /* 0x000000213b037c12 */ /* 0x000fe4000f8e963c */
[----:B------:R-:W-:-:S07]  /*3d20*/  MOV R4, R58 ;  /* 0x0000003a00047202 */ /* 0x000fce0000000f00 */
.L_x_6818:
[----:B------:R-:W-:Y:S05]  /*3d30*/  BSYNC B1 ;  /* 0x0000000000017941 */ /* 0x000fea0003800000 */
.L_x_6817:
        /* <DEDUP_REMOVED lines=11> */
.L_x_6821:
        /* <DEDUP_REMOVED lines=12> */
.L_x_6824:
[----:B------:R-:W-:-:S07]  /*3eb0*/  MOV R39, R4 ;  /* 0x0000000400277202 */ /* 0x000fce0000000f00 */
.L_x_6825:
[----:B------:R-:W-:Y:S05]  /*3ec0*/  BSYNC B1 ;  /* 0x0000000000017941 */ /* 0x000fea0003800000 */
.L_x_6823:
        /* <DEDUP_REMOVED lines=16> */
.L_x_6829:
[----:B------:R-:W-:Y:S05]  /*3fd0*/  BSYNC B2 ;  /* 0x0000000000027941 */ /* 0x000fea0003800000 */
.L_x_6828:
[----:B------:R-:W-:Y:S01]  /*3fe0*/  LOP3.LUT R58, R3, UR7, R30, 0x96, !PT ;  /* 0x00000007033a7c12 */ /* 0x000fe2000f8e961e */
[----:B------:R-:W-:Y:S01]  /*3ff0*/  IMAD.HI.U32 R3, R47, -0x326172a9, RZ ;  /* 0xcd9e8d572f037827 */ /* 0x000fe200078e00ff */
[----:B------:R-:W-:-:S03]  /*4000*/  HFMA2.MMA R54, -RZ, RZ, 0, 0 ;  /* 0x00000000ff367435 */ /* 0x000fc600000001ff */
        /* <DEDUP_REMOVED lines=38> */
[----:B------:R-:W-:-:S05]  /*4270*/  IMAD.WIDE.U32 R60, R60, -0x326172a9, RZ ;  /* 0xcd9e8d573c3c7825 */ /* 0x000fca00078e00ff */
[----:B------:R-:W-:Y:S02]  /*4280*/  LOP3.LUT R3, R61, UR33, R62, 0x96, !PT ;  /* 0x000000213d037c12 */ /* 0x000fe4000f8e963e */
[----:B------:R-:W-:-:S07]  /*4290*/  MOV R4, R60 ;  /* 0x0000003c00047202 */ /* 0x000fce0000000f00 */
.L_x_6827:
[----:B------:R-:W-:Y:S05]  /*42a0*/  BSYNC B1 ;  /* 0x0000000000017941 */ /* 0x000fea0003800000 */
.L_x_6826:
[----:B------:R-:W-:-:S05]  /*42b0*/  I2FP.F32.U32 R39, R39 ;  /* 0x0000002700277245 */ /* 0x000fca0000201000 */
[----:B------:R-:W-:Y:S01]  /*42c0*/  FFMA.FTZ R58, R39, R50, 1.1641532182693481445e-10 ;  /* 0x2f000000273a7423 */ /* 0x000fe20000010032 */
[----:B------:R-:W-:-:S04]  /*42d0*/  FMUL.FTZ R39, R20, R52 ;  /* 0x0000003414277220 */ /* 0x000fc80000410000 */
[----:B------:R-:W-:-:S04]  /*42e0*/  FSETP.GTU.FTZ.AND P3, PT, R58, R53, PT ;  /* 0x000000353a00720b */ /* 0x000fc80003f7c000 */
[----:B------:R-:W-:-:S05]  /*42f0*/  FSEL R39, R39, RZ, !P3 ;  /* 0x000000ff27277208 */ /* 0x000fca0005800000 */
[----:B------:R-:W-:Y:S01]  /*4300*/  FADD.FTZ R24, R24, R39 ;  /* 0x0000002718187221 */ /* 0x000fe20000010000 */
[----:B------:R-:W-:-:S03]  /*4310*/  SEL R39, RZ, 0x1, P3 ;  /* 0x00000001ff277807 */ /* 0x000fc60001800000 */
[----:B------:R-:W-:-:S07]  /*4320*/  @P0 FADD.FTZ R24, R16, R24 ;  /* 0x0000001810180221 */ /* 0x000fce0000010000 */
.L_x_6822:
        /* <DEDUP_REMOVED lines=12> */
.L_x_6831:
[----:B------:R-:W-:-:S07]  /*43f0*/  IMAD.MOV.U32 R49, RZ, RZ, R4 ;  /* 0x000000ffff317224 */ /* 0x000fce00078e0004 */
.L_x_6832:
[----:B------:R-:W-:Y:S05]  /*4400*/  BSYNC B1 ;  /* 0x0000000000017941 */ /* 0x000fea0003800000 */
.L_x_6830:
        /* <DEDUP_REMOVED lines=16> */
.L_x_6836:
[----:B------:R-:W-:Y:S05]  /*4510*/  BSYNC B2 ;  /* 0x0000000000027941 */ /* 0x000fea0003800000 */
.L_x_6835:
[----:B------:R-:W-:Y:S01]  /*4520*/  LOP3.LUT R58, R3, UR7, R30, 0x96, !PT ;  /* 0x00000007033a7c12 */ /* 0x000fe2000f8e961e */
[----:B------:R-:W-:-:S04]  /*4530*/  IMAD.HI.U32 R3, R47, -0x326172a9, RZ ;  /* 0xcd9e8d572f037827 */ /* 0x000fc800078e00ff */
[----:B------:R-:W-:Y:S01]  /*4540*/  IMAD R61, R47, -0x326172a9, RZ ;  /* 0xcd9e8d572f3d7824 */ /* 0x000fe200078e02ff */
[----:B------:R-:W-:Y:S01]  /*4550*/  LOP3.LUT R3, R3, UR6, R0, 0x96, !PT ;  /* 0x0000000603037c12 */ /* 0x000fe2000f8e9600 */
[----:B------:R-:W-:-:S05]  /*4560*/  IMAD.WIDE.U32 R58, R58, -0x326172a9, RZ ;  /* 0xcd9e8d573a3a7825 */ /* 0x000fca00078e00ff */
[----:B------:R-:W-:Y:S01]  /*4570*/  LOP3.LUT R2, R59, UR15, R61, 0x96, !PT ;  /* 0x0000000f3b027c12 */ /* 0x000fe2000f8e963d */
[----:B------:R-:W-:Y:S02]  /*4580*/  IMAD R59, R46, -0x2daee0ad, RZ ;  /* 0xd2511f532e3b7824 */ /* 0x000fe400078e02ff */
[----:B------:R-:W-:-:S04]  /*4590*/  IMAD.WIDE.U32 R60, R3, -0x2daee0ad, RZ ;  /* 0xd2511f53033c7825 */ /* 0x000fc800078e00ff */
[----:B------:R-:W-:Y:S01]  /*45a0*/  IMAD.WIDE.U32 R2, R2, -0x2daee0ad, RZ ;  /* 0xd2511f5302027825 */ /* 0x000fe200078e00ff */
[----:B------:R-:W-:-:S04]  /*45b0*/  LOP3.LUT R59, R61, UR18, R59, 0x96, !PT ;  /* 0x000000123d3b7c12 */ /* 0x000fc8000f8e963b */
        /* <DEDUP_REMOVED lines=30> */
[----:B------:R-:W-:-:S03]  /*47a0*/  IMAD.WIDE.U32 R58, R3, -0x326172a9, RZ ;  /* 0xcd9e8d57033a7825 */ /* 0x000fc600078e00ff */
[----:B------:R-:W-:Y:S01]  /*47b0*/  MOV R4, R58 ;  /* 0x0000003a00047202 */ /* 0x000fe20000000f00 */
[----:B------:R-:W-:Y:S01]  /*47c0*/  IMAD.MOV.U32 R58, RZ, RZ, RZ ;  /* 0x000000ffff3a7224 */ /* 0x000fe200078e00ff */
[----:B------:R-:W-:-:S07]  /*47d0*/  LOP3.LUT R3, R59, UR33, R60, 0x96, !PT ;  /* 0x000000213b037c12 */ /* 0x000fce000f8e963c */
.L_x_6834:
[----:B------:R-:W-:Y:S05]  /*47e0*/  BSYNC B1 ;  /* 0x0000000000017941 */ /* 0x000fea0003800000 */
.L_x_6833:
        /* <DEDUP_REMOVED lines=11> */
.L_x_6837:
        /* <DEDUP_REMOVED lines=12> */
.L_x_6840:
[----:B------:R-:W-:-:S07]  /*4960*/  MOV R49, R4 ;  /* 0x0000000400317202 */ /* 0x000fce0000000f00 */
.L_x_6841:
[----:B------:R-:W-:Y:S05]  /*4970*/  BSYNC B1 ;  /* 0x0000000000017941 */ /* 0x000fea0003800000 */
.L_x_6839:
        /* <DEDUP_REMOVED lines=16> */
.L_x_6845:
[----:B------:R-:W-:Y:S05]  /*4a80*/  BSYNC B2 ;  /* 0x0000000000027941 */ /* 0x000fea0003800000 */
.L_x_6844:
[----:B------:R-:W-:Y:S01]  /*4a90*/  LOP3.LUT R42, R3, UR7, R30, 0x96, !PT ;  /* 0x00000007032a7c12 */ /* 0x000fe2000f8e961e */
[----:B------:R-:W-:-:S04]  /*4aa0*/  IMAD.HI.U32 R3, R47, -0x326172a9, RZ ;  /* 0xcd9e8d572f037827 */ /* 0x000fc800078e00ff */
[----:B------:R-:W-:Y:S01]  /*4ab0*/  IMAD R59, R47, -0x326172a9, RZ ;  /* 0xcd9e8d572f3b7824 */ /* 0x000fe200078e02ff */
[----:B------:R-:W-:Y:S01]  /*4ac0*/  LOP3.LUT R3, R3, UR6, R0, 0x96, !PT ;  /* 0x0000000603037c12 */ /* 0x000fe2000f8e9600 */
[----:B------:R-:W-:-:S04]  /*4ad0*/  IMAD.WIDE.U32 R42, R42, -0x326172a9, RZ ;  /* 0xcd9e8d572a2a7825 */ /* 0x000fc800078e00ff */
[----:B------:R-:W-:Y:S01]  /*4ae0*/  IMAD.MOV.U32 R54, RZ, RZ, RZ ;  /* 0x000000ffff367224 */ /* 0x000fe200078e00ff */
        /* <DEDUP_REMOVED lines=34> */
[----:B------:R-:W-:-:S05]  /*4d10*/  IMAD.WIDE.U32 R58, R58, -0x326172a9, RZ ;  /* 0xcd9e8d573a3a7825 */ /* 0x000fca00078e00ff */
[----:B------:R-:W-:Y:S02]  /*4d20*/  LOP3.LUT R3, R59, UR33, R60, 0x96, !PT ;  /* 0x000000213b037c12 */ /* 0x000fe4000f8e963c */
[----:B------:R-:W-:-:S07]  /*4d30*/  MOV R4, R58 ;  /* 0x0000003a00047202 */ /* 0x000fce0000000f00 */
.L_x_6843:
[----:B------:R-:W-:Y:S05]  /*4d40*/  BSYNC B1 ;  /* 0x0000000000017941 */ /* 0x000fea0003800000 */
.L_x_6842:
        /* <DEDUP_REMOVED lines=8> */
.L_x_6838:
        /* <DEDUP_REMOVED lines=12> */
.L_x_6847:
[----:B------:R-:W-:-:S07]  /*4e90*/  MOV R49, R4 ;  /* 0x0000000400317202 */ /* 0x000fce0000000f00 */
.L_x_6848:
[----:B------:R-:W-:Y:S05]  /*4ea0*/  BSYNC B1 ;  /* 0x0000000000017941 */ /* 0x000fea0003800000 */
.L_x_6846:
        /* <DEDUP_REMOVED lines=16> */
.L_x_6852:
[----:B------:R-:W-:Y:S05]  /*4fb0*/  BSYNC B2 ;  /* 0x0000000000027941 */ /* 0x000fea0003800000 */
.L_x_6851:
        /* <DEDUP_REMOVED lines=40> */
[----:B------:R-:W-:-:S04]  /*5240*/  IMAD.WIDE.U32 R58, R3, -0x326172a9, RZ ;  /* 0xcd9e8d57033a7825 */ /* 0x000fc800078e00ff */
[----:B------:R-:W-:Y:S01]  /*5250*/  IMAD.MOV.U32 R4, RZ, RZ, R58 ;  /* 0x000000ffff047224 */ /* 0x000fe200078e003a */
[----:B------:R-:W-:Y:S01]  /*5260*/  HFMA2.MMA R58, -RZ, RZ, 0, 0 ;  /* 0x00000000ff3a7435 */ /* 0x000fe200000001ff */
[----:B------:R-:W-:-:S10]  /*5270*/  LOP3.LUT R3, R59, UR33, R60, 0x96, !PT ;  /* 0x000000213b037c12 */ /* 0x000fd4000f8e963c */
.L_x_6850:
[----:B------:R-:W-:Y:S05]  /*5280*/  BSYNC B1 ;  /* 0x0000000000017941 */ /* 0x000fea0003800000 */
.L_x_6849:
        /* <DEDUP_REMOVED lines=11> */
.L_x_6853:
        /* <DEDUP_REMOVED lines=12> */
.L_x_6856:
[----:B------:R-:W-:-:S07]  /*5400*/  IMAD.MOV.U32 R44, RZ, RZ, R4 ;  /* 0x000000ffff2c7224 */ /* 0x000fce00078e0004 */
.L_x_6857:
[----:B------:R-:W-:Y:S05]  /*5410*/  BSYNC B1 ;  /* 0x0000000000017941 */ /* 0x000fea0003800000 */
.L_x_6855:
        /* <DEDUP_REMOVED lines=16> */
.L_x_6861:
[----:B------:R-:W-:Y:S05]  /*5520*/  BSYNC B2 ;  /* 0x0000000000027941 */ /* 0x000fea0003800000 */
.L_x_6860:
        /* <DEDUP_REMOVED lines=41> */
[----:B------:R-:W-:-:S03]  /*57c0*/  MOV R42, R58 ;  /* 0x0000003a002a7202 */ /* 0x000fc60000000f00 */
[----:B------:R-:W-:Y:S01]  /*57d0*/  IMAD.MOV.U32 R4, RZ, RZ, R60 ;  /* 0x000000ffff047224 */ /* 0x000fe200078e003c */
[----:B------:R-:W-:-:S07]  /*57e0*/  LOP3.LUT R3, R61, UR33, R62, 0x96, !PT ;  /* 0x000000213d037c12 */ /* 0x000fce000f8e963e */
.L_x_6859:
[----:B------:R-:W-:Y:S05]  /*57f0*/  BSYNC B1 ;  /* 0x0000000000017941 */ /* 0x000fea0003800000 */
.L_x_6858:
        /* <DEDUP_REMOVED lines=8> */
.L_x_6854:
        /* <DEDUP_REMOVED lines=12> */
.L_x_6863:
[----:B------:R-:W-:-:S07]  /*5940*/  MOV R49, R4 ;  /* 0x0000000400317202 */ /* 0x000fce0000000f00 */
.L_x_6864:
[----:B------:R-:W-:Y:S05]  /*5950*/  BSYNC B1 ;  /* 0x0000000000017941 */ /* 0x000fea0003800000 */
.L_x_6862:
        /* <DEDUP_REMOVED lines=16> */
.L_x_6868:
[----:B------:R-:W-:Y:S05]  /*5a60*/  BSYNC B2 ;  /* 0x0000000000027941 */ /* 0x000fea0003800000 */
.L_x_6867:
        /* <DEDUP_REMOVED lines=44> */
.L_x_6866:
[----:B------:R-:W-:Y:S05]  /*5d30*/  BSYNC B1 ;  /* 0x0000000000017941 */ /* 0x000fea0003800000 */
.L_x_6865:
        /* <DEDUP_REMOVED lines=11> */
.L_x_6869:
        /* <DEDUP_REMOVED lines=12> */
.L_x_6872:
[----:B------:R-:W-:-:S07]  /*5eb0*/  IMAD.MOV.U32 R45, RZ, RZ, R4 ;  /* 0x000000ffff2d7224 */ /* 0x000fce00078e0004 */
.L_x_6873:
[----:B------:R-:W-:Y:S05]  /*5ec0*/  BSYNC B1 ;  /* 0x0000000000017941 */ /* 0x000fea0003800000 */
.L_x_6871:
        /* <DEDUP_REMOVED lines=16> */
.L_x_6877:
[----:B------:R-:W-:Y:S05]  /*5fd0*/  BSYNC B2 ;  /* 0x0000000000027941 */ /* 0x000fea0003800000 */
.L_x_6876:
        /* <DEDUP_REMOVED lines=11> */
[----:B------:R-:W-:-:S04]  /*6090*/  IMAD.WIDE.U32 R60, R49, -0x326172a9, RZ ;  /* 0xcd9e8d57313c7825 */ /* 0x000fc800078e00ff */
[----:B------:R-:W-:Y:S01]  /*60a0*/  IMAD.MOV.U32 R49, RZ, RZ, RZ ;  /* 0x000000ffff317224 */ /* 0x000fe200078e00ff */
        /* <DEDUP_REMOVED lines=31> */
.L_x_6875:
[----:B------:R-:W-:Y:S05]  /*62a0*/  BSYNC B1 ;  /* 0x0000000000017941 */ /* 0x000fea0003800000 */
.L_x_6874:
        /* <DEDUP_REMOVED lines=8> */
.L_x_6870:
        /* <DEDUP_REMOVED lines=21> */
[----:B------:R-:W-:Y:S01]  /*6480*/  IMAD.U32 R53, R44, 0x10000, RZ ;  /* 0x000100002c357824 */ /* 0x000fe200078e00ff */
[----:B------:R-:W-:-:S04]  /*6490*/  LOP3.LUT R52, R45, 0xffff, RZ, 0xc0, !PT ;  /* 0x0000ffff2d347812 */ /* 0x000fc800078ec0ff */
        /* <DEDUP_REMOVED lines=8> */
.L_x_6878:
        /* <DEDUP_REMOVED lines=40> */
.L_x_6892:
[----:B-1----:R-:W-:Y:S01]  /*67a0*/  FADD.FTZ R40, R59, R40 ;  /* 0x000000283b287221 */ /* 0x002fe20000010000 */
[----:B------:R-:W-:Y:S01]  /*67b0*/  FMUL.FTZ R54, R67, R67 ;  /* 0x0000004343367220 */ /* 0x000fe20000410000 */
[----:B------:R-:W-:Y:S01]  /*67c0*/  PLOP3.LUT P1, PT, PT, PT, UP1, 0x40, 0x0 ;  /* 0x000000000000781c */ /* 0x000fe20003f2e818 */
[----:B------:R-:W1:Y:S01]  /*67d0*/  @!P0 LDC.64 R52, c[0x0][0x250] ;  /* 0x00009400ff348b82 */ /* 0x000e620000000a00 */
[----:B------:R-:W-:Y:S02]  /*67e0*/  FFMA.FTZ R50, R40, R41, UR14 ;  /* 0x0000000e28327e23 */ /* 0x000fe40008010029 */
[----:B------:R-:W-:Y:S02]  /*67f0*/  FSEL R57, R54, RZ, !P1 ;  /* 0x000000ff36397208 */ /* 0x000fe40004800000 */
[----:B------:R-:W-:-:S03]  /*6800*/  PLOP3.LUT P1, PT, PT, PT, UP1, 0x40, 0x0 ;  /* 0x000000000000781c */ /* 0x000fc60003f2e818 */
[----:B------:R-:W2:Y:S01]  /*6810*/  @!P0 LDC.64 R40, c[0x0][0x258] ;  /* 0x00009600ff288b82 */ /* 0x000ea20000000a00 */
[----:B------:R-:W-:Y:S01]  /*6820*/  FADD.FTZ R54, R50, R57 ;  /* 0x0000003932367221 */ /* 0x000fe20000010000 */
[----:B------:R-:W-:-:S05]  /*6830*/  FSEL R50, R67, RZ, P1 ;  /* 0x000000ff43327208 */ /* 0x000fca0000800000 */
[----:B------:R-:W3:Y:S01]  /*6840*/  MUFU.RSQ R54, R54 ;  /* 0x0000003600367308 */ /* 0x000ee20000001400 */
        /* <DEDUP_REMOVED lines=8> */
[----:B-1----:R-:W-:Y:S01]  /*68d0*/  @!P0 IMAD.WIDE R52, R48, 0x4, R52 ;  /* 0x0000000430348825 */ /* 0x002fe200078e0234 */
[----:B------:R-:W-:-:S04]  /*68e0*/  LEA R50, P1, R55, UR16, 0x4 ;  /* 0x0000001037327c11 */ /* 0x000fc8000f8220ff */
[----:B------:R0:W-:Y:S01]  /*68f0*/  @!P0 STG.E desc[UR4][R52.64], R67 ;  /* 0x0000004334008986 */ /* 0x0001e2000c101904 */
[----:B--2---:R-:W-:-:S04]  /*6900*/  @!P0 IMAD.WIDE R12, R48, 0x4, R40 ;  /* 0x00000004300c8825 */ /* 0x004fc800078e0228 */
[C---:B---3--:R-:W-:Y:S01]  /*6910*/  FMUL.FTZ R57, R54.reuse, R57 ;  /* 0x0000003936397220 */ /* 0x048fe20000410000 */
[----:B------:R-:W1:Y:S01]  /*6920*/  LDC.64 R40, c[0x0][0x210] ;  /* 0x00008400ff287b82 */ /* 0x000e620000000a00 */
[C---:B------:R-:W-:Y:S01]  /*6930*/  FMUL.FTZ R59, R54.reuse, R59 ;  /* 0x0000003b363b7220 */ /* 0x040fe20000410000 */
[C---:B------:R-:W-:Y:S01]  /*6940*/  FMUL.FTZ R14, R54.reuse, R61 ;  /* 0x0000003d360e7220 */ /* 0x040fe20000410000 */
[----:B------:R2:W-:Y:S01]  /*6950*/  @!P0 STG.E desc[UR4][R12.64], R54 ;  /* 0x000000360c008986 */ /* 0x0005e2000c101904 */
[C---:B------:R-:W-:Y:S01]  /*6960*/  FMUL.FTZ R15, R54.reuse, R15 ;  /* 0x0000000f360f7220 */ /* 0x040fe20000410000 */
[C---:B------:R-:W-:Y:S01]  /*6970*/  FMUL.FTZ R24, R54.reuse, R63 ;  /* 0x0000003f36187220 */ /* 0x040fe20000410000 */
[C---:B------:R-:W-:Y:S01]  /*6980*/  FMUL.FTZ R25, R54.reuse, R25 ;  /* 0x0000001936197220 */ /* 0x040fe20000410000 */
[----:B0-----:R-:W-:Y:S01]  /*6990*/  LEA R52, P0, R51, UR16, 0x4 ;  /* 0x0000001033347c11 */ /* 0x001fe2000f8020ff */
[C---:B------:R-:W-:Y:S01]  /*69a0*/  FMUL.FTZ R26, R54.reuse, R65 ;  /* 0x00000041361a7220 */ /* 0x040fe20000410000 */
[----:B------:R-:W-:Y:S01]  /*69b0*/  FMUL.FTZ R27, R54, R27 ;  /* 0x0000001b361b7220 */ /* 0x000fe20000410000 */
[----:B------:R-:W-:Y:S01]  /*69c0*/  FFMA.FTZ R15, R35, R15, R32 ;  /* 0x0000000f230f7223 */ /* 0x000fe20000010020 */
[----:B------:R-:W-:Y:S01]  /*69d0*/  LEA.HI.X R53, R51, UR17, RZ, 0x4, P0 ;  /* 0x0000001133357c11 */ /* 0x000fe200080f24ff */
[----:B------:R-:W-:Y:S01]  /*69e0*/  FFMA.FTZ R14, R9, R14, R6 ;  /* 0x0000000e090e7223 */ /* 0x000fe20000010006 */
[----:B------:R-:W-:Y:S01]  /*69f0*/  LEA.HI.X R51, R55, UR17, RZ, 0x4, P1 ;  /* 0x0000001137337c11 */ /* 0x000fe200088f24ff */
[----:B------:R-:W-:Y:S01]  /*6a00*/  FFMA.FTZ R27, R37, R27, R34 ;  /* 0x0000001b251b7223 */ /* 0x000fe20000010022 */
[----:B--2---:R-:W-:Y:S01]  /*6a10*/  FFMA.FTZ R13, R36, R59, R31 ;  /* 0x0000003b240d7223 */ /* 0x004fe2000001001f */
[----:B------:R-:W-:Y:S01]  /*6a20*/  FFMA.FTZ R12, R10, R57, R5 ;  /* 0x000000390a0c7223 */ /* 0x000fe20000010005 */
[----:B------:R-:W-:Y:S01]  /*6a30*/  FFMA.FTZ R26, R11, R26, R8 ;  /* 0x0000001a0b1a7223 */ /* 0x000fe20000010008 */
[----:B------:R-:W-:Y:S01]  /*6a40*/  FFMA.FTZ R25, R38, R25, R33 ;  /* 0x0000001926197223 */ /* 0x000fe20000010021 */
[----:B------:R-:W-:-:S02]  /*6a50*/  FFMA.FTZ R24, R28, R24, R7 ;  /* 0x000000181c187223 */ /* 0x000fc40000010007 */
[----:B------:R0:W-:Y:S01]  /*6a60*/  STG.E.128 desc[UR4][R52.64], R12 ;  /* 0x0000000c34007986 */ /* 0x0001e2000c101d04 */
[----:B-1----:R-:W-:-:S03]  /*6a70*/  IMAD R48, R40, 0x4, R48 ;  /* 0x0000000428307824 */ /* 0x002fc600078e0230 */
[----:B------:R0:W-:Y:S02]  /*6a80*/  STG.E.128 desc[UR4][R50.64], R24 ;  /* 0x0000001832007986 */ /* 0x0001e4000c101d04 */
[----:B------:R-:W-:-:S13]  /*6a90*/  ISETP.GE.AND P0, PT, R48, R41, PT ;  /* 0x000000293000720c */ /* 0x000fda0003f06270 */
[----:B------:R-:W-:Y:S05]  /*6aa0*/  @!P0 BRA `(.L_x_6880) ;  /* 0xffffff9c00d08947 */ /* 0x000fea000383ffff */
[----:B------:R-:W-:Y:S05]  /*6ab0*/  BSYNC B0 ;  /* 0x0000000000007941 */ /* 0x000fea0003800000 */
.L_x_6748:
[----:B------:R-:W-:Y:S05]  /*6ac0*/  EXIT ;  /* 0x000000000000794d */ /* 0x000fea0003800000 */
.L_x_6879:
[----:B------:R-:W-:Y:S01]  /*6ad0*/  HFMA2.MMA R52, -RZ, RZ, 0, 5.9604644775390625e-08 ;  /* 0x00000001ff347435 */ /* 0x000fe200000001ff */
[----:B------:R-:W-:Y:S01]  /*6ae0*/  BSSY B1, `(.L_x_6881) ;  /* 0x0000006000017945 */ /* 0x000fe20003800000 */
[----:B0-----:R-:W-:Y:S01]  /*6af0*/  IMAD.MOV.U32 R53, RZ, RZ, 0x1f ;  /* 0x0000001fff357424 */ /* 0x001fe200078e00ff */
[----:B------:R-:W-:-:S08]  /*6b00*/  MOV R50, 0xffffffff ;  /* 0xffffffff00327802 */ /* 0x000fd00000000f00 */
[----:B------:R-:W-:Y:S05]  /*6b10*/  WARPSYNC.COLLECTIVE R50, `(.L_x_6882) ;  /* 0x0000000032087348 */ /* 0x000fea0003c00000 */
[----:B------:R0:W1:Y:S02]  /*6b20*/  SHFL.BFLY P1, R40, R54, R52, R53 ;  /* 0x0c00003436287389 */ /* 0x0000640000020035 */
[----:B01----:R-:W-:Y:S01]  /*6b30*/  ENDCOLLECTIVE ;  /* 0x000000000000791b */ /* 0x003fe20003800000 */
.L_x_6882:
[----:B------:R-:W-:Y:S05]  /*6b40*/  BSYNC B1 ;  /* 0x0000000000017941 */ /* 0x000fea0003800000 */
.L_x_6881:
        /* <DEDUP_REMOVED lines=9> */
.L_x_6883:
[----:B------:R-:W-:Y:S01]  /*6be0*/  HFMA2.MMA R52, -RZ, RZ, 0, 2.384185791015625e-07 ;  /* 0x00000004ff347435 */ /* 0x000fe200000001ff */
[----:B------:R-:W-:-:S04]  /*6bf0*/  FADD.FTZ R57, R56, R40 ;  /* 0x0000002838397221 */ /* 0x000fc80000010000 */
[----:B------:R-:W-:-:S07]  /*6c00*/  IMAD.MOV.U32 R54, RZ, RZ, R57 ;  /* 0x000000ffff367224 */ /* 0x000fce00078e0039 */
[----:B------:R-:W-:Y:S05]  /*6c10*/  WARPSYNC.COLLECTIVE R50, `(.L_x_6884) ;  /* 0x0000000032087348 */ /* 0x000fea0003c00000 */
[----:B------:R0:W1:Y:S02]  /*6c20*/  SHFL.BFLY P1, R40, R54, R52, R53 ;  /* 0x0c00003436287389 */ /* 0x0000640000020035 */
[----:B01----:R-:W-:Y:S01]  /*6c30*/  ENDCOLLECTIVE ;  /* 0x000000000000791b */ /* 0x003fe20003800000 */
.L_x_6884:
[----:B------:R-:W-:Y:S01]  /*6c40*/  MOV R52, 0x8 ;  /* 0x0000000800347802 */ /* 0x000fe20000000f00 */
[----:B------:R-:W-:-:S04]  /*6c50*/  FADD.FTZ R58, R57, R40 ;  /* 0x00000028393a7221 */ /* 0x000fc80000010000 */
[----:B------:R-:W-:-:S07]  /*6c60*/  IMAD.MOV.U32 R54, RZ, RZ, R58 ;  /* 0x000000ffff367224 */ /* 0x000fce00078e003a */
[----:B------:R-:W-:Y:S05]  /*6c70*/  WARPSYNC.COLLECTIVE R50, `(.L_x_6885) ;  /* 0x0000000032087348 */ /* 0x000fea0003c00000 */
[----:B------:R0:W1:Y:S02]  /*6c80*/  SHFL.BFLY P1, R40, R54, R52, R53 ;  /* 0x0c00003436287389 */ /* 0x0000640000020035 */
[----:B01----:R-:W-:Y:S01]  /*6c90*/  ENDCOLLECTIVE ;  /* 0x000000000000791b */ /* 0x003fe20003800000 */
.L_x_6885:
[----:B------:R-:W-:Y:S01]  /*6ca0*/  HFMA2.MMA R52, -RZ, RZ, 0, 9.5367431640625e-07 ;  /* 0x00000010ff347435 */ /* 0x000fe200000001ff */
[----:B------:R-:W-:-:S04]  /*6cb0*/  FADD.FTZ R59, R58, R40 ;  /* 0x000000283a3b7221 */ /* 0x000fc80000010000 */
[----:B------:R-:W-:-:S07]  /*6cc0*/  IMAD.MOV.U32 R54, RZ, RZ, R59 ;  /* 0x000000ffff367224 */ /* 0x000fce00078e003b */
[----:B------:R-:W-:Y:S05]  /*6cd0*/  WARPSYNC.COLLECTIVE R50, `(.L_x_6886) ;  /* 0x0000000032087348 */ /* 0x000fea0003c00000 */
[----:B------:R0:W1:Y:S02]  /*6ce0*/  SHFL.BFLY P1, R40, R54, R52, R53 ;  /* 0x0c00003436287389 */ /* 0x0000640000020035 */
[----:B01----:R-:W-:Y:S01]  /*6cf0*/  ENDCOLLECTIVE ;  /* 0x000000000000791b */ /* 0x003fe20003800000 */
.L_x_6886:
        /* <DEDUP_REMOVED lines=23> */
.L_x_6887:
[----:B------:R-:W-:Y:S01]  /*6e70*/  HFMA2.MMA R52, -RZ, RZ, 0, 1.1920928955078125e-07 ;  /* 0x00000002ff347435 */ /* 0x000fe200000001ff */
[----:B------:R-:W-:-:S04]  /*6e80*/  FADD.FTZ R56, R54, R40 ;  /* 0x0000002836387221 */ /* 0x000fc80000010000 */
[----:B------:R-:W-:-:S07]  /*6e90*/  IMAD.MOV.U32 R54, RZ, RZ, R56 ;  /* 0x000000ffff367224 */ /* 0x000fce00078e0038 */
[----:B------:R-:W-:Y:S05]  /*6ea0*/  WARPSYNC.COLLECTIVE R50, `(.L_x_6888) ;  /* 0x0000000032087348 */ /* 0x000fea0003c00000 */
[----:B------:R0:W1:Y:S02]  /*6eb0*/  SHFL.BFLY P1, R40, R54, R52, R53 ;  /* 0x0c00003436287389 */ /* 0x0000640000020035 */
[----:B01----:R-:W-:Y:S01]  /*6ec0*/  ENDCOLLECTIVE ;  /* 0x000000000000791b */ /* 0x003fe20003800000 */
.L_x_6888:
[----:B------:R-:W-:Y:S01]  /*6ed0*/  MOV R52, 0x4 ;  /* 0x0000000400347802 */ /* 0x000fe20000000f00 */
[----:B------:R-:W-:-:S04]  /*6ee0*/  FADD.FTZ R57, R56, R40 ;  /* 0x0000002838397221 */ /* 0x000fc80000010000 */
[----:B------:R-:W-:-:S07]  /*6ef0*/  IMAD.MOV.U32 R54, RZ, RZ, R57 ;  /* 0x000000ffff367224 */ /* 0x000fce00078e0039 */
[----:B------:R-:W-:Y:S05]  /*6f00*/  WARPSYNC.COLLECTIVE R50, `(.L_x_6889) ;  /* 0x0000000032087348 */ /* 0x000fea0003c00000 */
[----:B------:R0:W1:Y:S02]  /*6f10*/  SHFL.BFLY P1, R40, R54, R52, R53 ;  /* 0x0c00003436287389 */ /* 0x0000640000020035 */
[----:B01----:R-:W-:Y:S01]  /*6f20*/  ENDCOLLECTIVE ;  /* 0x000000000000791b */ /* 0x003fe20003800000 */
.L_x_6889:
[----:B------:R-:W-:Y:S01]  /*6f30*/  HFMA2.MMA R52, -RZ, RZ, 0, 4.76837158203125e-07 ;  /* 0x00000008ff347435 */ /* 0x000fe200000001ff */
[----:B------:R-:W-:-:S04]  /*6f40*/  FADD.FTZ R58, R57, R40 ;  /* 0x00000028393a7221 */ /* 0x000fc80000010000 */
[----:B------:R-:W-:-:S07]  /*6f50*/  IMAD.MOV.U32 R54, RZ, RZ, R58 ;  /* 0x000000ffff367224 */ /* 0x000fce00078e003a */
[----:B------:R-:W-:Y:S05]  /*6f60*/  WARPSYNC.COLLECTIVE R50, `(.L_x_6890) ;  /* 0x0000000032087348 */ /* 0x000fea0003c00000 */
[----:B------:R0:W1:Y:S02]  /*6f70*/  SHFL.BFLY P1, R40, R54, R52, R53 ;  /* 0x0c00003436287389 */ /* 0x0000640000020035 */
[----:B01----:R-:W-:Y:S01]  /*6f80*/  ENDCOLLECTIVE ;  /* 0x000000000000791b */ /* 0x003fe20003800000 */
.L_x_6890:
[----:B------:R-:W-:Y:S01]  /*6f90*/  MOV R52, 0x10 ;  /* 0x0000001000347802 */ /* 0x000fe20000000f00 */
[----:B------:R-:W-:-:S04]  /*6fa0*/  FADD.FTZ R59, R58, R40 ;  /* 0x000000283a3b7221 */ /* 0x000fc80000010000 */
[----:B------:R-:W-:-:S07]  /*6fb0*/  IMAD.MOV.U32 R54, RZ, RZ, R59 ;  /* 0x000000ffff367224 */ /* 0x000fce00078e003b */
[----:B------:R-:W-:Y:S05]  /*6fc0*/  WARPSYNC.COLLECTIVE R50, `(.L_x_6891) ;  /* 0x0000000032087348 */ /* 0x000fea0003c00000 */
[----:B------:R0:W1:Y:S02]  /*6fd0*/  SHFL.BFLY P1, R40, R54, R52, R53 ;  /* 0x0c00003436287389 */ /* 0x0000640000020035 */
[----:B01----:R-:W-:Y:S01]  /*6fe0*/  ENDCOLLECTIVE ;  /* 0x000000000000791b */ /* 0x003fe20003800000 */
.L_x_6891:
[----:B------:R-:W-:Y:S05]  /*6ff0*/  BRA `(.L_x_6892) ;  /* 0xfffffff400e87947 */ /* 0x000fea000383ffff */
.L_x_6893:
        /* <DEDUP_REMOVED lines=16> */
.L_x_7784:


//--------------------- .text._ZN10layer_norm31ln_parallel_residual_fwd_kernelINS_13Kernel_traitsIfffffjLj256ELj1ELj4ELj1ELj16ENS_18Kernel_traits_baseILj256EfffffjLj128EEEEELb0ELb0ELb0EEEvNS_9FwdParamsE --------------------------
	.section	.text._ZN10layer_norm31ln_parallel_residual_fwd_kernelINS_13Kernel_traitsIfffffjLj256ELj1ELj4ELj1ELj16ENS_18Kernel_traits_baseILj256EfffffjLj128EEEEELb0ELb0ELb0EEEvNS_9FwdParamsE,"ax",@progbits
	.align	128
        .global         _ZN10layer_norm31ln_parallel_residual_fwd_kernelINS_13Kernel_traitsIfffffjLj256ELj1ELj4ELj1ELj16ENS_18Kernel_traits_baseILj256EfffffjLj128EEEEELb0ELb0ELb0EEEvNS_9FwdParamsE
        .type           _ZN10layer_norm31ln_parallel_residual_fwd_kernelINS_13Kernel_traitsIfffffjLj256ELj1ELj4ELj1ELj16ENS_18Kernel_traits_baseILj256EfffffjLj128EEEEELb0ELb0ELb0EEEvNS_9FwdParamsE,@function
        .size           _ZN10layer_norm31ln_parallel_residual_fwd_kernelINS_13Kernel_traitsIfffffjLj256ELj1ELj4ELj1ELj16ENS_18Kernel_traits_baseILj256EfffffjLj128EEEEELb0ELb0ELb0EEEvNS_9FwdParamsE,(.L_x_7785 - _ZN10layer_norm31ln_parallel_residual_fwd_kernelINS_13Kernel_traitsIfffffjLj256ELj1ELj4ELj1ELj16ENS_18Kernel_traits_baseILj256EfffffjLj128EEEEELb0ELb0ELb0EEEvNS_9FwdParamsE)
        .other          _ZN10layer_norm31ln_parallel_residual_fwd_kernelINS_13Kernel_traitsIfffffjLj256ELj1ELj4ELj1ELj16ENS_18Kernel_traits_baseILj256EfffffjLj128EEEEELb0ELb0ELb0EEEvNS_9FwdParamsE,@"STO_CUDA_ENTRY STV_DEFAULT"
_ZN10layer_norm31ln_parallel_residual_fwd_kernelINS_13Kernel_traitsIfffffjLj256ELj1ELj4ELj1ELj16ENS_18Kernel_traits_baseILj256EfffffjLj128EEEEELb0ELb0ELb0EEEvNS_9FwdParamsE:
.text._ZN10layer_norm31ln_parallel_residual_fwd_kernelINS_13Kernel_traitsIfffffjLj256ELj1ELj4ELj1ELj16ENS_18Kernel_traits_baseILj256EfffffjLj128EEEEELb0ELb0ELb0EEEvNS_9FwdParamsE:
        /* <DEDUP_REMOVED lines=9> */
[----:B------:R-:W-:Y:S02]  /*0090*/  LOP3.LUT R6, R4, 0x1f, RZ, 0xc0, !PT ;  /* 0x0000001f04067812 */ /* 0x000fe400078ec0ff */
[----:B------:R-:W-:Y:S02]  /*00a0*/  LEA.HI.SX32 R2, R0, R3, 0x1e ;  /* 0x0000000300027211 */ /* 0x000fe400078ff2ff */
[----:B------:R-:W-:Y:S02]  /*00b0*/  SHF.R.U32.HI R0, RZ, 0x5, R4 ;  /* 0x00000005ff007819 */ /* 0x000fe40000011604 */
[----:B------:R-:W-:-:S02]  /*00c0*/  LOP3.LUT P2, RZ, R2, 0xffffffe0, RZ, 0xc0, !PT ;  /* 0xffffffe002ff7812 */ /* 0x000fc4000784c0ff */
[----:B------:R-:W-:Y:S02]  /*00d0*/  ISETP.GE.U32.AND P3, PT, R2, 0x40, PT ;  /* 0x000000400200780c */ /* 0x000fe40003f66070 */
[----:B--2---:R-:W-:Y:S02]  /*00e0*/  LEA R0, R5, R0, 0x2 ;  /* 0x0000000005007211 */ /* 0x004fe400078e10ff */
[----:B------:R-:W-:-:S07]  /*00f0*/  MOV R3, R6 ;  /* 0x0000000600037202 */ /* 0x000fce0000000f00 */
[----:B------:R-:W-:Y:S05]  /*0100*/  @!P2 BRA `(.L_x_6895) ;  /* 0x000000000068a947 */ /* 0x000fea0003800000 */
        /* <DEDUP_REMOVED lines=13> */
[----:B------:R-:W-:-:S04]  /*01e0*/  SHF.L.U64.HI R4, R3, 0x4, RZ ;  /* 0x0000000403047819 */ /* 0x000fc800000102ff */
[----:B------:R-:W-:Y:S02]  /*01f0*/  IADD3.X R17, R4, UR9, RZ, P5, !PT ;  /* 0x0000000904117c10 */ /* 0x000fe4000affe4ff */
[----:B------:R-:W-:Y:S02]  /*0200*/  @P0 IADD3 R22, P6, R22, UR10, RZ ;  /* 0x0000000a16160c10 */ /* 0x000fe4000ffde0ff */
[C---:B------:R-:W-:Y:S02]  /*0210*/  @P1 LEA R20, P4, R3.reuse, UR6, 0x4 ;  /* 0x0000000603141c11 */ /* 0x040fe4000f8820ff */
[----:B------:R-:W5:Y:S01]  /*0220*/  LDG.E.128 R16, desc[UR4][R16.64] ;  /* 0x0000000410107981 */ /* 0x000f62000c1e1d00 */
[----:B------:R-:W-:Y:S02]  /*0230*/  @P0 IADD3.X R23, R4, UR11, RZ, P6, !PT ;  /* 0x0000000b04170c10 */ /* 0x000fe4000b7fe4ff */
[----:B------:R-:W-:Y:S01]  /*0240*/  CS2R R4, SRZ ;  /* 0x0000000000047805 */ /* 0x000fe2000001ff00 */
[C---:B0-----:R-:W-:Y:S01]  /*0250*/  IMAD.WIDE.U32 R12, R3.reuse, 0x10, R12 ;  /* 0x00000010030c7825 */ /* 0x041fe200078e000c */
[C---:B------:R-:W-:Y:S01]  /*0260*/  @P1 LEA.HI.X R21, R3.reuse, UR7, RZ, 0x4, P4 ;  /* 0x0000000703151c11 */ /* 0x040fe2000a0f24ff */
[----:B------:R0:W5:Y:S04]  /*0270*/  @P0 LDG.E.128 R8, desc[UR4][R22.64] ;  /* 0x0000000416080981 */ /* 0x000168000c1e1d00 */
[----:B------:R0:W5:Y:S04]  /*0280*/  @P1 LDG.E.128 R4, desc[UR4][R20.64] ;  /* 0x0000000414041981 */ /* 0x000168000c1e1d00 */
[----:B------:R-:W5:Y:S01]  /*0290*/  LDG.E.128 R12, desc[UR4][R12.64] ;  /* 0x000000040c0c7981 */ /* 0x000f62000c1e1d00 */
[----:B------:R-:W-:-:S07]  /*02a0*/  LOP3.LUT R3, R3, 0x20, RZ, 0xfc, !PT ;  /* 0x0000002003037812 */ /* 0x000fce00078efcff */
.L_x_6895:
[----:B------:R-:W-:Y:S05]  /*02b0*/  BSYNC B0 ;  /* 0x0000000000007941 */ /* 0x000fea0003800000 */
.L_x_6894:
[----:B------:R-:W-:Y:S04]  /*02c0*/  BSSY B0, `(.L_x_6896) ;  /* 0x000001b000007945 */ /* 0x000fe80003800000 */
[----:B------:R-:W-:Y:S05]  /*02d0*/  @!P3 BRA `(.L_x_6897) ;  /* 0x000000000064b947 */ /* 0x000fea0003800000 */
[----:B------:R-:W-:Y:S01]  /*02e0*/  ULDC.64 UR6, c[0x0][0x2c8] ;  /* 0x0000b20000067ab9 */ /* 0x000fe20000000a00 */
[----:B------:R-:W1:Y:S01]  /*02f0*/  LDC.64 R28, c[0x0][0x260] ;  /* 0x00009800ff1c7b82 */ /* 0x000e620000000a00 */
[----:B------:R-:W-:Y:S01]  /*0300*/  ISETP.NE.U32.AND P0, PT, RZ, UR6, PT ;  /* 0x00000006ff007c0c */ /* 0x000fe2000bf05070 */
[----:B------:R-:W-:Y:S01]  /*0310*/  ULDC.64 UR8, c[0x0][0x2d0] ;  /* 0x0000b40000087ab9 */ /* 0x000fe20000000a00 */
[----:B------:R-:W-:Y:S02]  /*0320*/  SHF.L.U32 R32, R3, 0x4, RZ ;  /* 0x0000000403207819 */ /* 0x000fe400000006ff */
[----:B0-----:R-:W-:Y:S02]  /*0330*/  CS2R R22, SRZ ;  /* 0x0000000000167805 */ /* 0x001fe4000001ff00 */
[----:B------:R-:W-:Y:S02]  /*0340*/  ISETP.NE.AND.EX P0, PT, RZ, UR7, PT, P0 ;  /* 0x00000007ff007c0c */ /* 0x000fe4000bf05300 */
[----:B------:R-:W-:-:S02]  /*0350*/  CS2R R20, SRZ ;  /* 0x0000000000147805 */ /* 0x000fc4000001ff00 */
[----:B------:R-:W-:Y:S02]  /*0360*/  ISETP.NE.U32.AND P1, PT, RZ, UR8, PT ;  /* 0x00000008ff007c0c */ /* 0x000fe4000bf25070 */
[----:B------:R-:W-:Y:S02]  /*0370*/  CS2R R26, SRZ ;  /* 0x00000000001a7805 */ /* 0x000fe4000001ff00 */
[----:B------:R-:W-:Y:S02]  /*0380*/  SHF.R.U32.HI R30, RZ, 0x1c, R3 ;  /* 0x0000001cff1e7819 */ /* 0x000fe40000011603 */
[----:B------:R-:W-:Y:S02]  /*0390*/  CS2R R24, SRZ ;  /* 0x0000000000187805 */ /* 0x000fe4000001ff00 */
[----:B------:R-:W-:Y:S02]  /*03a0*/  ISETP.NE.AND.EX P1, PT, RZ, UR9, PT, P1 ;  /* 0x00000009ff007c0c */ /* 0x000fe4000bf25310 */
[----:B------:R-:W-:-:S04]  /*03b0*/  @P0 LEA R36, P4, R3, UR6, 0x4 ;  /* 0x0000000603240c11 */ /* 0x000fc8000f8820ff */
[----:B------:R-:W-:Y:S01]  /*03c0*/  @P0 LEA.HI.X R37, R3, UR7, RZ, 0x4, P4 ;  /* 0x0000000703250c11 */ /* 0x000fe2000a0f24ff */
[----:B------:R-:W-:-:S06]  /*03d0*/  ULDC.64 UR6, c[0x0][0x268] ;  /* 0x00009a0000067ab9 */ /* 0x000fcc0000000a00 */
[C---:B------:R-:W-:Y:S01]  /*03e0*/  @P1 IADD3 R38, P5, R32.reuse, UR8, RZ ;  /* 0x0000000820261c10 */ /* 0x040fe2000ffbe0ff */
[----:B-1----:R-:W-:Y:S01]  /*03f0*/  IMAD.WIDE.U32 R28, R3, 0x10, R28 ;  /* 0x00000010031c7825 */ /* 0x002fe200078e001c */
[----:B------:R-:W-:Y:S01]  /*0400*/  IADD3 R32, P4, R32, UR6, RZ ;  /* 0x0000000620207c10 */ /* 0x000fe2000ff9e0ff */
[----:B------:R1:W5:Y:S01]  /*0410*/  @P0 LDG.E.128 R20, desc[UR4][R36.64] ;  /* 0x0000000424140981 */ /* 0x000362000c1e1d00 */
[C---:B------:R-:W-:Y:S02]  /*0420*/  @P1 IADD3.X R39, R30.reuse, UR9, RZ, P5, !PT ;  /* 0x000000091e271c10 */ /* 0x040fe4000affe4ff */
[----:B------:R-:W-:Y:S02]  /*0430*/  IADD3.X R33, R30, UR7, RZ, P4, !PT ;  /* 0x000000071e217c10 */ /* 0x000fe4000a7fe4ff */
[----:B------:R-:W5:Y:S04]  /*0440*/  LDG.E.128 R28, desc[UR4][R28.64] ;  /* 0x000000041c1c7981 */ /* 0x000f68000c1e1d00 */
[----:B------:R1:W5:Y:S04]  /*0450*/  @P1 LDG.E.128 R24, desc[UR4][R38.64] ;  /* 0x0000000426181981 */ /* 0x000368000c1e1d00 */
[----:B------:R-:W5:Y:S02]  /*0460*/  LDG.E.128 R32, desc[UR4][R32.64] ;  /* 0x0000000420207981 */ /* 0x000f64000c1e1d00 */
.L_x_6897:
[----:B------:R-:W-:Y:S05]  /*0470*/  BSYNC B0 ;  /* 0x0000000000007941 */ /* 0x000fea0003800000 */
.L_x_6896:
        /* <DEDUP_REMOVED lines=8> */
.L_x_6939:
[----:B--2---:R-:W2:Y:S01]  /*0500*/  S2R R62, SR_TID.X ;  /* 0x00000000003e7919 */ /* 0x004ea20000002100 */
[----:B------:R-:W-:Y:S01]  /*0510*/  IMAD R3, R0, UR9, RZ ;  /* 0x0000000900037c24 */ /* 0x000fe2000f8e02ff */
[----:B------:R-:W-:Y:S04]  /*0520*/  BSSY B0, `(.L_x_6898) ;  /* 0x0000052000007945 */ /* 0x000fe80003800000 */
[----:B------:R-:W-:-:S04]  /*0530*/  SHF.R.S32.HI R56, RZ, 0x1f, R3 ;  /* 0x0000001fff387819 */ /* 0x000fc80000011403 */
[----:B------:R-:W-:Y:S02]  /*0540*/  LEA.HI R56, R56, R3, RZ, 0x2 ;  /* 0x0000000338387211 */ /* 0x000fe400078f10ff */
[----:B--2---:R-:W-:-:S04]  /*0550*/  LOP3.LUT R62, R62, 0x1f, RZ, 0xc0, !PT ;  /* 0x0000001f3e3e7812 */ /* 0x004fc800078ec0ff */
[----:B------:R-:W-:-:S04]  /*0560*/  LEA.HI.SX32 R69, R56, R62, 0x1e ;  /* 0x0000003e38457211 */ /* 0x000fc800078ff2ff */
[----:B------:R-:W-:Y:S01]  /*0570*/  MOV R3, R69 ;  /* 0x0000004500037202 */ /* 0x000fe20000000f00 */
[----:B------:R-:W-:Y:S06]  /*0580*/  @!P2 BRA `(.L_x_6899) ;  /* 0x00000004002ca947 */ /* 0x000fec0003800000 */
[----:B------:R-:W2:Y:S01]  /*0590*/  LDC.64 R56, c[0x0][0x230] ;  /* 0x00008c00ff387b82 */ /* 0x000ea20000000a00 */
[----:B------:R-:W-:-:S04]  /*05a0*/  ISETP.NE.U32.AND P1, PT, RZ, UR6, PT ;  /* 0x00000006ff007c0c */ /* 0x000fc8000bf25070 */
[----:B------:R-:W-:-:S03]  /*05b0*/  ISETP.NE.AND.EX P1, PT, RZ, UR7, PT, P1 ;  /* 0x00000007ff007c0c */ /* 0x000fc6000bf25310 */
[----:B-1----:R-:W1:Y:S10]  /*05c0*/  LDC.64 R36, c[0x0][0x220] ;  /* 0x00008800ff247b82 */ /* 0x002e740000000a00 */
[----:B------:R-:W-:-:S04]  /*05d0*/  @P1 LEA R58, P5, R69, UR6, 0x4 ;  /* 0x00000006453a1c11 */ /* 0x000fc8000f8a20ff */
[----:B------:R-:W-:Y:S02]  /*05e0*/  @P1 LEA.HI.X R59, R69, UR7, RZ, 0x4, P5 ;  /* 0x00000007453b1c11 */ /* 0x000fe4000a8f24ff */
[----:B--2---:R-:W-:-:S03]  /*05f0*/  ISETP.NE.U32.AND P0, PT, R56, RZ, PT ;  /* 0x000000ff3800720c */ /* 0x004fc60003f05070 */
        /* <DEDUP_REMOVED lines=9> */
[----:B--2---:R-:W-:Y:S05]  /*0690*/  @P1 BRA `(.L_x_6900) ;  /* 0x0000000000241947 */ /* 0x004fea0003800000 */
[----:B------:R-:W-:-:S04]  /*06a0*/  ISETP.NE.U32.AND P5, PT, R56, RZ, PT ;  /* 0x000000ff3800720c */ /* 0x000fc80003fa5070 */
[----:B------:R-:W-:-:S13]  /*06b0*/  ISETP.NE.AND.EX P5, PT, R57, RZ, PT, P5 ;  /* 0x000000ff3900720c */ /* 0x000fda0003fa5350 */
[----:B------:R-:W-:Y:S05]  /*06c0*/  @P5 BRA `(.L_x_6901) ;  /* 0x0000000000105947 */ /* 0x000fea0003800000 */
[----:B------:R-:W-:-:S04]  /*06d0*/  LOP3.LUT P5, RZ, R56, UR6, RZ, 0xfc, !PT ;  /* 0x0000000638ff7c12 */ /* 0x000fc8000f8afcff */
[----:B------:R-:W-:-:S13]  /*06e0*/  LOP3.LUT P5, RZ, R57, UR7, RZ, 0xfc, P5 ;  /* 0x0000000739ff7c12 */ /* 0x000fda000a8afcff */
[----:B------:R-:W-:Y:S05]  /*06f0*/  @P5 BRA `(.L_x_6902) ;  /* 0x0000000000145947 */ /* 0x000fea0003800000 */
[----:B------:R-:W-:Y:S05]  /*0700*/  BRA `(.L_x_6903) ;  /* 0x0000000000147947 */ /* 0x000fea0003800000 */
.L_x_6901:
[----:B-----5:R-:W-:Y:S01]  /*0710*/  FADD.FTZ R36, R44, R36 ;  /* 0x000000242c247221 */ /* 0x020fe20000010000 */
[----:B------:R-:W-:Y:S06]  /*0720*/  BRA `(.L_x_6902) ;  /* 0x0000000000087947 */ /* 0x000fec0003800000 */
.L_x_6900:
[----:B-----5:R-:W-:-:S04]  /*0730*/  FADD.FTZ R36, R40, R36 ;  /* 0x0000002428247221 */ /* 0x020fc80000010000 */
[----:B------:R-:W-:-:S07]  /*0740*/  @P0 FADD.FTZ R36, R44, R36 ;  /* 0x000000242c240221 */ /* 0x000fce0000010000 */
.L_x_6902:
[----:B-----5:R-:W-:-:S07]  /*0750*/  IMAD.MOV.U32 R48, RZ, RZ, R36 ;  /* 0x000000ffff307224 */ /* 0x020fce00078e0024 */
.L_x_6903:
        /* <DEDUP_REMOVED lines=8> */
.L_x_6905:
[----:B-----5:R-:W-:Y:S01]  /*07e0*/  FADD.FTZ R37, R45, R37 ;  /* 0x000000252d257221 */ /* 0x020fe20000010000 */
[----:B------:R-:W-:Y:S06]  /*07f0*/  BRA `(.L_x_6906) ;  /* 0x0000000000087947 */ /* 0x000fec0003800000 */
.L_x_6904:
[----:B-----5:R-:W-:-:S04]  /*0800*/  FADD.FTZ R37, R41, R37 ;  /* 0x0000002529257221 */ /* 0x020fc80000010000 */
[----:B------:R-:W-:-:S07]  /*0810*/  @P0 FADD.FTZ R37, R45, R37 ;  /* 0x000000252d250221 */ /* 0x000fce0000010000 */
.L_x_6906:
[----:B-----5:R-:W-:-:S07]  /*0820*/  MOV R49, R37 ;  /* 0x0000002500317202 */ /* 0x020fce0000000f00 */
.L_x_6907:
        /* <DEDUP_REMOVED lines=8> */
.L_x_6909:
[----:B-----5:R-:W-:Y:S01]  /*08b0*/  FADD.FTZ R38, R46, R38 ;  /* 0x000000262e267221 */ /* 0x020fe20000010000 */
[----:B------:R-:W-:Y:S06]  /*08c0*/  BRA `(.L_x_6910) ;  /* 0x0000000000087947 */ /* 0x000fec0003800000 */
.L_x_6908:
[----:B-----5:R-:W-:-:S04]  /*08d0*/  FADD.FTZ R38, R42, R38 ;  /* 0x000000262a267221 */ /* 0x020fc80000010000 */
[----:B------:R-:W-:-:S07]  /*08e0*/  @P0 FADD.FTZ R38, R46, R38 ;  /* 0x000000262e260221 */ /* 0x000fce0000010000 */
.L_x_6910:
[----:B-----5:R-:W-:-:S07]  /*08f0*/  MOV R50, R38 ;  /* 0x0000002600327202 */ /* 0x020fce0000000f00 */
.L_x_6911:
        /* <DEDUP_REMOVED lines=8> */
.L_x_6913:
[----:B-----5:R-:W-:Y:S01]  /*0980*/  FADD.FTZ R39, R47, R39 ;  /* 0x000000272f277221 */ /* 0x020fe20000010000 */
[----:B------:R-:W-:Y:S06]  /*0990*/  BRA `(.L_x_6914) ;  /* 0x0000000000087947 */ /* 0x000fec0003800000 */
.L_x_6912:
[----:B-----5:R-:W-:-:S04]  /*09a0*/  FADD.FTZ R39, R43, R39 ;  /* 0x000000272b277221 */ /* 0x020fc80000010000 */
[----:B------:R-:W-:-:S07]  /*09b0*/  @P0 FADD.FTZ R39, R47, R39 ;  /* 0x000000272f270221 */ /* 0x000fce0000010000 */
.L_x_6914:
[----:B-----5:R-:W-:-:S07]  /*09c0*/  IMAD.MOV.U32 R51, RZ, RZ, R39 ;  /* 0x000000ffff337224 */ /* 0x020fce00078e0027 */
.L_x_6915:
[----:B------:R-:W-:Y:S02]  /*09d0*/  LOP3.LUT P0, RZ, R56, UR6, RZ, 0xfc, !PT ;  /* 0x0000000638ff7c12 */ /* 0x000fe4000f80fcff */
[----:B------:R-:W-:Y:S02]  /*09e0*/  IADD3 R3, R69, 0x20, RZ ;  /* 0x0000002045037810 */ /* 0x000fe40007ffe0ff */
[----:B------:R-:W-:-:S13]  /*09f0*/  LOP3.LUT P0, RZ, R57, UR7, RZ, 0xfc, P0 ;  /* 0x0000000739ff7c12 */ /* 0x000fda000800fcff */
[----:B------:R-:W1:Y:S02]  /*0a00*/  @P0 LDC.64 R56, c[0x0][0x238] ;  /* 0x00008e00ff380b82 */ /* 0x000e640000000a00 */
[----:B-1----:R-:W-:-:S04]  /*0a10*/  @P0 LEA R56, P1, R69, R56, 0x4 ;  /* 0x0000003845380211 */ /* 0x002fc800078220ff */
[----:B------:R-:W-:-:S05]  /*0a20*/  @P0 LEA.HI.X R57, R69, R57, RZ, 0x4, P1 ;  /* 0x0000003945390211 */ /* 0x000fca00008f24ff */
[----:B------:R2:W-:Y:S04]  /*0a30*/  @P0 STG.E.128 desc[UR4][R56.64], R48 ;  /* 0x0000003038000986 */ /* 0x0005e8000c101d04 */
.L_x_6899:
[----:B------:R-:W-:Y:S05]  /*0a40*/  BSYNC B0 ;  /* 0x0000000000007941 */ /* 0x000fea0003800000 */
.L_x_6898:
[----:B------:R-:W-:Y:S04]  /*0a50*/  BSSY B0, `(.L_x_6916) ;  /* 0x000004c000007945 */ /* 0x000fe80003800000 */
[----:B------:R-:W-:Y:S05]  /*0a60*/  @!P3 BRA `(.L_x_6917) ;  /* 0x000000040028b947 */ /* 0x000fea0003800000 */
[----:B------:R-:W3:Y:S01]  /*0a70*/  LDC.64 R58, c[0x0][0x230] ;  /* 0x00008c00ff3a7b82 */ /* 0x000ee20000000a00 */
[----:B------:R-:W-:-:S04]  /*0a80*/  ISETP.NE.U32.AND P1, PT, RZ, UR6, PT ;  /* 0x00000006ff007c0c */ /* 0x000fc8000bf25070 */
[----:B------:R-:W-:-:S03]  /*0a90*/  ISETP.NE.AND.EX P1, PT, RZ, UR7, PT, P1 ;  /* 0x00000007ff007c0c */ /* 0x000fc6000bf25310 */
[----:B------:R-:W4:Y:S10]  /*0aa0*/  LDC.64 R52, c[0x0][0x220] ;  /* 0x00008800ff347b82 */ /* 0x000f340000000a00 */
[----:B--2---:R-:W-:-:S04]  /*0ab0*/  @P1 LEA R56, P5, R3, UR6, 0x4 ;  /* 0x0000000603381c11 */ /* 0x004fc8000f8a20ff */
[----:B------:R-:W-:Y:S02]  /*0ac0*/  @P1 LEA.HI.X R57, R3, UR7, RZ, 0x4, P5 ;  /* 0x0000000703391c11 */ /* 0x000fe4000a8f24ff */
[----:B---3--:R-:W-:-:S03]  /*0ad0*/  ISETP.NE.U32.AND P0, PT, R58, RZ, PT ;  /* 0x000000ff3a00720c */ /* 0x008fc60003f05070 */
[----:B-----5:R2:W5:Y:S01]  /*0ae0*/  @P1 LDG.E.128 R40, desc[UR4][R56.64] ;  /* 0x0000000438281981 */ /* 0x020562000c1e1d00 */
[----:B------:R-:W-:Y:S01]  /*0af0*/  ISETP.NE.AND.EX P0, PT, R59, RZ, PT, P0 ;  /* 0x000000ff3b00720c */ /* 0x000fe20003f05300 */
[----:B----4-:R-:W-:-:S06]  /*0b00*/  IMAD.WIDE.U32 R52, R3, 0x10, R52 ;  /* 0x0000001003347825 */ /* 0x010fcc00078e0034 */
        /* <DEDUP_REMOVED lines=14> */
.L_x_6919:
[----:B-----5:R-:W-:Y:S01]  /*0bf0*/  FADD.FTZ R52, R44, R52 ;  /* 0x000000342c347221 */ /* 0x020fe20000010000 */
[----:B------:R-:W-:Y:S06]  /*0c00*/  BRA `(.L_x_6920) ;  /* 0x0000000000087947 */ /* 0x000fec0003800000 */
.L_x_6918:
[----:B-----5:R-:W-:-:S04]  /*0c10*/  FADD.FTZ R52, R40, R52 ;  /* 0x0000003428347221 */ /* 0x020fc80000010000 */
[----:B------:R-:W-:-:S07]  /*0c20*/  @P0 FADD.FTZ R52, R44, R52 ;  /* 0x000000342c340221 */ /* 0x000fce0000010000 */
.L_x_6920:
[----:B-----5:R-:W-:-:S07]  /*0c30*/  MOV R48, R52 ;  /* 0x0000003400307202 */ /* 0x020fce0000000f00 */
.L_x_6921:
        /* <DEDUP_REMOVED lines=8> */
.L_x_6923:
[----:B-----5:R-:W-:Y:S01]  /*0cc0*/  FADD.FTZ R53, R45, R53 ;  /* 0x000000352d357221 */ /* 0x020fe20000010000 */
[----:B------:R-:W-:Y:S06]  /*0cd0*/  BRA `(.L_x_6924) ;  /* 0x0000000000087947 */ /* 0x000fec0003800000 */
.L_x_6922:
[----:B-----5:R-:W-:-:S04]  /*0ce0*/  FADD.FTZ R53, R41, R53 ;  /* 0x0000003529357221 */ /* 0x020fc80000010000 */
[----:B------:R-:W-:-:S07]  /*0cf0*/  @P0 FADD.FTZ R53, R45, R53 ;  /* 0x000000352d350221 */ /* 0x000fce0000010000 */
.L_x_6924:
[----:B-----5:R-:W-:-:S07]  /*0d00*/  IMAD.MOV.U32 R49, RZ, RZ, R53 ;  /* 0x000000ffff317224 */ /* 0x020fce00078e0035 */
.L_x_6925:
        /* <DEDUP_REMOVED lines=8> */
.L_x_6927:
[----:B-----5:R-:W-:Y:S01]  /*0d90*/  FADD.FTZ R54, R46, R54 ;  /* 0x000000362e367221 */ /* 0x020fe20000010000 */
[----:B------:R-:W-:Y:S06]  /*0da0*/  BRA `(.L_x_6928) ;  /* 0x0000000000087947 */ /* 0x000fec0003800000 */
.L_x_6926:
[----:B-----5:R-:W-:-:S04]  /*0db0*/  FADD.FTZ R54, R42, R54 ;  /* 0x000000362a367221 */ /* 0x020fc80000010000 */
[----:B------:R-:W-:-:S07]  /*0dc0*/  @P0 FADD.FTZ R54, R46, R54 ;  /* 0x000000362e360221 */ /* 0x000fce0000010000 */
.L_x_6928:
[----:B-----5:R-:W-:-:S07]  /*0dd0*/  MOV R50, R54 ;  /* 0x0000003600327202 */ /* 0x020fce0000000f00 */
.L_x_6929:
        /* <DEDUP_REMOVED lines=8> */
.L_x_6931:
[----:B-----5:R-:W-:Y:S01]  /*0e60*/  FADD.FTZ R55, R47, R55 ;  /* 0x000000372f377221 */ /* 0x020fe20000010000 */
[----:B------:R-:W-:Y:S06]  /*0e70*/  BRA `(.L_x_6932) ;  /* 0x0000000000087947 */ /* 0x000fec0003800000 */
.L_x_6930:
[----:B-----5:R-:W-:-:S04]  /*0e80*/  FADD.FTZ R55, R43, R55 ;  /* 0x000000372b377221 */ /* 0x020fc80000010000 */
[----:B------:R-:W-:-:S07]  /*0e90*/  @P0 FADD.FTZ R55, R47, R55 ;  /* 0x000000372f370221 */ /* 0x000fce0000010000 */
.L_x_6932:
[----:B-----5:R-:W-:-:S07]  /*0ea0*/  MOV R51, R55 ;  /* 0x0000003700337202 */ /* 0x020fce0000000f00 */
.L_x_6933:
[----:B------:R-:W-:-:S04]  /*0eb0*/  LOP3.LUT P0, RZ, R58, UR6, RZ, 0xfc, !PT ;  /* 0x000000063aff7c12 */ /* 0x000fc8000f80fcff */
[----:B------:R-:W-:-:S13]  /*0ec0*/  LOP3.LUT P0, RZ, R59, UR7, RZ, 0xfc, P0 ;  /* 0x000000073bff7c12 */ /* 0x000fda000800fcff */
[----:B------:R-:W2:Y:S02]  /*0ed0*/  @P0 LDC.64 R56, c[0x0][0x238] ;  /* 0x00008e00ff380b82 */ /* 0x000ea40000000a00 */
[----:B--2---:R-:W-:-:S04]  /*0ee0*/  @P0 LEA R56, P1, R3, R56, 0x4 ;  /* 0x0000003803380211 */ /* 0x004fc800078220ff */
[----:B------:R-:W-:-:S05]  /*0ef0*/  @P0 LEA.HI.X R57, R3, R57, RZ, 0x4, P1 ;  /* 0x0000003903390211 */ /* 0x000fca00008f24ff */
[----:B------:R3:W-:Y:S04]  /*0f00*/  @P0 STG.E.128 desc[UR4][R56.64], R48 ;  /* 0x0000003038000986 */ /* 0x0007e8000c101d04 */
.L_x_6917:
[----:B------:R-:W-:Y:S05]  /*0f10*/  BSYNC B0 ;  /* 0x0000000000007941 */ /* 0x000fea0003800000 */
.L_x_6916:
[----:B--23-5:R-:W-:Y:S01]  /*0f20*/  FADD.FTZ R56, RZ, R36 ;  /* 0x00000024ff387221 */ /* 0x02cfe20000010000 */
        /* <DEDUP_REMOVED lines=41> */
[----:B------:R-:W2:Y:S02]  /*11c0*/  SHFL.BFLY PT, R62, R3, 0x1, 0x1f ;  /* 0x0c201f00033e7f89 */ /* 0x000ea400000e0000 */
[----:B--2---:R-:W-:-:S05]  /*11d0*/  FADD.FTZ R62, R3, R62 ;  /* 0x0000003e033e7221 */ /* 0x004fca0000010000 */
[----:B------:R-:W2:Y:S02]  /*11e0*/  SHFL.BFLY PT, R59, R62, 0x2, 0x1f ;  /* 0x0c401f003e3b7f89 */ /* 0x000ea400000e0000 */
[----:B--2---:R-:W-:-:S05]  /*11f0*/  FADD.FTZ R59, R62, R59 ;  /* 0x0000003b3e3b7221 */ /* 0x004fca0000010000 */
[----:B------:R-:W2:Y:S02]  /*1200*/  SHFL.BFLY PT, R64, R59, 0x4, 0x1f ;  /* 0x0c801f003b407f89 */ /* 0x000ea400000e0000 */
[----:B--2---:R-:W-:-:S05]  /*1210*/  FADD.FTZ R64, R59, R64 ;  /* 0x000000403b407221 */ /* 0x004fca0000010000 */
[----:B------:R-:W2:Y:S02]  /*1220*/  SHFL.BFLY PT, R63, R64, 0x8, 0x1f ;  /* 0x0d001f00403f7f89 */ /* 0x000ea400000e0000 */
[----:B--2---:R-:W-:-:S05]  /*1230*/  FADD.FTZ R63, R64, R63 ;  /* 0x0000003f403f7221 */ /* 0x004fca0000010000 */
[----:B------:R2:W3:Y:S02]  /*1240*/  SHFL.BFLY PT, R66, R63, 0x10, 0x1f ;  /* 0x0e001f003f427f89 */ /* 0x0004e400000e0000 */
.L_x_6951:
[----:B------:R-:W-:Y:S01]  /*1250*/  FMUL.FTZ R3, R60, R60 ;  /* 0x0000003c3c037220 */ /* 0x000fe20000410000 */
[----:B------:R-:W4:Y:S01]  /*1260*/  @!P1 LDC.64 R58, c[0x0][0x250] ;  /* 0x00009400ff3a9b82 */ /* 0x000f220000000a00 */
[----:B---3--:R-:W-:Y:S01]  /*1270*/  FADD.FTZ R66, R63, R66 ;  /* 0x000000423f427221 */ /* 0x008fe20000010000 */
[----:B------:R-:W-:Y:S02]  /*1280*/  BSSY B0, `(.L_x_6935) ;  /* 0x0000023000007945 */ /* 0x000fe40003800000 */
[----:B------:R-:W-:Y:S01]  /*1290*/  FSEL R62, R3, RZ, P4 ;  /* 0x000000ff033e7208 */ /* 0x000fe20002000000 */
[----:B------:R-:W-:Y:S01]  /*12a0*/  FFMA.FTZ R61, R66, R61, UR8 ;  /* 0x00000008423d7e23 */ /* 0x000fe2000801003d */
[----:B------:R-:W-:Y:S02]  /*12b0*/  FSEL R3, R60, RZ, !P4 ;  /* 0x000000ff3c037208 */ /* 0x000fe40006000000 */
[----:B------:R-:W3:Y:S01]  /*12c0*/  @!P1 LDC.64 R56, c[0x0][0x258] ;  /* 0x00009600ff389b82 */ /* 0x000ee20000000a00 */
[----:B------:R-:W-:-:S04]  /*12d0*/  FADD.FTZ R61, R61, R62 ;  /* 0x0000003e3d3d7221 */ /* 0x000fc80000010000 */
[----:B------:R-:W5:Y:S01]  /*12e0*/  MUFU.RSQ R68, R61 ;  /* 0x0000003d00447308 */ /* 0x000f620000001400 */
[----:B----4-:R-:W-:-:S05]  /*12f0*/  @!P1 IMAD.WIDE R58, R0, 0x4, R58 ;  /* 0x00000004003a9825 */ /* 0x010fca00078e023a */
[----:B------:R4:W-:Y:S01]  /*1300*/  @!P1 STG.E desc[UR4][R58.64], R60 ;  /* 0x0000003c3a009986 */ /* 0x0009e2000c101904 */
[----:B---3--:R-:W-:-:S05]  /*1310*/  @!P1 IMAD.WIDE R56, R0, 0x4, R56 ;  /* 0x0000000400389825 */ /* 0x008fca00078e0238 */
[----:B-----5:R4:W-:Y:S01]  /*1320*/  @!P1 STG.E desc[UR4][R56.64], R68 ;  /* 0x0000004438009986 */ /* 0x0209e2000c101904 */
[----:B------:R-:W-:Y:S05]  /*1330*/  @!P2 BRA `(.L_x_6936) ;  /* 0x00000000005ca947 */ /* 0x000fea0003800000 */
[----:B------:R-:W3:Y:S01]  /*1340*/  LDC.64 R64, c[0x0][0x2b8] ;  /* 0x0000ae00ff407b82 */ /* 0x000ee20000000a00 */
[--C-:B----4-:R-:W-:Y:S01]  /*1350*/  FADD.FTZ R57, R36, -R3.reuse ;  /* 0x8000000324397221 */ /* 0x110fe20000010000 */
[--C-:B------:R-:W-:Y:S01]  /*1360*/  FADD.FTZ R61, R37, -R3.reuse ;  /* 0x80000003253d7221 */ /* 0x100fe20000010000 */
[--C-:B--2---:R-:W-:Y:S01]  /*1370*/  FADD.FTZ R63, R39, -R3.reuse ;  /* 0x80000003273f7221 */ /* 0x104fe20000010000 */
[----:B------:R-:W-:Y:S01]  /*1380*/  FADD.FTZ R59, R38, -R3 ;  /* 0x80000003263b7221 */ /* 0x000fe20000010000 */
[C---:B------:R-:W-:Y:S01]  /*1390*/  FMUL.FTZ R60, R68.reuse, R57 ;  /* 0x00000039443c7220 */ /* 0x040fe20000410000 */
[C---:B------:R-:W-:Y:S01]  /*13a0*/  FMUL.FTZ R61, R68.reuse, R61 ;  /* 0x0000003d443d7220 */ /* 0x040fe20000410000 */
[C---:B------:R-:W-:Y:S01]  /*13b0*/  FMUL.FTZ R63, R68.reuse, R63 ;  /* 0x0000003f443f7220 */ /* 0x040fe20000410000 */
[----:B------:R-:W2:Y:S01]  /*13c0*/  LDC.64 R66, c[0x0][0x2c0] ;  /* 0x0000b000ff427b82 */ /* 0x000ea20000000a00 */
        /* <DEDUP_REMOVED lines=9> */
[----:B---3--:R-:W-:-:S05]  /*1460*/  IMAD.WIDE.U32 R64, R69, 0x10, R64 ;  /* 0x0000001045407825 */ /* 0x008fca00078e0040 */
[----:B------:R3:W-:Y:S01]  /*1470*/  STG.E.128 desc[UR4][R64.64], R56 ;  /* 0x0000003840007986 */ /* 0x0007e2000c101d04 */
[----:B--2---:R-:W-:-:S04]  /*1480*/  IMAD.WIDE.U32 R66, R69, 0x10, R66 ;  /* 0x0000001045427825 */ /* 0x004fc800078e0042 */
[----:B------:R-:W-:Y:S01]  /*1490*/  VIADD R69, R69, 0x20 ;  /* 0x0000002045457836 */ /* 0x000fe20000000000 */
[----:B------:R3:W-:Y:S06]  /*14a0*/  STG.E.128 desc[UR4][R66.64], R60 ;  /* 0x0000003c42007986 */ /* 0x0007ec000c101d04 */
.L_x_6936:
[----:B------:R-:W-:Y:S05]  /*14b0*/  BSYNC B0 ;  /* 0x0000000000007941 */ /* 0x000fea0003800000 */
.L_x_6935:
[----:B------:R-:W-:Y:S04]  /*14c0*/  BSSY B0, `(.L_x_6937) ;  /* 0x0000018000007945 */ /* 0x000fe80003800000 */
[----:B------:R-:W-:Y:S05]  /*14d0*/  @!P3 BRA `(.L_x_6938) ;  /* 0x000000000058b947 */ /* 0x000fea0003800000 */
[----:B---3--:R-:W3:Y:S01]  /*14e0*/  LDC.64 R64, c[0x0][0x2b8] ;  /* 0x0000ae00ff407b82 */ /* 0x008ee20000000a00 */
        /* <DEDUP_REMOVED lines=19> */
[----:B--2---:R-:W-:-:S05]  /*1620*/  IMAD.WIDE.U32 R66, R69, 0x10, R66 ;  /* 0x0000001045427825 */ /* 0x004fca00078e0042 */
[----:B------:R3:W-:Y:S02]  /*1630*/  STG.E.128 desc[UR4][R66.64], R60 ;  /* 0x0000003c42007986 */ /* 0x0007e4000c101d04 */
.L_x_6938:
[----:B------:R-:W-:Y:S05]  /*1640*/  BSYNC B0 ;  /* 0x0000000000007941 */ /* 0x000fea0003800000 */
.L_x_6937:
[----:B---34-:R-:W3:Y:S02]  /*1650*/  LDC.64 R56, c[0x0][0x210] ;  /* 0x00008400ff387b82 */ /* 0x018ee40000000a00 */
[----:B---3--:R-:W-:-:S04]  /*1660*/  LEA R0, R56, R0, 0x2 ;  /* 0x0000000038007211 */ /* 0x008fc800078e10ff */
[----:B------:R-:W-:-:S13]  /*1670*/  ISETP.GE.AND P0, PT, R0, R57, PT ;  /* 0x000000390000720c */ /* 0x000fda0003f06270 */
[----:B------:R-:W-:Y:S05]  /*1680*/  @!P0 BRA `(.L_x_6939) ;  /* 0xffffffec009c8947 */ /* 0x000fea000383ffff */
[----:B------:R-:W-:Y:S05]  /*1690*/  EXIT ;  /* 0x000000000000794d */ /* 0x000fea0003800000 */
.L_x_6934:
[----:B------:R-:W-:Y:S01]  /*16a0*/  HFMA2.MMA R57, -RZ, RZ, 0, 1.847743988037109375e-06 ;  /* 0x0000001fff397435 */ /* 0x000fe200000001ff */
[----:B------:R-:W-:Y:S01]  /*16b0*/  BSSY B0, `(.L_x_6940) ;  /* 0x0000007000007945 */ /* 0x000fe20003800000 */
[----:B------:R-:W-:Y:S01]  /*16c0*/  MOV R67, R3 ;  /* 0x0000000300437202 */ /* 0x000fe20000000f00 */
[----:B------:R-:W-:Y:S01]  /*16d0*/  IMAD.MOV.U32 R58, RZ, RZ, 0x1 ;  /* 0x00000001ff3a7424 */ /* 0x000fe200078e00ff */
[----:B------:R-:W-:-:S07]  /*16e0*/  MOV R56, 0xffffffff ;  /* 0xffffffff00387802 */ /* 0x000fce0000000f00 */
[----:B01----:R-:W-:Y:S05]  /*16f0*/  WARPSYNC.COLLECTIVE R56, `(.L_x_6941) ;  /* 0x0000000038087348 */ /* 0x003fea0003c00000 */
[----:B------:R2:W3:Y:S02]  /*1700*/  SHFL.BFLY P5, R65, R67, R58, R57 ;  /* 0x0c00003a43417389 */ /* 0x0004e400000a0039 */
[----:B0123--:R-:W-:Y:S01]  /*1710*/  ENDCOLLECTIVE ;  /* 0x000000000000791b */ /* 0x00ffe20003800000 */
.L_x_6941:
[----:B------:R-:W-:Y:S05]  /*1720*/  BSYNC B0 ;  /* 0x0000000000007941 */ /* 0x000fea0003800000 */
.L_x_6940:
        /* <DEDUP_REMOVED lines=9> */
.L_x_6942:
[----:B------:R-:W-:Y:S01]  /*17c0*/  HFMA2.MMA R58, -RZ, RZ, 0, 2.384185791015625e-07 ;  /* 0x00000004ff3a7435 */ /* 0x000fe200000001ff */
[----:B------:R-:W-:-:S05]  /*17d0*/  MOV R60, R65 ;  /* 0x00000041003c7202 */ /* 0x000fca0000000f00 */
[----:B------:R-:W-:-:S04]  /*17e0*/  FADD.FTZ R62, R59, R60 ;  /* 0x0000003c3b3e7221 */ /* 0x000fc80000010000 */
[----:B------:R-:W-:-:S07]  /*17f0*/  IMAD.MOV.U32 R67, RZ, RZ, R62 ;  /* 0x000000ffff437224 */ /* 0x000fce00078e003e */
[----:B------:R-:W-:Y:S05]  /*1800*/  WARPSYNC.COLLECTIVE R56, `(.L_x_6943) ;  /* 0x0000000038087348 */ /* 0x000fea0003c00000 */
[----:B------:R0:W1:Y:S02]  /*1810*/  SHFL.BFLY P5, R65, R67, R58, R57 ;  /* 0x0c00003a43417389 */ /* 0x00006400000a0039 */
[----:B01----:R-:W-:Y:S01]  /*1820*/  ENDCOLLECTIVE ;  /* 0x000000000000791b */ /* 0x003fe20003800000 */
.L_x_6943:
        /* <DEDUP_REMOVED lines=8> */
.L_x_6944:
[----:B------:R-:W-:Y:S01]  /*18b0*/  HFMA2.MMA R58, -RZ, RZ, 0, 9.5367431640625e-07 ;  /* 0x00000010ff3a7435 */ /* 0x000fe200000001ff */
[----:B------:R-:W-:-:S05]  /*18c0*/  MOV R60, R65 ;  /* 0x00000041003c7202 */ /* 0x000fca0000000f00 */
[----:B------:R-:W-:-:S04]  /*18d0*/  FADD.FTZ R64, R63, R60 ;  /* 0x0000003c3f407221 */ /* 0x000fc80000010000 */
[----:B------:R-:W-:-:S07]  /*18e0*/  IMAD.MOV.U32 R67, RZ, RZ, R64 ;  /* 0x000000ffff437224 */ /* 0x000fce00078e0040 */
[----:B------:R-:W-:Y:S05]  /*18f0*/  WARPSYNC.COLLECTIVE R56, `(.L_x_6945) ;  /* 0x0000000038087348 */ /* 0x000fea0003c00000 */
[----:B------:R0:W1:Y:S02]  /*1900*/  SHFL.BFLY P5, R65, R67, R58, R57 ;  /* 0x0c00003a43417389 */ /* 0x00006400000a0039 */
[----:B01----:R-:W-:Y:S01]  /*1910*/  ENDCOLLECTIVE ;  /* 0x000000000000791b */ /* 0x003fe20003800000 */
.L_x_6945:
        /* <DEDUP_REMOVED lines=21> */
[----:B------:R-:W-:-:S03]  /*1a70*/  MOV R56, 0xffffffff ;  /* 0xffffffff00387802 */ /* 0x000fc60000000f00 */
[----:B------:R-:W-:-:S07]  /*1a80*/  MOV R67, R3 ;  /* 0x0000000300437202 */ /* 0x000fce0000000f00 */
[----:B------:R-:W-:Y:S05]  /*1a90*/  WARPSYNC.COLLECTIVE R56, `(.L_x_6946) ;  /* 0x0000000038087348 */ /* 0x000fea0003c00000 */
[----:B------:R0:W1:Y:S02]  /*1aa0*/  SHFL.BFLY P5, R65, R67, R58, R57 ;  /* 0x0c00003a43417389 */ /* 0x00006400000a0039 */
[----:B01----:R-:W-:Y:S01]  /*1ab0*/  ENDCOLLECTIVE ;  /* 0x000000000000791b */ /* 0x003fe20003800000 */
.L_x_6946:
[----:B------:R-:W-:Y:S01]  /*1ac0*/  HFMA2.MMA R58, -RZ, RZ, 0, 1.1920928955078125e-07 ;  /* 0x00000002ff3a7435 */ /* 0x000fe200000001ff */
[----:B------:R-:W-:-:S04]  /*1ad0*/  IMAD.MOV.U32 R62, RZ, RZ, R65 ;  /* 0x000000ffff3e7224 */ /* 0x000fc800078e0041 */
[----:B------:R-:W-:-:S05]  /*1ae0*/  FADD.FTZ R62, R3, R62 ;  /* 0x0000003e033e7221 */ /* 0x000fca0000010000 */
[----:B------:R-:W-:-:S07]  /*1af0*/  MOV R67, R62 ;  /* 0x0000003e00437202 */ /* 0x000fce0000000f00 */
[----:B------:R-:W-:Y:S05]  /*1b00*/  WARPSYNC.COLLECTIVE R56, `(.L_x_6947) ;  /* 0x0000000038087348 */ /* 0x000fea0003c00000 */
[----:B------:R0:W1:Y:S02]  /*1b10*/  SHFL.BFLY P5, R65, R67, R58, R57 ;  /* 0x0c00003a43417389 */ /* 0x00006400000a0039 */
[----:B01----:R-:W-:Y:S01]  /*1b20*/  ENDCOLLECTIVE ;  /* 0x000000000000791b */ /* 0x003fe20003800000 */
.L_x_6947:
[----:B------:R-:W-:Y:S01]  /*1b30*/  HFMA2.MMA R58, -RZ, RZ, 0, 2.384185791015625e-07 ;  /* 0x00000004ff3a7435 */ /* 0x000fe200000001ff */
[----:B------:R-:W-:-:S04]  /*1b40*/  IMAD.MOV.U32 R59, RZ, RZ, R65 ;  /* 0x000000ffff3b7224 */ /* 0x000fc800078e0041 */
[----:B------:R-:W-:-:S05]  /*1b50*/  FADD.FTZ R59, R62, R59 ;  /* 0x0000003b3e3b7221 */ /* 0x000fca0000010000 */
[----:B------:R-:W-:-:S07]  /*1b60*/  MOV R67, R59 ;  /* 0x0000003b00437202 */ /* 0x000fce0000000f00 */
[----:B------:R-:W-:Y:S05]  /*1b70*/  WARPSYNC.COLLECTIVE R56, `(.L_x_6948) ;  /* 0x0000000038087348 */ /* 0x000fea0003c00000 */
[----:B------:R0:W1:Y:S02]  /*1b80*/  SHFL.BFLY P5, R65, R67, R58, R57 ;  /* 0x0c00003a43417389 */ /* 0x00006400000a0039 */
[----:B01----:R-:W-:Y:S01]  /*1b90*/  ENDCOLLECTIVE ;  /* 0x000000000000791b */ /* 0x003fe20003800000 */
.L_x_6948:
[----:B------:R-:W-:Y:S01]  /*1ba0*/  HFMA2.MMA R58, -RZ, RZ, 0, 4.76837158203125e-07 ;  /* 0x00000008ff3a7435 */ /* 0x000fe200000001ff */
[----:B------:R-:W-:-:S04]  /*1bb0*/  IMAD.MOV.U32 R64, RZ, RZ, R65 ;  /* 0x000000ffff407224 */ /* 0x000fc800078e0041 */
[----:B------:R-:W-:-:S05]  /*1bc0*/  FADD.FTZ R64, R59, R64 ;  /* 0x000000403b407221 */ /* 0x000fca0000010000 */
[----:B------:R-:W-:-:S07]  /*1bd0*/  MOV R67, R64 ;  /* 0x0000004000437202 */ /* 0x000fce0000000f00 */
[----:B------:R-:W-:Y:S05]  /*1be0*/  WARPSYNC.COLLECTIVE R56, `(.L_x_6949) ;  /* 0x0000000038087348 */ /* 0x000fea0003c00000 */
[----:B------:R0:W1:Y:S02]  /*1bf0*/  SHFL.BFLY P5, R65, R67, R58, R57 ;  /* 0x0c00003a43417389 */ /* 0x00006400000a0039 */
[----:B01----:R-:W-:Y:S01]  /*1c00*/  ENDCOLLECTIVE ;  /* 0x000000000000791b */ /* 0x003fe20003800000 */
.L_x_6949:
[----:B------:R-:W-:Y:S01]  /*1c10*/  HFMA2.MMA R58, -RZ, RZ, 0, 9.5367431640625e-07 ;  /* 0x00000010ff3a7435 */ /* 0x000fe200000001ff */
[----:B------:R-:W-:-:S04]  /*1c20*/  IMAD.MOV.U32 R63, RZ, RZ, R65 ;  /* 0x000000ffff3f7224 */ /* 0x000fc800078e0041 */
[----:B------:R-:W-:-:S05]  /*1c30*/  FADD.FTZ R63, R64, R63 ;  /* 0x0000003f403f7221 */ /* 0x000fca0000010000 */
[----:B------:R-:W-:-:S07]  /*1c40*/  MOV R67, R63 ;  /* 0x0000003f00437202 */ /* 0x000fce0000000f00 */
[----:B------:R-:W-:Y:S05]  /*1c50*/  WARPSYNC.COLLECTIVE R56, `(.L_x_6950) ;  /* 0x0000000038087348 */ /* 0x000fea0003c00000 */
[----:B------:R0:W1:Y:S02]  /*1c60*/  SHFL.BFLY P5, R65, R67, R58, R57 ;  /* 0x0c00003a43417389 */ /* 0x00006400000a0039 */
[----:B01----:R-:W-:Y:S01]  /*1c70*/  ENDCOLLECTIVE ;  /* 0x000000000000791b */ /* 0x003fe20003800000 */
.L_x_6950:
[----:B------:R-:W-:Y:S01]  /*1c80*/  MOV R66, R65 ;  /* 0x0000004100427202 */ /* 0x000fe20000000f00 */
[----:B------:R-:W-:Y:S06]  /*1c90*/  BRA `(.L_x_6951) ;  /* 0xfffffff4006c7947 */ /* 0x000fec000383ffff */
.L_x_6952:
        /* <DEDUP_REMOVED lines=14> */
.L_x_7785:


//--------------------- .text._ZN10layer_norm31ln_parallel_residual_fwd_kernelINS_13Kernel_traitsIfffffjLj256ELj1ELj4ELj1ELj16ENS_18Kernel_traits_baseILj256EfffffjLj128EEEEELb0ELb0ELb1EEEvNS_9FwdParamsE --------------------------
	.section	.text._ZN10layer_norm31ln_parallel_residual_fwd_kernelINS_13Kernel_traitsIfffffjLj256ELj1ELj4ELj1ELj16ENS_18Kernel_traits_baseILj256EfffffjLj128EEEEELb0ELb0ELb1EEEvNS_9FwdParamsE,"ax",@progbits
	.align	128
        .global         _ZN10layer_norm31ln_parallel_residual_fwd_kernelINS_13Kernel_traitsIfffffjLj256ELj1ELj4ELj1ELj16ENS_18Kernel_traits_baseILj256EfffffjLj128EEEEELb0ELb0ELb1EEEvNS_9FwdParamsE
        .type           _ZN10layer_norm31ln_parallel_residual_fwd_kernelINS_13Kernel_traitsIfffffjLj256ELj1ELj4ELj1ELj16ENS_18Kernel_traits_baseILj256EfffffjLj128EEEEELb0ELb0ELb1EEEvNS_9FwdParamsE,@function
        .size           _ZN10layer_norm31ln_parallel_residual_fwd_kernelINS_13Kernel_traitsIfffffjLj256ELj1ELj4ELj1ELj16ENS_18Kernel_traits_baseILj256EfffffjLj128EEEEELb0ELb0ELb1EEEvNS_9FwdParamsE,(.L_x_7786 - _ZN10layer_norm31ln_parallel_residual_fwd_kernelINS_13Kernel_traitsIfffffjLj256ELj1ELj4ELj1ELj16ENS_18Kernel_traits_baseILj256EfffffjLj128EEEEELb0ELb0ELb1EEEvNS_9FwdParamsE)
        .other          _ZN10layer_norm31ln_parallel_residual_fwd_kernelINS_13Kernel_traitsIfffffjLj256ELj1ELj4ELj1ELj16ENS_18Kernel_traits_baseILj256EfffffjLj128EEEEELb0ELb0ELb1EEEvNS_9FwdParamsE,@"STO_CUDA_ENTRY STV_DEFAULT"
_ZN10layer_norm31ln_parallel_residual_fwd_kernelINS_13Kernel_traitsIfffffjLj256ELj1ELj4ELj1ELj16ENS_18Kernel_traits_baseILj256EfffffjLj128EEEEELb0ELb0ELb1EEEvNS_9FwdParamsE:
.text._ZN10layer_norm31ln_parallel_residual_fwd_kernelINS_13Kernel_traitsIfffffjLj256ELj1ELj4ELj1ELj16ENS_18Kernel_traits_baseILj256EfffffjLj128EEEEELb0ELb0ELb1EEEvNS_9FwdParamsE:
[----:B------:R-:W-:Y:S01]  /*0000*/  LDC R1, c[0x0][0x28] ;  /* 0x00000a00ff017b82 */ /* 0x000fe20000000800 */
[----:B------:R-:W0:Y:S07]  /*0010*/  S2R R2, SR_TID.X ;  /* 0x0000000000027919 */ /* 0x000e2e0000002100 */
[----:B------:R-:W1:Y:S01]  /*0020*/  LDC.64 R42, c[0x0][0x228] ;  /* 0x00008a00ff2a7b82 */ /* 0x000e620000000a00 */
[----:B------:R-:W-:Y:S01]  /*0030*/  ULDC.64 UR4, c[0x0][0x2c8] ;  /* 0x0000b20000047ab9 */ /* 0x000fe20000000a00 */
[----:B------:R-:W-:Y:S01]  /*0040*/  ULDC.64 UR6, c[0x0][0x260] ;  /* 0x0000980000067ab9 */ /* 0x000fe20000000a00 */
[----:B------:R-:W2:Y:S01]  /*0050*/  S2R R4, SR_CTAID.X ;  /* 0x0000000000047919 */ /* 0x000ea20000002500 */
[----:B------:R-:W-:Y:S01]  /*0060*/  ULDC.64 UR8, c[0x0][0x2d0] ;  /* 0x0000b40000087ab9 */ /* 0x000fe20000000a00 */
[----:B------:R-:W-:-:S02]  /*0070*/  ISETP.NE.U32.AND P1, PT, RZ, UR4, PT ;  /* 0x00000004ff007c0c */ /* 0x000fc4000bf25070 */
[----:B------:R-:W-:Y:S02]  /*0080*/  CS2R R8, SRZ ;  /* 0x0000000000087805 */ /* 0x000fe4000001ff00 */
[----:B------:R-:W-:Y:S02]  /*0090*/  CS2R R10, SRZ ;  /* 0x00000000000a7805 */ /* 0x000fe4000001ff00 */
[----:B------:R-:W-:Y:S02]  /*00a0*/  CS2R R12, SRZ ;  /* 0x00000000000c7805 */ /* 0x000fe4000001ff00 */
[----:B------:R-:W-:Y:S02]  /*00b0*/  ISETP.NE.AND.EX P1, PT, RZ, UR5, PT, P1 ;  /* 0x00000005ff007c0c */ /* 0x000fe4000bf25310 */
[----:B------:R-:W-:Y:S02]  /*00c0*/  CS2R R14, SRZ ;  /* 0x00000000000e7805 */ /* 0x000fe4000001ff00 */
[----:B------:R-:W-:-:S02]  /*00d0*/  CS2R R16, SRZ ;  /* 0x0000000000107805 */ /* 0x000fc4000001ff00 */
[----:B------:R-:W-:Y:S02]  /*00e0*/  CS2R R18, SRZ ;  /* 0x0000000000127805 */ /* 0x000fe4000001ff00 */
[----:B------:R-:W-:Y:S02]  /*00f0*/  CS2R R20, SRZ ;  /* 0x0000000000147805 */ /* 0x000fe4000001ff00 */
[----:B------:R-:W-:Y:S02]  /*0100*/  CS2R R22, SRZ ;  /* 0x0000000000167805 */ /* 0x000fe4000001ff00 */
[----:B0-----:R-:W-:Y:S02]  /*0110*/  SHF.L.U32 R0, R2, 0x4, RZ ;  /* 0x0000000402007819 */ /* 0x001fe400000006ff */
[----:B------:R-:W-:Y:S02]  /*0120*/  SHF.R.U32.HI R3, RZ, 0x5, R2 ;  /* 0x00000005ff037819 */ /* 0x000fe40000011602 */
[----:B------:R-:W-:-:S02]  /*0130*/  LOP3.LUT R0, R0, 0x1f0, RZ, 0xc0, !PT ;  /* 0x000001f000007812 */ /* 0x000fc400078ec0ff */
[----:B--2---:R-:W-:Y:S02]  /*0140*/  LEA R3, R4, R3, 0x2 ;  /* 0x0000000304037211 */ /* 0x004fe400078e10ff */
[----:B------:R-:W-:Y:S02]  /*0150*/  IADD3 R6, P2, R0, UR4, RZ ;  /* 0x0000000400067c10 */ /* 0x000fe4000ff5e0ff */
[----:B------:R-:W-:Y:S02]  /*0160*/  LOP3.LUT R2, R2, 0x1f, RZ, 0xc0, !PT ;  /* 0x0000001f02027812 */ /* 0x000fe400078ec0ff */
[----:B------:R-:W-:Y:S01]  /*0170*/  IADD3.X R7, RZ, UR5, RZ, P2, !PT ;  /* 0x00000005ff077c10 */ /* 0x000fe200097fe4ff */
[----:B------:R-:W-:Y:S01]  /*0180*/  ULDC.64 UR4, c[0x0][0x230] ;  /* 0x00008c0000047ab9 */ /* 0x000fe20000000a00 */
[----:B------:R-:W-:Y:S02]  /*0190*/  IADD3 R4, P0, R0, UR6, RZ ;  /* 0x0000000600047c10 */ /* 0x000fe4000ff1e0ff */
[----:B------:R-:W-:-:S02]  /*01a0*/  ISETP.NE.U32.AND P2, PT, RZ, UR8, PT ;  /* 0x00000008ff007c0c */ /* 0x000fc4000bf45070 */
[----:B------:R-:W-:Y:S02]  /*01b0*/  SHF.L.U32 R24, R2, 0x4, RZ ;  /* 0x0000000402187819 */ /* 0x000fe400000006ff */
[----:B------:R-:W-:Y:S01]  /*01c0*/  IADD3.X R5, RZ, UR7, RZ, P0, !PT ;  /* 0x00000007ff057c10 */ /* 0x000fe200087fe4ff */
[----:B------:R-:W-:Y:S01]  /*01d0*/  ULDC.64 UR6, c[0x0][0x268] ;  /* 0x00009a0000067ab9 */ /* 0x000fe20000000a00 */
[----:B------:R-:W-:Y:S02]  /*01e0*/  ISETP.NE.AND.EX P2, PT, RZ, UR9, PT, P2 ;  /* 0x00000009ff007c0c */ /* 0x000fe4000bf45320 */
[C---:B------:R-:W-:Y:S01]  /*01f0*/  IADD3 R40, P3, R24.reuse, UR6, RZ ;  /* 0x0000000618287c10 */ /* 0x040fe2000ff7e0ff */
[----:B------:R-:W-:Y:S01]  /*0200*/  ULDC UR6, c[0x0][0x214] ;  /* 0x0000850000067ab9 */ /* 0x000fe20000000800 */
[----:B------:R-:W-:Y:S02]  /*0210*/  IADD3 R24, P4, R24, UR8, RZ ;  /* 0x0000000818187c10 */ /* 0x000fe4000ff9e0ff */
[----:B-1----:R-:W-:-:S02]  /*0220*/  LOP3.LUT P0, RZ, R42, UR4, RZ, 0xfc, !PT ;  /* 0x000000042aff7c12 */ /* 0x002fc4000f80fcff */
[----:B------:R-:W-:Y:S02]  /*0230*/  IADD3.X R25, RZ, UR9, RZ, P4, !PT ;  /* 0x00000009ff197c10 */ /* 0x000fe4000a7fe4ff */
[----:B------:R-:W-:Y:S01]  /*0240*/  LOP3.LUT P0, RZ, R43, UR5, RZ, 0xfc, P0 ;  /* 0x000000052bff7c12 */ /* 0x000fe2000800fcff */
[----:B------:R-:W-:Y:S01]  /*0250*/  ULDC.64 UR4, c[0x0][0x208] ;  /* 0x0000820000047ab9 */ /* 0x000fe20000000a00 */
[----:B------:R-:W-:Y:S01]  /*0260*/  IADD3.X R41, RZ, UR7, RZ, P3, !PT ;  /* 0x00000007ff297c10 */ /* 0x000fe20009ffe4ff */
[----:B------:R0:W5:Y:S01]  /*0270*/  @P1 LDG.E.128 R8, desc[UR4][R6.64] ;  /* 0x0000000406081981 */ /* 0x000162000c1e1d00 */
[----:B------:R-:W-:-:S03]  /*0280*/  ISETP.GE.AND P3, PT, R3, UR6, PT ;  /* 0x0000000603007c0c */ /* 0x000fc6000bf66270 */
[----:B------:R0:W5:Y:S04]  /*0290*/  @P1 LDG.E.128 R12, desc[UR4][R6.64+0x200] ;  /* 0x00020004060c1981 */ /* 0x000168000c1e1d00 */
[----:B------:R0:W5:Y:S04]  /*02a0*/  @P2 LDG.E.128 R16, desc[UR4][R24.64] ;  /* 0x0000000418102981 */ /* 0x000168000c1e1d00 */
[----:B------:R0:W5:Y:S02]  /*02b0*/  @P2 LDG.E.128 R20, desc[UR4][R24.64+0x200] ;  /* 0x0002000418142981 */ /* 0x000164000c1e1d00 */
        /* <DEDUP_REMOVED lines=16> */
.L_x_6987:
[----:B--2---:R-:W0:Y:S01]  /*03c0*/  LDC.64 R4, c[0x0][0x220] ;  /* 0x00008800ff047b82 */ /* 0x004e220000000a00 */
        /* <DEDUP_REMOVED lines=11> */
[----:B-----5:R0:W5:Y:S04]  /*0480*/  @P1 LDG.E.128 R40, desc[UR4][R6.64] ;  /* 0x0000000406281981 */ /* 0x020168000c1e1d00 */
        /* <DEDUP_REMOVED lines=10> */
.L_x_6955:
[----:B-----5:R-:W-:Y:S01]  /*0530*/  FADD.FTZ R52, R44, R52 ;  /* 0x000000342c347221 */ /* 0x020fe20000010000 */
[----:B------:R-:W-:Y:S06]  /*0540*/  BRA `(.L_x_6956) ;  /* 0x0000000000087947 */ /* 0x000fec0003800000 */
.L_x_6954:
[----:B-----5:R-:W-:-:S04]  /*0550*/  FADD.FTZ R52, R40, R52 ;  /* 0x0000003428347221 */ /* 0x020fc80000010000 */
[----:B------:R-:W-:-:S07]  /*0560*/  @P2 FADD.FTZ R52, R44, R52 ;  /* 0x000000342c342221 */ /* 0x000fce0000010000 */
.L_x_6956:
[----:B-----5:R-:W-:-:S07]  /*0570*/  MOV R48, R52 ;  /* 0x0000003400307202 */ /* 0x020fce0000000f00 */
.L_x_6957:
[----:B------:R-:W-:Y:S05]  /*0580*/  @P3 BRA `(.L_x_6958) ;  /* 0x00000000001c3947 */ /* 0x000fea0003800000 */
[----:B------:R-:W-:-:S04]  /*0590*/  ISETP.NE.U32.AND P4, PT, RZ, UR14, PT ;  /* 0x0000000eff007c0c */ /* 0x000fc8000bf85070 */
[----:B------:R-:W-:-:S13]  /*05a0*/  ISETP.NE.AND.EX P4, PT, RZ, UR15, PT, P4 ;  /* 0x0000000fff007c0c */ /* 0x000fda000bf85340 */
[----:B------:R-:W-:Y:S05]  /*05b0*/  @P4 BRA `(.L_x_6959) ;  /* 0x0000000000084947 */ /* 0x000fea0003800000 */
[----:B------:R-:W-:Y:S05]  /*05c0*/  @P0 BRA `(.L_x_6960) ;  /* 0x0000000000140947 */ /* 0x000fea0003800000 */
[----:B------:R-:W-:Y:S05]  /*05d0*/  BRA `(.L_x_6961) ;  /* 0x0000000000147947 */ /* 0x000fea0003800000 */
.L_x_6959:
[----:B-----5:R-:W-:Y:S01]  /*05e0*/  FADD.FTZ R53, R45, R53 ;  /* 0x000000352d357221 */ /* 0x020fe20000010000 */
[----:B------:R-:W-:Y:S06]  /*05f0*/  BRA `(.L_x_6960) ;  /* 0x0000000000087947 */ /* 0x000fec0003800000 */
.L_x_6958:
[----:B-----5:R-:W-:-:S04]  /*0600*/  FADD.FTZ R53, R41, R53 ;  /* 0x0000003529357221 */ /* 0x020fc80000010000 */
[----:B------:R-:W-:-:S07]  /*0610*/  @P2 FADD.FTZ R53, R45, R53 ;  /* 0x000000352d352221 */ /* 0x000fce0000010000 */
.L_x_6960:
[----:B-----5:R-:W-:-:S07]  /*0620*/  MOV R49, R53 ;  /* 0x0000003500317202 */ /* 0x020fce0000000f00 */
.L_x_6961:
[----:B------:R-:W-:Y:S05]  /*0630*/  @P3 BRA `(.L_x_6962) ;  /* 0x00000000001c3947 */ /* 0x000fea0003800000 */
[----:B------:R-:W-:-:S04]  /*0640*/  ISETP.NE.U32.AND P4, PT, RZ, UR14, PT ;  /* 0x0000000eff007c0c */ /* 0x000fc8000bf85070 */
[----:B------:R-:W-:-:S13]  /*0650*/  ISETP.NE.AND.EX P4, PT, RZ, UR15, PT, P4 ;  /* 0x0000000fff007c0c */ /* 0x000fda000bf85340 */
[----:B------:R-:W-:Y:S05]  /*0660*/  @P4 BRA `(.L_x_6963) ;  /* 0x0000000000084947 */ /* 0x000fea0003800000 */
[----:B------:R-:W-:Y:S05]  /*0670*/  @P0 BRA `(.L_x_6964) ;  /* 0x0000000000140947 */ /* 0x000fea0003800000 */
[----:B------:R-:W-:Y:S05]  /*0680*/  BRA `(.L_x_6965) ;  /* 0x0000000000147947 */ /* 0x000fea0003800000 */
.L_x_6963:
[----:B-----5:R-:W-:Y:S01]  /*0690*/  FADD.FTZ R54, R46, R54 ;  /* 0x000000362e367221 */ /* 0x020fe20000010000 */
[----:B------:R-:W-:Y:S06]  /*06a0*/  BRA `(.L_x_6964) ;  /* 0x0000000000087947 */ /* 0x000fec0003800000 */
.L_x_6962:
[----:B-----5:R-:W-:-:S04]  /*06b0*/  FADD.FTZ R54, R42, R54 ;  /* 0x000000362a367221 */ /* 0x020fc80000010000 */
[----:B------:R-:W-:-:S07]  /*06c0*/  @P2 FADD.FTZ R54, R46, R54 ;  /* 0x000000362e362221 */ /* 0x000fce0000010000 */
.L_x_6964:
[----:B-----5:R-:W-:-:S07]  /*06d0*/  MOV R50, R54 ;  /* 0x0000003600327202 */ /* 0x020fce0000000f00 */
.L_x_6965:
[----:B------:R-:W-:Y:S05]  /*06e0*/  @P3 BRA `(.L_x_6966) ;  /* 0x00000000001c3947 */ /* 0x000fea0003800000 */
[----:B------:R-:W-:-:S04]  /*06f0*/  ISETP.NE.U32.AND P4, PT, RZ, UR14, PT ;  /* 0x0000000eff007c0c */ /* 0x000fc8000bf85070 */
[----:B------:R-:W-:-:S13]  /*0700*/  ISETP.NE.AND.EX P4, PT, RZ, UR15, PT, P4 ;  /* 0x0000000fff007c0c */ /* 0x000fda000bf85340 */
[----:B------:R-:W-:Y:S05]  /*0710*/  @P4 BRA `(.L_x_6967) ;  /* 0x0000000000084947 */ /* 0x000fea0003800000 */
[----:B------:R-:W-:Y:S05]  /*0720*/  @P0 BRA `(.L_x_6968) ;  /* 0x0000000000140947 */ /* 0x000fea0003800000 */
[----:B------:R-:W-:Y:S05]  /*0730*/  BRA `(.L_x_6969) ;  /* 0x0000000000147947 */ /* 0x000fea0003800000 */
.L_x_6967:
[----:B-----5:R-:W-:Y:S01]  /*0740*/  FADD.FTZ R55, R47, R55 ;  /* 0x000000372f377221 */ /* 0x020fe20000010000 */
[----:B------:R-:W-:Y:S06]  /*0750*/  BRA `(.L_x_6968) ;  /* 0x0000000000087947 */ /* 0x000fec0003800000 */
.L_x_6966:
[----:B-----5:R-:W-:-:S04]  /*0760*/  FADD.FTZ R55, R43, R55 ;  /* 0x000000372b377221 */ /* 0x020fc80000010000 */
[----:B------:R-:W-:-:S07]  /*0770*/  @P2 FADD.FTZ R55, R47, R55 ;  /* 0x000000372f372221 */ /* 0x000fce0000010000 */
.L_x_6968:
[----:B-----5:R-:W-:-:S07]  /*0780*/  MOV R51, R55 ;  /* 0x0000003700337202 */ /* 0x020fce0000000f00 */
.L_x_6969:
        /* <DEDUP_REMOVED lines=19> */
.L_x_6971:
[----:B-----5:R-:W-:Y:S01]  /*08c0*/  FADD.FTZ R4, R44, R4 ;  /* 0x000000042c047221 */ /* 0x020fe20000010000 */
[----:B------:R-:W-:Y:S06]  /*08d0*/  BRA `(.L_x_6972) ;  /* 0x0000000000087947 */ /* 0x000fec0003800000 */
.L_x_6970:
[----:B-----5:R-:W-:-:S04]  /*08e0*/  FADD.FTZ R4, R40, R4 ;  /* 0x0000000428047221 */ /* 0x020fc80000010000 */
[----:B------:R-:W-:-:S07]  /*08f0*/  @P2 FADD.FTZ R4, R44, R4 ;  /* 0x000000042c042221 */ /* 0x000fce0000010000 */
.L_x_6972:
[----:B0----5:R-:W-:-:S07]  /*0900*/  MOV R48, R4 ;  /* 0x0000000400307202 */ /* 0x021fce0000000f00 */
.L_x_6973:
[----:B------:R-:W-:Y:S05]  /*0910*/  @P3 BRA `(.L_x_6974) ;  /* 0x00000000001c3947 */ /* 0x000fea0003800000 */
[----:B------:R-:W-:-:S04]  /*0920*/  ISETP.NE.U32.AND P4, PT, RZ, UR14, PT ;  /* 0x0000000eff007c0c */ /* 0x000fc8000bf85070 */
[----:B------:R-:W-:-:S13]  /*0930*/  ISETP.NE.AND.EX P4, PT, RZ, UR15, PT, P4 ;  /* 0x0000000fff007c0c */ /* 0x000fda000bf85340 */
[----:B------:R-:W-:Y:S05]  /*0940*/  @P4 BRA `(.L_x_6975) ;  /* 0x0000000000084947 */ /* 0x000fea0003800000 */
[----:B------:R-:W-:Y:S05]  /*0950*/  @P0 BRA `(.L_x_6976) ;  /* 0x0000000000140947 */ /* 0x000fea0003800000 */
[----:B------:R-:W-:Y:S05]  /*0960*/  BRA `(.L_x_6977) ;  /* 0x0000000000147947 */ /* 0x000fea0003800000 */
.L_x_6975:
[----:B-----5:R-:W-:Y:S01]  /*0970*/  FADD.FTZ R5, R45, R5 ;  /* 0x000000052d057221 */ /* 0x020fe20000010000 */
[----:B------:R-:W-:Y:S06]  /*0980*/  BRA `(.L_x_6976) ;  /* 0x0000000000087947 */ /* 0x000fec0003800000 */
.L_x_6974:
[----:B-----5:R-:W-:-:S04]  /*0990*/  FADD.FTZ R5, R41, R5 ;  /* 0x0000000529057221 */ /* 0x020fc80000010000 */
[----:B------:R-:W-:-:S07]  /*09a0*/  @P2 FADD.FTZ R5, R45, R5 ;  /* 0x000000052d052221 */ /* 0x000fce0000010000 */
.L_x_6976:
[----:B0----5:R-:W-:-:S07]  /*09b0*/  MOV R49, R5 ;  /* 0x0000000500317202 */ /* 0x021fce0000000f00 */
.L_x_6977:
[----:B------:R-:W-:Y:S05]  /*09c0*/  @P3 BRA `(.L_x_6978) ;  /* 0x00000000001c3947 */ /* 0x000fea0003800000 */
[----:B------:R-:W-:-:S04]  /*09d0*/  ISETP.NE.U32.AND P4, PT, RZ, UR14, PT ;  /* 0x0000000eff007c0c */ /* 0x000fc8000bf85070 */
[----:B------:R-:W-:-:S13]  /*09e0*/  ISETP.NE.AND.EX P4, PT, RZ, UR15, PT, P4 ;  /* 0x0000000fff007c0c */ /* 0x000fda000bf85340 */
[----:B------:R-:W-:Y:S05]  /*09f0*/  @P4 BRA `(.L_x_6979) ;  /* 0x0000000000084947 */ /* 0x000fea0003800000 */
[----:B------:R-:W-:Y:S05]  /*0a00*/  @P0 BRA `(.L_x_6980) ;  /* 0x0000000000140947 */ /* 0x000fea0003800000 */
[----:B------:R-:W-:Y:S05]  /*0a10*/  BRA `(.L_x_6981) ;  /* 0x0000000000147947 */ /* 0x000fea0003800000 */
.L_x_6979:
[----:B-----5:R-:W-:Y:S01]  /*0a20*/  FADD.FTZ R6, R46, R6 ;  /* 0x000000062e067221 */ /* 0x020fe20000010000 */
[----:B------:R-:W-:Y:S06]  /*0a30*/  BRA `(.L_x_6980) ;  /* 0x0000000000087947 */ /* 0x000fec0003800000 */
.L_x_6978:
[----:B-----5:R-:W-:-:S04]  /*0a40*/  FADD.FTZ R6, R42, R6 ;  /* 0x000000062a067221 */ /* 0x020fc80000010000 */
[----:B------:R-:W-:-:S07]  /*0a50*/  @P2 FADD.FTZ R6, R46, R6 ;  /* 0x000000062e062221 */ /* 0x000fce0000010000 */
.L_x_6980:
[----:B0----5:R-:W-:-:S07]  /*0a60*/  MOV R50, R6 ;  /* 0x0000000600327202 */ /* 0x021fce0000000f00 */
.L_x_6981:
[----:B------:R-:W-:Y:S05]  /*0a70*/  @P3 BRA `(.L_x_6982) ;  /* 0x00000000001c3947 */ /* 0x000fea0003800000 */
[----:B------:R-:W-:-:S04]  /*0a80*/  ISETP.NE.U32.AND P2, PT, RZ, UR14, PT ;  /* 0x0000000eff007c0c */ /* 0x000fc8000bf45070 */
[----:B------:R-:W-:-:S13]  /*0a90*/  ISETP.NE.AND.EX P2, PT, RZ, UR15, PT, P2 ;  /* 0x0000000fff007c0c */ /* 0x000fda000bf45320 */
[----:B------:R-:W-:Y:S05]  /*0aa0*/  @P2 BRA `(.L_x_6983) ;  /* 0x0000000000082947 */ /* 0x000fea0003800000 */
[----:B------:R-:W-:Y:S05]  /*0ab0*/  @P0 BRA `(.L_x_6984) ;  /* 0x0000000000140947 */ /* 0x000fea0003800000 */
[----:B------:R-:W-:Y:S05]  /*0ac0*/  BRA `(.L_x_6985) ;  /* 0x0000000000147947 */ /* 0x000fea0003800000 */
.L_x_6983:
[----:B-----5:R-:W-:Y:S01]  /*0ad0*/  FADD.FTZ R7, R47, R7 ;  /* 0x000000072f077221 */ /* 0x020fe20000010000 */
[----:B------:R-:W-:Y:S06]  /*0ae0*/  BRA `(.L_x_6984) ;  /* 0x0000000000087947 */ /* 0x000fec0003800000 */
.L_x_6982:
[----:B-----5:R-:W-:-:S04]  /*0af0*/  FADD.FTZ R7, R43, R7 ;  /* 0x000000072b077221 */ /* 0x020fc80000010000 */
[----:B------:R-:W-:-:S07]  /*0b00*/  @P2 FADD.FTZ R7, R47, R7 ;  /* 0x000000072f072221 */ /* 0x000fce0000010000 */
.L_x_6984:
[----:B0----5:R-:W-:-:S07]  /*0b10*/  MOV R51, R7 ;  /* 0x0000000700337202 */ /* 0x021fce0000000f00 */
.L_x_6985:
        /* <DEDUP_REMOVED lines=52> */
.L_x_6999:
[----:B------:R-:W-:Y:S01]  /*0e60*/  FMUL.FTZ R0, R59, R59 ;  /* 0x0000003b3b007220 */ /* 0x000fe20000410000 */
[----:B01----:R-:W-:Y:S01]  /*0e70*/  FADD.FTZ R66, R66, R67 ;  /* 0x0000004342427221 */ /* 0x003fe20000010000 */
[----:B------:R-:W0:Y:S03]  /*0e80*/  @!P2 LDC.64 R56, c[0x0][0x250] ;  /* 0x00009400ff38ab82 */ /* 0x000e260000000a00 */
[----:B------:R-:W-:Y:S01]  /*0e90*/  FSEL R0, R0, RZ, P5 ;  /* 0x000000ff00007208 */ /* 0x000fe20002800000 */
[----:B------:R-:W-:-:S04]  /*0ea0*/  FFMA.FTZ R61, R66, R61, UR7 ;  /* 0x00000007423d7e23 */ /* 0x000fc8000801003d */
[----:B------:R-:W1:Y:S01]  /*0eb0*/  @!P2 LDC.64 R62, c[0x0][0x258] ;  /* 0x00009600ff3eab82 */ /* 0x000e620000000a00 */
[----:B------:R-:W-:Y:S01]  /*0ec0*/  FADD.FTZ R0, R61, R0 ;  /* 0x000000003d007221 */ /* 0x000fe20000010000 */
[----:B------:R-:W-:-:S05]  /*0ed0*/  FSEL R61, R59, RZ, !P5 ;  /* 0x000000ff3b3d7208 */ /* 0x000fca0006800000 */
[----:B------:R-:W2:Y:S01]  /*0ee0*/  MUFU.RSQ R0, R0 ;  /* 0x0000000000007308 */ /* 0x000ea20000001400 */
[C---:B------:R-:W-:Y:S01]  /*0ef0*/  FADD.FTZ R53, -R61.reuse, R53 ;  /* 0x000000353d357221 */ /* 0x040fe20000010100 */
[C---:B------:R-:W-:Y:S01]  /*0f00*/  FADD.FTZ R67, -R61.reuse, R52 ;  /* 0x000000343d437221 */ /* 0x040fe20000010100 */
[C---:B------:R-:W-:Y:S01]  /*0f10*/  FADD.FTZ R55, -R61.reuse, R55 ;  /* 0x000000373d377221 */ /* 0x040fe20000010100 */
[C---:B------:R-:W-:Y:S01]  /*0f20*/  FADD.FTZ R5, -R61.reuse, R5 ;  /* 0x000000053d057221 */ /* 0x040fe20000010100 */
[----:B------:R-:W-:Y:S01]  /*0f30*/  FADD.FTZ R7, -R61, R7 ;  /* 0x000000073d077221 */ /* 0x000fe20000010100 */
[----:B0-----:R-:W-:-:S05]  /*0f40*/  @!P2 IMAD.WIDE R56, R3, 0x4, R56 ;  /* 0x000000040338a825 */ /* 0x001fca00078e0238 */
[----:B------:R0:W-:Y:S01]  /*0f50*/  @!P2 STG.E desc[UR4][R56.64], R59 ;  /* 0x0000003b3800a986 */ /* 0x0001e2000c101904 */
[----:B-1----:R-:W-:Y:S01]  /*0f60*/  @!P2 IMAD.WIDE R68, R3, 0x4, R62 ;  /* 0x000000040344a825 */ /* 0x002fe200078e023e */
[----:B------:R-:W-:-:S03]  /*0f70*/  SHF.L.U32 R62, R58, 0x4, RZ ;  /* 0x000000043a3e7819 */ /* 0x000fc600000006ff */
[----:B------:R-:W-:Y:S01]  /*0f80*/  FADD.FTZ R63, -R61, R54 ;  /* 0x000000363d3f7221 */ /* 0x000fe20000010100 */
[----:B------:R-:W-:Y:S01]  /*0f90*/  SHF.R.U32.HI R58, RZ, 0x1c, R58 ;  /* 0x0000001cff3a7819 */ /* 0x000fe2000001163a */
[----:B--2---:R-:W-:Y:S01]  /*0fa0*/  FMUL.FTZ R67, R0, R67 ;  /* 0x0000004300437220 */ /* 0x004fe20000410000 */
[----:B------:R1:W-:Y:S01]  /*0fb0*/  @!P2 STG.E desc[UR4][R68.64], R0 ;  /* 0x000000004400a986 */ /* 0x0003e2000c101904 */
[----:B------:R-:W-:Y:S01]  /*0fc0*/  IADD3 R64, P2, R62, UR8, RZ ;  /* 0x000000083e407c10 */ /* 0x000fe2000ff5e0ff */
[----:B------:R-:W-:Y:S01]  /*0fd0*/  FMUL.FTZ R66, R0, R55 ;  /* 0x0000003700427220 */ /* 0x000fe20000410000 */
[----:B------:R-:W-:Y:S01]  /*0fe0*/  FFMA.FTZ R52, R24, R67, R8 ;  /* 0x0000004318347223 */ /* 0x000fe20000010008 */
[----:B0-----:R-:W-:Y:S01]  /*0ff0*/  FMUL.FTZ R57, R0, R63 ;  /* 0x0000003f00397220 */ /* 0x001fe20000410000 */
[----:B------:R-:W-:Y:S01]  /*1000*/  IADD3.X R65, R58, UR9, RZ, P2, !PT ;  /* 0x000000093a417c10 */ /* 0x000fe200097fe4ff */
[----:B------:R-:W-:Y:S01]  /*1010*/  FMUL.FTZ R56, R0, R53 ;  /* 0x0000003500387220 */ /* 0x000fe20000410000 */
[----:B------:R-:W-:Y:S01]  /*1020*/  IADD3 R62, P2, R62, UR10, RZ ;  /* 0x0000000a3e3e7c10 */ /* 0x000fe2000ff5e0ff */
[-C--:B------:R-:W-:Y:S01]  /*1030*/  FFMA.FTZ R54, R26, R57.reuse, R10 ;  /* 0x000000391a367223 */ /* 0x080fe2000001000a */
[----:B------:R-:W-:Y:S01]  /*1040*/  FFMA.FTZ R55, R27, R66, R11 ;  /* 0x000000421b377223 */ /* 0x000fe2000001000b */
[-C--:B------:R-:W-:Y:S01]  /*1050*/  FFMA.FTZ R53, R25, R56.reuse, R9 ;  /* 0x0000003819357223 */ /* 0x080fe20000010009 */
[----:B------:R-:W-:Y:S01]  /*1060*/  IADD3.X R63, R58, UR11, RZ, P2, !PT ;  /* 0x0000000b3a3f7c10 */ /* 0x000fe200097fe4ff */
[----:B------:R-:W-:Y:S01]  /*1070*/  FFMA.FTZ R58, R34, R57, R18 ;  /* 0x00000039223a7223 */ /* 0x000fe20000010012 */
[----:B------:R-:W-:Y:S01]  /*1080*/  FFMA.FTZ R57, R33, R56, R17 ;  /* 0x0000003821397223 */ /* 0x000fe20000010011 */
[----:B------:R-:W-:Y:S01]  /*1090*/  FFMA.FTZ R56, R32, R67, R16 ;  /* 0x0000004320387223 */ /* 0x000fe20000010010 */
[----:B------:R-:W-:Y:S01]  /*10a0*/  FFMA.FTZ R59, R35, R66, R19 ;  /* 0x00000042233b7223 */ /* 0x000fe20000010013 */
[C---:B------:R-:W-:Y:S01]  /*10b0*/  FADD.FTZ R67, -R61.reuse, R6 ;  /* 0x000000063d437221 */ /* 0x040fe20000010100 */
[----:B-1----:R-:W-:Y:S01]  /*10c0*/  FADD.FTZ R69, -R61, R4 ;  /* 0x000000043d457221 */ /* 0x002fe20000010100 */
[----:B------:R-:W-:Y:S01]  /*10d0*/  SHF.L.U32 R66, R60, 0x4, RZ ;  /* 0x000000043c427819 */ /* 0x000fe200000006ff */
[----:B------:R0:W-:Y:S01]  /*10e0*/  STG.E.128 desc[UR4][R64.64], R52 ;  /* 0x0000003440007986 */ /* 0x0001e2000c101d04 */
[----:B------:R-:W-:Y:S01]  /*10f0*/  SHF.R.U32.HI R6, RZ, 0x1c, R60 ;  /* 0x0000001cff067819 */ /* 0x000fe2000001163c */
[C---:B------:R-:W-:Y:S01]  /*1100*/  FMUL.FTZ R4, R0.reuse, R7 ;  /* 0x0000000700047220 */ /* 0x040fe20000410000 */
[----:B------:R-:W1:Y:S01]  /*1110*/  LDC.64 R60, c[0x0][0x210] ;  /* 0x00008400ff3c7b82 */ /* 0x000e620000000a00 */
[----:B------:R-:W-:Y:S01]  /*1120*/  FMUL.FTZ R69, R0, R69 ;  /* 0x0000004500457220 */ /* 0x000fe20000410000 */
[----:B------:R2:W-:Y:S01]  /*1130*/  STG.E.128 desc[UR4][R62.64], R56 ;  /* 0x000000383e007986 */ /* 0x0005e2000c101d04 */
[-C--:B------:R-:W-:Y:S01]  /*1140*/  FFMA.FTZ R7, R31, R4.reuse, R15 ;  /* 0x000000041f077223 */ /* 0x080fe2000001000f */
[----:B0-----:R-:W-:Y:S01]  /*1150*/  IADD3 R64, P2, R66, UR8, RZ ;  /* 0x0000000842407c10 */ /* 0x001fe2000ff5e0ff */
[----:B------:R-:W-:Y:S01]  /*1160*/  FMUL.FTZ R52, R0, R5 ;  /* 0x0000000500347220 */ /* 0x000fe20000410000 */
[----:B------:R-:W-:Y:S01]  /*1170*/  IADD3 R66, P3, R66, UR10, RZ ;  /* 0x0000000a42427c10 */ /* 0x000fe2000ff7e0ff */
[----:B------:R-:W-:Y:S01]  /*1180*/  FMUL.FTZ R5, R0, R67 ;  /* 0x0000004300057220 */ /* 0x000fe20000410000 */
[C---:B------:R-:W-:Y:S01]  /*1190*/  IADD3.X R65, R6.reuse, UR9, RZ, P2, !PT ;  /* 0x0000000906417c10 */ /* 0x040fe200097fe4ff */
[----:B------:R-:W-:Y:S01]  /*11a0*/  FFMA.FTZ R55, R39, R4, R23 ;  /* 0x0000000427377223 */ /* 0x000fe20000010017 */
[----:B------:R-:W-:Y:S01]  /*11b0*/  IADD3.X R67, R6, UR11, RZ, P3, !PT ;  /* 0x0000000b06437c10 */ /* 0x000fe20009ffe4ff */
[-C--:B------:R-:W-:Y:S01]  /*11c0*/  FFMA.FTZ R6, R30, R5.reuse, R14 ;  /* 0x000000051e067223 */ /* 0x080fe2000001000e */
[----:B------:R-:W-:Y:S01]  /*11d0*/  FFMA.FTZ R54, R38, R5, R22 ;  /* 0x0000000526367223 */ /* 0x000fe20000010016 */
[-C--:B------:R-:W-:Y:S01]  /*11e0*/  FFMA.FTZ R5, R29, R52.reuse, R13 ;  /* 0x000000341d057223 */ /* 0x080fe2000001000d */
[-C--:B------:R-:W-:Y:S01]  /*11f0*/  FFMA.FTZ R4, R28, R69.reuse, R12 ;  /* 0x000000451c047223 */ /* 0x080fe2000001000c */
[----:B------:R-:W-:Y:S01]  /*1200*/  FFMA.FTZ R53, R37, R52, R21 ;  /* 0x0000003425357223 */ /* 0x000fe20000010015 */
[----:B------:R-:W-:Y:S01]  /*1210*/  FFMA.FTZ R52, R36, R69, R20 ;  /* 0x0000004524347223 */ /* 0x000fe20000010014 */
[----:B-1----:R-:W-:-:S02]  /*1220*/  LEA R3, R60, R3, 0x2 ;  /* 0x000000033c037211 */ /* 0x002fc400078e10ff */
[----:B------:R2:W-:Y:S02]  /*1230*/  STG.E.128 desc[UR4][R64.64], R4 ;  /* 0x0000000440007986 */ /* 0x0005e4000c101d04 */
[----:B------:R-:W-:Y:S02]  /*1240*/  ISETP.GE.AND P2, PT, R3, R61, PT ;  /* 0x0000003d0300720c */ /* 0x000fe40003f46270 */
[----:B------:R2:W-:Y:S11]  /*1250*/  STG.E.128 desc[UR4][R66.64], R52 ;  /* 0x0000003442007986 */ /* 0x0005f6000c101d04 */
[----:B------:R-:W-:Y:S05]  /*1260*/  @!P2 BRA `(.L_x_6987) ;  /* 0xfffffff00054a947 */ /* 0x000fea000383ffff */
[----:B------:R-:W-:Y:S05]  /*1270*/  BSYNC B0 ;  /* 0x0000000000007941 */ /* 0x000fea0003800000 */
.L_x_6953:
[----:B------:R-:W-:Y:S05]  /*1280*/  EXIT ;  /* 0x000000000000794d */ /* 0x000fea0003800000 */
.L_x_6986:
[----:B------:R-:W-:Y:S01]  /*1290*/  HFMA2.MMA R62, -RZ, RZ, 0, 5.9604644775390625e-08 ;  /* 0x00000001ff3e7435 */ /* 0x000fe200000001ff */
[----:B------:R-:W-:Y:S01]  /*12a0*/  BSSY B1, `(.L_x_6988) ;  /* 0x0000007000017945 */ /* 0x000fe20003800000 */
[----:B------:R-:W-:Y:S02]  /*12b0*/  MOV R69, R0 ;  /* 0x0000000000457202 */ /* 0x000fe40000000f00 */
[----:B0-----:R-:W-:Y:S02]  /*12c0*/  MOV R57, 0x1f ;  /* 0x0000001f00397802 */ /* 0x001fe40000000f00 */
[----:B------:R-:W-:-:S07]  /*12d0*/  MOV R56, 0xffffffff ;  /* 0xffffffff00387802 */ /* 0x000fce0000000f00 */
[----:B------:R-:W-:Y:S05]  /*12e0*/  WARPSYNC.COLLECTIVE R56, `(.L_x_6989) ;  /* 0x0000000038087348 */ /* 0x000fea0003c00000 */
[----:B------:R0:W1:Y:S02]  /*12f0*/  SHFL.BFLY P3, R67, R69, R62, R57 ;  /* 0x0c00003e45437389 */ /* 0x0000640000060039 */
[----:B01----:R-:W-:Y:S01]  /*1300*/  ENDCOLLECTIVE ;  /* 0x000000000000791b */ /* 0x003fe20003800000 */
.L_x_6989:
[----:B------:R-:W-:Y:S05]  /*1310*/  BSYNC B1 ;  /* 0x0000000000017941 */ /* 0x000fea0003800000 */
.L_x_6988:
        /* <DEDUP_REMOVED lines=10> */
.L_x_6990:
[----:B------:R-:W-:Y:S01]  /*13c0*/  HFMA2.MMA R62, -RZ, RZ, 0, 2.384185791015625e-07 ;  /* 0x00000004ff3e7435 */ /* 0x000fe200000001ff */
[----:B------:R-:W-:-:S05]  /*13d0*/  MOV R64, R67 ;  /* 0x0000004300407202 */ /* 0x000fca0000000f00 */
[----:B------:R-:W-:-:S05]  /*13e0*/  FADD.FTZ R64, R63, R64 ;  /* 0x000000403f407221 */ /* 0x000fca0000010000 */
[----:B------:R-:W-:-:S07]  /*13f0*/  MOV R69, R64 ;  /* 0x0000004000457202 */ /* 0x000fce0000000f00 */
[----:B------:R-:W-:Y:S05]  /*1400*/  WARPSYNC.COLLECTIVE R56, `(.L_x_6991) ;  /* 0x0000000038087348 */ /* 0x000fea0003c00000 */
[----:B------:R0:W1:Y:S02]  /*1410*/  SHFL.BFLY P3, R67, R69, R62, R57 ;  /* 0x0c00003e45437389 */ /* 0x0000640000060039 */
[----:B01----:R-:W-:Y:S01]  /*1420*/  ENDCOLLECTIVE ;  /* 0x000000000000791b */ /* 0x003fe20003800000 */
.L_x_6991:
[----:B------:R-:W-:Y:S01]  /*1430*/  HFMA2.MMA R62, -RZ, RZ, 0, 4.76837158203125e-07 ;  /* 0x00000008ff3e7435 */ /* 0x000fe200000001ff */
[----:B------:R-:W-:-:S05]  /*1440*/  MOV R59, R67 ;  /* 0x00000043003b7202 */ /* 0x000fca0000000f00 */
[----:B------:R-:W-:-:S05]  /*1450*/  FADD.FTZ R65, R64, R59 ;  /* 0x0000003b40417221 */ /* 0x000fca0000010000 */
[----:B------:R-:W-:-:S07]  /*1460*/  MOV R69, R65 ;  /* 0x0000004100457202 */ /* 0x000fce0000000f00 */
[----:B------:R-:W-:Y:S05]  /*1470*/  WARPSYNC.COLLECTIVE R56, `(.L_x_6992) ;  /* 0x0000000038087348 */ /* 0x000fea0003c00000 */
[----:B------:R0:W1:Y:S02]  /*1480*/  SHFL.BFLY P3, R67, R69, R62, R57 ;  /* 0x0c00003e45437389 */ /* 0x0000640000060039 */
[----:B01----:R-:W-:Y:S01]  /*1490*/  ENDCOLLECTIVE ;  /* 0x000000000000791b */ /* 0x003fe20003800000 */
.L_x_6992:
[----:B------:R-:W-:Y:S01]  /*14a0*/  HFMA2.MMA R62, -RZ, RZ, 0, 9.5367431640625e-07 ;  /* 0x00000010ff3e7435 */ /* 0x000fe200000001ff */
[----:B------:R-:W-:-:S05]  /*14b0*/  MOV R66, R67 ;  /* 0x0000004300427202 */ /* 0x000fca0000000f00 */
[----:B------:R-:W-:-:S05]  /*14c0*/  FADD.FTZ R66, R65, R66 ;  /* 0x0000004241427221 */ /* 0x000fca0000010000 */
[----:B------:R-:W-:-:S07]  /*14d0*/  MOV R69, R66 ;  /* 0x0000004200457202 */ /* 0x000fce0000000f00 */
[----:B------:R-:W-:Y:S05]  /*14e0*/  WARPSYNC.COLLECTIVE R56, `(.L_x_6993) ;  /* 0x0000000038087348 */ /* 0x000fea0003c00000 */
[----:B------:R0:W1:Y:S02]  /*14f0*/  SHFL.BFLY P3, R67, R69, R62, R57 ;  /* 0x0c00003e45437389 */ /* 0x0000640000060039 */
[----:B01----:R-:W-:Y:S01]  /*1500*/  ENDCOLLECTIVE ;  /* 0x000000000000791b */ /* 0x003fe20003800000 */
.L_x_6993:
        /* <DEDUP_REMOVED lines=25> */
.L_x_6994:
[----:B------:R-:W-:Y:S01]  /*16a0*/  HFMA2.MMA R62, -RZ, RZ, 0, 1.1920928955078125e-07 ;  /* 0x00000002ff3e7435 */ /* 0x000fe200000001ff */
[----:B------:R-:W-:-:S05]  /*16b0*/  MOV R63, R67 ;  /* 0x00000043003f7202 */ /* 0x000fca0000000f00 */
[----:B------:R-:W-:-:S05]  /*16c0*/  FADD.FTZ R63, R0, R63 ;  /* 0x0000003f003f7221 */ /* 0x000fca0000010000 */
[----:B------:R-:W-:-:S07]  /*16d0*/  MOV R69, R63 ;  /* 0x0000003f00457202 */ /* 0x000fce0000000f00 */
[----:B------:R-:W-:Y:S05]  /*16e0*/  WARPSYNC.COLLECTIVE R56, `(.L_x_6995) ;  /* 0x0000000038087348 */ /* 0x000fea0003c00000 */
[----:B------:R0:W1:Y:S02]  /*16f0*/  SHFL.BFLY P3, R67, R69, R62, R57 ;  /* 0x0c00003e45437389 */ /* 0x0000640000060039 */
[----:B01----:R-:W-:Y:S01]  /*1700*/  ENDCOLLECTIVE ;  /* 0x000000000000791b */ /* 0x003fe20003800000 */
.L_x_6995:
[----:B------:R-:W-:Y:S01]  /*1710*/  HFMA2.MMA R62, -RZ, RZ, 0, 2.384185791015625e-07 ;  /* 0x00000004ff3e7435 */ /* 0x000fe200000001ff */
[----:B------:R-:W-:-:S05]  /*1720*/  MOV R64, R67 ;  /* 0x0000004300407202 */ /* 0x000fca0000000f00 */
[----:B------:R-:W-:-:S05]  /*1730*/  FADD.FTZ R64, R63, R64 ;  /* 0x000000403f407221 */ /* 0x000fca0000010000 */
[----:B------:R-:W-:-:S07]  /*1740*/  MOV R69, R64 ;  /* 0x0000004000457202 */ /* 0x000fce0000000f00 */
[----:B------:R-:W-:Y:S05]  /*1750*/  WARPSYNC.COLLECTIVE R56, `(.L_x_6996) ;  /* 0x0000000038087348 */ /* 0x000fea0003c00000 */
[----:B------:R0:W1:Y:S02]  /*1760*/  SHFL.BFLY P3, R67, R69, R62, R57 ;  /* 0x0c00003e45437389 */ /* 0x0000640000060039 */
[----:B01----:R-:W-:Y:S01]  /*1770*/  ENDCOLLECTIVE ;  /* 0x000000000000791b */ /* 0x003fe20003800000 */
.L_x_6996:
[----:B------:R-:W-:Y:S01]  /*1780*/  HFMA2.MMA R62, -RZ, RZ, 0, 4.76837158203125e-07 ;  /* 0x00000008ff3e7435 */ /* 0x000fe200000001ff */
[----:B------:R-:W-:-:S05]  /*1790*/  MOV R65, R67 ;  /* 0x0000004300417202 */ /* 0x000fca0000000f00 */
[----:B------:R-:W-:-:S05]  /*17a0*/  FADD.FTZ R65, R64, R65 ;  /* 0x0000004140417221 */ /* 0x000fca0000010000 */
[----:B------:R-:W-:-:S07]  /*17b0*/  MOV R69, R65 ;  /* 0x0000004100457202 */ /* 0x000fce0000000f00 */
[----:B------:R-:W-:Y:S05]  /*17c0*/  WARPSYNC.COLLECTIVE R56, `(.L_x_6997) ;  /* 0x0000000038087348 */ /* 0x000fea0003c00000 */
[----:B------:R0:W1:Y:S02]  /*17d0*/  SHFL.BFLY P3, R67, R69, R62, R57 ;  /* 0x0c00003e45437389 */ /* 0x0000640000060039 */
[----:B01----:R-:W-:Y:S01]  /*17e0*/  ENDCOLLECTIVE ;  /* 0x000000000000791b */ /* 0x003fe20003800000 */
.L_x_6997:
[----:B------:R-:W-:Y:S01]  /*17f0*/  HFMA2.MMA R62, -RZ, RZ, 0, 9.5367431640625e-07 ;  /* 0x00000010ff3e7435 */ /* 0x000fe200000001ff */
[----:B------:R-:W-:-:S05]  /*1800*/  MOV R66, R67 ;  /* 0x0000004300427202 */ /* 0x000fca0000000f00 */
[----:B------:R-:W-:-:S05]  /*1810*/  FADD.FTZ R66, R65, R66 ;  /* 0x0000004241427221 */ /* 0x000fca0000010000 */
[----:B------:R-:W-:-:S07]  /*1820*/  MOV R69, R66 ;  /* 0x0000004200457202 */ /* 0x000fce0000000f00 */
[----:B------:R-:W-:Y:S05]  /*1830*/  WARPSYNC.COLLECTIVE R56, `(.L_x_6998) ;  /* 0x0000000038087348 */ /* 0x000fea0003c00000 */
[----:B------:R0:W1:Y:S02]  /*1840*/  SHFL.BFLY P3, R67, R69, R62, R57 ;  /* 0x0c00003e45437389 */ /* 0x0000640000060039 */
[----:B01----:R-:W-:Y:S01]  /*1850*/  ENDCOLLECTIVE ;  /* 0x000000000000791b */ /* 0x003fe20003800000 */
.L_x_6998:
[----:B------:R-:W-:Y:S05]  /*1860*/  BRA `(.L_x_6999) ;  /* 0xfffffff4007c7947 */ /* 0x000fea000383ffff */
.L_x_7000:
        /* <DEDUP_REMOVED lines=9> */
.L_x_7786:


//--------------------- .text._ZN10layer_norm31ln_parallel_residual_fwd_kernelINS_13Kernel_traitsIfffffjLj256ELj1ELj4ELj1ELj16ENS_18Kernel_traits_baseILj256EfffffjLj128EEEEELb0ELb1ELb0EEEvNS_9FwdParamsE --------------------------
	.section	.text._ZN10layer_norm31ln_parallel_residual_fwd_kernelINS_13Kernel_traitsIfffffjLj256ELj1ELj4ELj1ELj16ENS_18Kernel_traits_baseILj256EfffffjLj128EEEEELb0ELb1ELb0EEEvNS_9FwdParamsE,"ax",@progbits
	.align	128
        .global         _ZN10layer_norm31ln_parallel_residual_fwd_kernelINS_13Kernel_traitsIfffffjLj256ELj1ELj4ELj1ELj16ENS_18Kernel_traits_baseILj256EfffffjLj128EEEEELb0ELb1ELb0EEEvNS_9FwdParamsE
        .type           _ZN10layer_norm31ln_parallel_residual_fwd_kernelINS_13Kernel_traitsIfffffjLj256ELj1ELj4ELj1ELj16ENS_18Kernel_traits_baseILj256EfffffjLj128EEEEELb0ELb1ELb0EEEvNS_9FwdParamsE,@function
        .size           _ZN10layer_norm31ln_parallel_residual_fwd_kernelINS_13Kernel_traitsIfffffjLj256ELj1ELj4ELj1ELj16ENS_18Kernel_traits_baseILj256EfffffjLj128EEEEELb0ELb1ELb0EEEvNS_9FwdParamsE,(.L_x_7787 - _ZN10layer_norm31ln_parallel_residual_fwd_kernelINS_13Kernel_traitsIfffffjLj256ELj1ELj4ELj1ELj16ENS_18Kernel_traits_baseILj256EfffffjLj128EEEEELb0ELb1ELb0EEEvNS_9FwdParamsE)
        .other          _ZN10layer_norm31ln_parallel_residual_fwd_kernelINS_13Kernel_traitsIfffffjLj256ELj1ELj4ELj1ELj16ENS_18Kernel_traits_baseILj256EfffffjLj128EEEEELb0ELb1ELb0EEEvNS_9FwdParamsE,@"STO_CUDA_ENTRY STV_DEFAULT"
_ZN10layer_norm31ln_parallel_residual_fwd_kernelINS_13Kernel_traitsIfffffjLj256ELj1ELj4ELj1ELj16ENS_18Kernel_traits_baseILj256EfffffjLj128EEEEELb0ELb1ELb0EEEvNS_9FwdParamsE:
.text._ZN10layer_norm31ln_parallel_residual_fwd_kernelINS_13Kernel_traitsIfffffjLj256ELj1ELj4ELj1ELj16ENS_18Kernel_traits_baseILj256EfffffjLj128EEEEELb0ELb1ELb0EEEvNS_9FwdParamsE:
        /* <DEDUP_REMOVED lines=17> */
[----:B------:R-:W0:Y:S01]  /*0110*/  LDC.64 R8, c[0x0][0x260] ;  /* 0x00009800ff087b82 */ /* 0x000e220000000a00 */
[----:B------:R-:W-:Y:S01]  /*0120*/  ULDC.64 UR6, c[0x0][0x2c8] ;  /* 0x0000b20000067ab9 */ /* 0x000fe20000000a00 */
[----:B------:R-:W-:Y:S02]  /*0130*/  CS2R R6, SRZ ;  /* 0x0000000000067805 */ /* 0x000fe4000001ff00 */
[----:B------:R-:W-:Y:S02]  /*0140*/  ISETP.NE.U32.AND P0, PT, RZ, UR6, PT ;  /* 0x00000006ff007c0c */ /* 0x000fe4000bf05070 */
[----:B------:R-:W-:Y:S02]  /*0150*/  CS2R R4, SRZ ;  /* 0x0000000000047805 */ /* 0x000fe4000001ff00 */
[----:B------:R-:W-:-:S13]  /*0160*/  ISETP.NE.AND.EX P0, PT, RZ, UR7, PT, P0 ;  /* 0x00000007ff007c0c */ /* 0x000fda000bf05300 */
[C---:B------:R-:W-:Y:S01]  /*0170*/  @P0 LEA R12, P1, R19.reuse, UR6, 0x4 ;  /* 0x00000006130c0c11 */ /* 0x040fe2000f8220ff */
[----:B0-----:R-:W-:-:S03]  /*0180*/  IMAD.WIDE.U32 R8, R19, 0x10, R8 ;  /* 0x0000001013087825 */ /* 0x001fc600078e0008 */
[----:B------:R-:W-:-:S03]  /*0190*/  @P0 LEA.HI.X R13, R19, UR7, RZ, 0x4, P1 ;  /* 0x00000007130d0c11 */ /* 0x000fc600088f24ff */
[----:B------:R-:W5:Y:S04]  /*01a0*/  LDG.E.128 R8, desc[UR4][R8.64] ;  /* 0x0000000408087981 */ /* 0x000f68000c1e1d00 */
[----:B------:R0:W5:Y:S01]  /*01b0*/  @P0 LDG.E.128 R4, desc[UR4][R12.64] ;  /* 0x000000040c040981 */ /* 0x000162000c1e1d00 */
[----:B------:R-:W-:-:S07]  /*01c0*/  LOP3.LUT R19, R19, 0x20, RZ, 0xfc, !PT ;  /* 0x0000002013137812 */ /* 0x000fce00078efcff */
.L_x_7002:
[----:B------:R-:W-:Y:S05]  /*01d0*/  BSYNC B0 ;  /* 0x0000000000007941 */ /* 0x000fea0003800000 */
.L_x_7001:
[----:B------:R-:W-:Y:S04]  /*01e0*/  BSSY B0, `(.L_x_7003) ;  /* 0x000000d000007945 */ /* 0x000fe80003800000 */
[----:B------:R-:W-:Y:S05]  /*01f0*/  @!P3 BRA `(.L_x_7004) ;  /* 0x00000000002cb947 */ /* 0x000fea0003800000 */
[----:B------:R-:W1:Y:S01]  /*0200*/  LDC.64 R16, c[0x0][0x260] ;  /* 0x00009800ff107b82 */ /* 0x000e620000000a00 */
[----:B------:R-:W-:Y:S01]  /*0210*/  ULDC.64 UR6, c[0x0][0x2c8] ;  /* 0x0000b20000067ab9 */ /* 0x000fe20000000a00 */
[----:B------:R-:W-:Y:S02]  /*0220*/  CS2R R14, SRZ ;  /* 0x00000000000e7805 */ /* 0x000fe4000001ff00 */
[----:B------:R-:W-:Y:S02]  /*0230*/  ISETP.NE.U32.AND P0, PT, RZ, UR6, PT ;  /* 0x00000006ff007c0c */ /* 0x000fe4000bf05070 */
[----:B0-----:R-:W-:Y:S02]  /*0240*/  CS2R R12, SRZ ;  /* 0x00000000000c7805 */ /* 0x001fe4000001ff00 */
[----:B------:R-:W-:-:S13]  /*0250*/  ISETP.NE.AND.EX P0, PT, RZ, UR7, PT, P0 ;  /* 0x00000007ff007c0c */ /* 0x000fda000bf05300 */
[C---:B------:R-:W-:Y:S01]  /*0260*/  @P0 LEA R20, P1, R19.reuse, UR6, 0x4 ;  /* 0x0000000613140c11 */ /* 0x040fe2000f8220ff */
[----:B-1----:R-:W-:-:S03]  /*0270*/  IMAD.WIDE.U32 R16, R19, 0x10, R16 ;  /* 0x0000001013107825 */ /* 0x002fc600078e0010 */
[----:B------:R-:W-:-:S03]  /*0280*/  @P0 LEA.HI.X R21, R19, UR7, RZ, 0x4, P1 ;  /* 0x0000000713150c11 */ /* 0x000fc600088f24ff */
[----:B------:R-:W5:Y:S04]  /*0290*/  LDG.E.128 R16, desc[UR4][R16.64] ;  /* 0x0000000410107981 */ /* 0x000f68000c1e1d00 */
[----:B------:R1:W5:Y:S02]  /*02a0*/  @P0 LDG.E.128 R12, desc[UR4][R20.64] ;  /* 0x00000004140c0981 */ /* 0x000364000c1e1d00 */
.L_x_7004:
[----:B------:R-:W-:Y:S05]  /*02b0*/  BSYNC B0 ;  /* 0x0000000000007941 */ /* 0x000fea0003800000 */
.L_x_7003:
        /* <DEDUP_REMOVED lines=8> */
.L_x_7046:
[----:B------:R-:W-:Y:S01]  /*0340*/  IMAD R0, R44, UR9, RZ ;  /* 0x000000092c007c24 */ /* 0x000fe2000f8e02ff */
[----:B------:R-:W-:Y:S04]  /*0350*/  BSSY B0, `(.L_x_7005) ;  /* 0x0000051000007945 */ /* 0x000fe80003800000 */
[----:B------:R-:W-:-:S04]  /*0360*/  SHF.R.S32.HI R41, RZ, 0x1f, R0 ;  /* 0x0000001fff297819 */ /* 0x000fc80000011400 */
[----:B------:R-:W-:-:S04]  /*0370*/  LEA.HI R0, R41, R0, RZ, 0x2 ;  /* 0x0000000029007211 */ /* 0x000fc800078f10ff */
[----:B------:R-:W-:-:S04]  /*0380*/  LEA.HI.SX32 R45, R0, R3, 0x1e ;  /* 0x00000003002d7211 */ /* 0x000fc800078ff2ff */
[----:B------:R-:W-:Y:S01]  /*0390*/  MOV R0, R45 ;  /* 0x0000002d00007202 */ /* 0x000fe20000000f00 */
[----:B--2---:R-:W-:Y:S06]  /*03a0*/  @!P2 BRA `(.L_x_7006) ;  /* 0x00000004002ca947 */ /* 0x004fec0003800000 */
        /* <DEDUP_REMOVED lines=24> */
.L_x_7008:
[----:B-----5:R-:W-:Y:S01]  /*0530*/  FADD.FTZ R20, R28, R20 ;  /* 0x000000141c147221 */ /* 0x020fe20000010000 */
[----:B------:R-:W-:Y:S06]  /*0540*/  BRA `(.L_x_7009) ;  /* 0x0000000000087947 */ /* 0x000fec0003800000 */
.L_x_7007:
[----:B-----5:R-:W-:-:S04]  /*0550*/  FADD.FTZ R20, R24, R20 ;  /* 0x0000001418147221 */ /* 0x020fc80000010000 */
[----:B------:R-:W-:-:S07]  /*0560*/  @P0 FADD.FTZ R20, R28, R20 ;  /* 0x000000141c140221 */ /* 0x000fce0000010000 */
.L_x_7009:
[----:B-----5:R-:W-:-:S07]  /*0570*/  IMAD.MOV.U32 R32, RZ, RZ, R20 ;  /* 0x000000ffff207224 */ /* 0x020fce00078e0014 */
.L_x_7010:
        /* <DEDUP_REMOVED lines=8> */
.L_x_7012:
[----:B-----5:R-:W-:Y:S01]  /*0600*/  FADD.FTZ R21, R29, R21 ;  /* 0x000000151d157221 */ /* 0x020fe20000010000 */
[----:B------:R-:W-:Y:S06]  /*0610*/  BRA `(.L_x_7013) ;  /* 0x0000000000087947 */ /* 0x000fec0003800000 */
.L_x_7011:
[----:B-----5:R-:W-:-:S04]  /*0620*/  FADD.FTZ R21, R25, R21 ;  /* 0x0000001519157221 */ /* 0x020fc80000010000 */
[----:B------:R-:W-:-:S07]  /*0630*/  @P0 FADD.FTZ R21, R29, R21 ;  /* 0x000000151d150221 */ /* 0x000fce0000010000 */
.L_x_7013:
[----:B-----5:R-:W-:-:S07]  /*0640*/  MOV R33, R21 ;  /* 0x0000001500217202 */ /* 0x020fce0000000f00 */
.L_x_7014:
        /* <DEDUP_REMOVED lines=8> */
.L_x_7016:
[----:B-----5:R-:W-:Y:S01]  /*06d0*/  FADD.FTZ R22, R30, R22 ;  /* 0x000000161e167221 */ /* 0x020fe20000010000 */
[----:B------:R-:W-:Y:S06]  /*06e0*/  BRA `(.L_x_7017) ;  /* 0x0000000000087947 */ /* 0x000fec0003800000 */
.L_x_7015:
[----:B-----5:R-:W-:-:S04]  /*06f0*/  FADD.FTZ R22, R26, R22 ;  /* 0x000000161a167221 */ /* 0x020fc80000010000 */
[----:B------:R-:W-:-:S07]  /*0700*/  @P0 FADD.FTZ R22, R30, R22 ;  /* 0x000000161e160221 */ /* 0x000fce0000010000 */
.L_x_7017:
[----:B-----5:R-:W-:-:S07]  /*0710*/  MOV R34, R22 ;  /* 0x0000001600227202 */ /* 0x020fce0000000f00 */
.L_x_7018:
        /* <DEDUP_REMOVED lines=8> */
.L_x_7020:
[----:B-----5:R-:W-:Y:S01]  /*07a0*/  FADD.FTZ R23, R31, R23 ;  /* 0x000000171f177221 */ /* 0x020fe20000010000 */
[----:B------:R-:W-:Y:S06]  /*07b0*/  BRA `(.L_x_7021) ;  /* 0x0000000000087947 */ /* 0x000fec0003800000 */
.L_x_7019:
[----:B-----5:R-:W-:-:S04]  /*07c0*/  FADD.FTZ R23, R27, R23 ;  /* 0x000000171b177221 */ /* 0x020fc80000010000 */
[----:B------:R-:W-:-:S07]  /*07d0*/  @P0 FADD.FTZ R23, R31, R23 ;  /* 0x000000171f170221 */ /* 0x000fce0000010000 */
.L_x_7021:
[----:B-----5:R-:W-:-:S07]  /*07e0*/  MOV R35, R23 ;  /* 0x0000001700237202 */ /* 0x020fce0000000f00 */
.L_x_7022:
[----:B------:R-:W-:Y:S01]  /*07f0*/  LOP3.LUT P0, RZ, R40, UR6, RZ, 0xfc, !PT ;  /* 0x0000000628ff7c12 */ /* 0x000fe2000f80fcff */
[----:B------:R-:W-:-:S03]  /*0800*/  VIADD R0, R45, 0x20 ;  /* 0x000000202d007836 */ /* 0x000fc60000000000 */
[----:B------:R-:W-:-:S13]  /*0810*/  LOP3.LUT P0, RZ, R41, UR7, RZ, 0xfc, P0 ;  /* 0x0000000729ff7c12 */ /* 0x000fda000800fcff */
[----:B------:R-:W1:Y:S02]  /*0820*/  @P0 LDC.64 R40, c[0x0][0x238] ;  /* 0x00008e00ff280b82 */ /* 0x000e640000000a00 */
[----:B-1----:R-:W-:-:S04]  /*0830*/  @P0 LEA R40, P1, R45, R40, 0x4 ;  /* 0x000000282d280211 */ /* 0x002fc800078220ff */
[----:B------:R-:W-:-:S05]  /*0840*/  @P0 LEA.HI.X R41, R45, R41, RZ, 0x4, P1 ;  /* 0x000000292d290211 */ /* 0x000fca00008f24ff */
[----:B------:R2:W-:Y:S04]  /*0850*/  @P0 STG.E.128 desc[UR4][R40.64], R32 ;  /* 0x0000002028000986 */ /* 0x0005e8000c101d04 */
.L_x_7006:
[----:B------:R-:W-:Y:S05]  /*0860*/  BSYNC B0 ;  /* 0x0000000000007941 */ /* 0x000fea0003800000 */
.L_x_7005:
[----:B------:R-:W-:Y:S04]  /*0870*/  BSSY B0, `(.L_x_7023) ;  /* 0x000004c000007945 */ /* 0x000fe80003800000 */
[----:B------:R-:W-:Y:S05]  /*0880*/  @!P3 BRA `(.L_x_7024) ;  /* 0x000000040028b947 */ /* 0x000fea0003800000 */
[----:B--2---:R-:W2:Y:S01]  /*0890*/  LDC.64 R40, c[0x0][0x230] ;  /* 0x00008c00ff287b82 */ /* 0x004ea20000000a00 */
[----:B------:R-:W-:-:S04]  /*08a0*/  ISETP.NE.U32.AND P1, PT, RZ, UR6, PT ;  /* 0x00000006ff007c0c */ /* 0x000fc8000bf25070 */
[----:B------:R-:W-:-:S03]  /*08b0*/  ISETP.NE.AND.EX P1, PT, RZ, UR7, PT, P1 ;  /* 0x00000007ff007c0c */ /* 0x000fc6000bf25310 */
[----:B------:R-:W3:Y:S10]  /*08c0*/  LDC.64 R36, c[0x0][0x220] ;  /* 0x00008800ff247b82 */ /* 0x000ef40000000a00 */
[----:B------:R-:W-:-:S04]  /*08d0*/  @P1 LEA R46, P5, R0, UR6, 0x4 ;  /* 0x00000006002e1c11 */ /* 0x000fc8000f8a20ff */
[----:B------:R-:W-:Y:S02]  /*08e0*/  @P1 LEA.HI.X R47, R0, UR7, RZ, 0x4, P5 ;  /* 0x00000007002f1c11 */ /* 0x000fe4000a8f24ff */
[----:B--2---:R-:W-:-:S03]  /*08f0*/  ISETP.NE.U32.AND P0, PT, R40, RZ, PT ;  /* 0x000000ff2800720c */ /* 0x004fc60003f05070 */
[----:B-----5:R2:W5:Y:S01]  /*0900*/  @P1 LDG.E.128 R24, desc[UR4][R46.64] ;  /* 0x000000042e181981 */ /* 0x020562000c1e1d00 */
[----:B------:R-:W-:Y:S01]  /*0910*/  ISETP.NE.AND.EX P0, PT, R41, RZ, PT, P0 ;  /* 0x000000ff2900720c */ /* 0x000fe20003f05300 */
[----:B---3--:R-:W-:-:S06]  /*0920*/  IMAD.WIDE.U32 R36, R0, 0x10, R36 ;  /* 0x0000001000247825 */ /* 0x008fcc00078e0024 */
        /* <DEDUP_REMOVED lines=14> */
.L_x_7026:
[----:B-----5:R-:W-:Y:S01]  /*0a10*/  FADD.FTZ R36, R28, R36 ;  /* 0x000000241c247221 */ /* 0x020fe20000010000 */
[----:B------:R-:W-:Y:S06]  /*0a20*/  BRA `(.L_x_7027) ;  /* 0x0000000000087947 */ /* 0x000fec0003800000 */
.L_x_7025:
[----:B-----5:R-:W-:-:S04]  /*0a30*/  FADD.FTZ R36, R24, R36 ;  /* 0x0000002418247221 */ /* 0x020fc80000010000 */
[----:B------:R-:W-:-:S07]  /*0a40*/  @P0 FADD.FTZ R36, R28, R36 ;  /* 0x000000241c240221 */ /* 0x000fce0000010000 */
.L_x_7027:
[----:B-----5:R-:W-:-:S07]  /*0a50*/  MOV R32, R36 ;  /* 0x0000002400207202 */ /* 0x020fce0000000f00 */
.L_x_7028:
        /* <DEDUP_REMOVED lines=8> */
.L_x_7030:
[----:B-----5:R-:W-:Y:S01]  /*0ae0*/  FADD.FTZ R37, R29, R37 ;  /* 0x000000251d257221 */ /* 0x020fe20000010000 */
[----:B------:R-:W-:Y:S06]  /*0af0*/  BRA `(.L_x_7031) ;  /* 0x0000000000087947 */ /* 0x000fec0003800000 */
.L_x_7029:
[----:B-----5:R-:W-:-:S04]  /*0b00*/  FADD.FTZ R37, R25, R37 ;  /* 0x0000002519257221 */ /* 0x020fc80000010000 */
[----:B------:R-:W-:-:S07]  /*0b10*/  @P0 FADD.FTZ R37, R29, R37 ;  /* 0x000000251d250221 */ /* 0x000fce0000010000 */
.L_x_7031:
[----:B-----5:R-:W-:-:S07]  /*0b20*/  MOV R33, R37 ;  /* 0x0000002500217202 */ /* 0x020fce0000000f00 */
.L_x_7032:
        /* <DEDUP_REMOVED lines=8> */
.L_x_7034:
[----:B-----5:R-:W-:Y:S01]  /*0bb0*/  FADD.FTZ R38, R30, R38 ;  /* 0x000000261e267221 */ /* 0x020fe20000010000 */
[----:B------:R-:W-:Y:S06]  /*0bc0*/  BRA `(.L_x_7035) ;  /* 0x0000000000087947 */ /* 0x000fec0003800000 */
.L_x_7033:
[----:B-----5:R-:W-:-:S04]  /*0bd0*/  FADD.FTZ R38, R26, R38 ;  /* 0x000000261a267221 */ /* 0x020fc80000010000 */
[----:B------:R-:W-:-:S07]  /*0be0*/  @P0 FADD.FTZ R38, R30, R38 ;  /* 0x000000261e260221 */ /* 0x000fce0000010000 */
.L_x_7035:
[----:B-----5:R-:W-:-:S07]  /*0bf0*/  MOV R34, R38 ;  /* 0x0000002600227202 */ /* 0x020fce0000000f00 */
.L_x_7036:
        /* <DEDUP_REMOVED lines=8> */
.L_x_7038:
[----:B-----5:R-:W-:Y:S01]  /*0c80*/  FADD.FTZ R39, R31, R39 ;  /* 0x000000271f277221 */ /* 0x020fe20000010000 */
[----:B------:R-:W-:Y:S06]  /*0c90*/  BRA `(.L_x_7039) ;  /* 0x0000000000087947 */ /* 0x000fec0003800000 */
.L_x_7037:
[----:B-----5:R-:W-:-:S04]  /*0ca0*/  FADD.FTZ R39, R27, R39 ;  /* 0x000000271b277221 */ /* 0x020fc80000010000 */
[----:B------:R-:W-:-:S07]  /*0cb0*/  @P0 FADD.FTZ R39, R31, R39 ;  /* 0x000000271f270221 */ /* 0x000fce0000010000 */
.L_x_7039:
[----:B-----5:R-:W-:-:S07]  /*0cc0*/  IMAD.MOV.U32 R35, RZ, RZ, R39 ;  /* 0x000000ffff237224 */ /* 0x020fce00078e0027 */
.L_x_7040:
[----:B------:R-:W-:-:S04]  /*0cd0*/  LOP3.LUT P0, RZ, R40, UR6, RZ, 0xfc, !PT ;  /* 0x0000000628ff7c12 */ /* 0x000fc8000f80fcff */
[----:B------:R-:W-:-:S13]  /*0ce0*/  LOP3.LUT P0, RZ, R41, UR7, RZ, 0xfc, P0 ;  /* 0x0000000729ff7c12 */ /* 0x000fda000800fcff */
[----:B------:R-:W2:Y:S02]  /*0cf0*/  @P0 LDC.64 R40, c[0x0][0x238] ;  /* 0x00008e00ff280b82 */ /* 0x000ea40000000a00 */
[----:B--2---:R-:W-:-:S04]  /*0d00*/  @P0 LEA R40, P1, R0, R40, 0x4 ;  /* 0x0000002800280211 */ /* 0x004fc800078220ff */
[----:B------:R-:W-:-:S05]  /*0d10*/  @P0 LEA.HI.X R41, R0, R41, RZ, 0x4, P1 ;  /* 0x0000002900290211 */ /* 0x000fca00008f24ff */
[----:B------:R3:W-:Y:S04]  /*0d20*/  @P0 STG.E.128 desc[UR4][R40.64], R32 ;  /* 0x0000002028000986 */ /* 0x0007e8000c101d04 */
.L_x_7024:
[----:B------:R-:W-:Y:S05]  /*0d30*/  BSYNC B0 ;  /* 0x0000000000007941 */ /* 0x000fea0003800000 */
.L_x_7023:
[----:B-----5:R-:W-:Y:S01]  /*0d40*/  FADD.FTZ R0, RZ, R20 ;  /* 0x00000014ff007221 */ /* 0x020fe20000010000 */
[----:B------:R-:W-:Y:S01]  /*0d50*/  ISETP.GT.U32.AND P0, PT, R2, 0x3f, PT ;  /* 0x0000003f0200780c */ /* 0x000fe20003f04070 */
[----:B------:R-:W-:Y:S01]  /*0d60*/  UMOV UR10, 0xffffffff ;  /* 0xffffffff000a7882 */ /* 0x000fe20000000000 */
[----:B------:R-:W-:Y:S01]  /*0d70*/  ISETP.NE.AND P1, PT, R3, RZ, PT ;  /* 0x000000ff0300720c */ /* 0x000fe20003f25270 */
[----:B--23--:R-:W-:-:S04]  /*0d80*/  FADD.FTZ R41, R21, R0 ;  /* 0x0000000015297221 */ /* 0x00cfc80000010000 */
        /* <DEDUP_REMOVED lines=8> */
[----:B------:R-:W2:Y:S01]  /*0e10*/  SHFL.BFLY PT, R0, R47, 0x1, 0x1f ;  /* 0x0c201f002f007f89 */ /* 0x000ea200000e0000 */
[----:B------:R-:W3:Y:S01]  /*0e20*/  LDC R40, c[0x0][0x290] ;  /* 0x0000a400ff287b82 */ /* 0x000ee20000000800 */
[----:B--2---:R-:W-:-:S05]  /*0e30*/  FADD.FTZ R48, R47, R0 ;  /* 0x000000002f307221 */ /* 0x004fca0000010000 */
[----:B------:R-:W2:Y:S02]  /*0e40*/  SHFL.BFLY PT, R49, R48, 0x2, 0x1f ;  /* 0x0c401f0030317f89 */ /* 0x000ea400000e0000 */
[----:B--2---:R-:W-:-:S05]  /*0e50*/  FADD.FTZ R49, R48, R49 ;  /* 0x0000003130317221 */ /* 0x004fca0000010000 */
[----:B------:R-:W2:Y:S02]  /*0e60*/  SHFL.BFLY PT, R0, R49, 0x4, 0x1f ;  /* 0x0c801f0031007f89 */ /* 0x000ea400000e0000 */
[----:B--2---:R-:W-:-:S05]  /*0e70*/  FADD.FTZ R50, R49, R0 ;  /* 0x0000000031327221 */ /* 0x004fca0000010000 */
[----:B------:R-:W2:Y:S02]  /*0e80*/  SHFL.BFLY PT, R51, R50, 0x8, 0x1f ;  /* 0x0d001f0032337f89 */ /* 0x000ea400000e0000 */
[----:B--2---:R-:W-:-:S05]  /*0e90*/  FADD.FTZ R51, R50, R51 ;  /* 0x0000003332337221 */ /* 0x004fca0000010000 */
[----:B------:R-:W2:Y:S02]  /*0ea0*/  SHFL.BFLY PT, R0, R51, 0x10, 0x1f ;  /* 0x0e001f0033007f89 */ /* 0x000ea400000e0000 */
[----:B--2---:R-:W-:-:S04]  /*0eb0*/  FADD.FTZ R41, R51, R0 ;  /* 0x0000000033297221 */ /* 0x004fc80000010000 */
[----:B---3--:R-:W-:-:S04]  /*0ec0*/  FMUL.FTZ R46, R41, R40 ;  /* 0x00000028292e7220 */ /* 0x008fc80000410000 */
        /* <DEDUP_REMOVED lines=26> */
.L_x_7058:
[----:B---3--:R-:W-:Y:S01]  /*1070*/  FADD.FTZ R51, R50, R51 ;  /* 0x0000003332337221 */ /* 0x008fe20000010000 */
[C---:B------:R-:W-:Y:S01]  /*1080*/  FMUL.FTZ R47, R46.reuse, R46 ;  /* 0x0000002e2e2f7220 */ /* 0x040fe20000410000 */
[----:B------:R-:W3:Y:S01]  /*1090*/  @!P1 LDC.64 R42, c[0x0][0x250] ;  /* 0x00009400ff2a9b82 */ /* 0x000ee20000000a00 */
[----:B------:R-:W-:Y:S01]  /*10a0*/  BSSY B0, `(.L_x_7042) ;  /* 0x000001c000007945 */ /* 0x000fe20003800000 */
[----:B------:R-:W-:Y:S01]  /*10b0*/  FFMA.FTZ R0, R51, R40, UR8 ;  /* 0x0000000833007e23 */ /* 0x000fe20008010028 */
[----:B------:R-:W-:Y:S02]  /*10c0*/  FSEL R48, R46, RZ, !P4 ;  /* 0x000000ff2e307208 */ /* 0x000fe40006000000 */
[----:B------:R-:W-:-:S03]  /*10d0*/  FSEL R47, R47, RZ, P4 ;  /* 0x000000ff2f2f7208 */ /* 0x000fc60002000000 */
[----:B------:R-:W4:Y:S02]  /*10e0*/  @!P1 LDC.64 R40, c[0x0][0x258] ;  /* 0x00009600ff289b82 */ /* 0x000f240000000a00 */
[----:B------:R-:W-:-:S06]  /*10f0*/  FADD.FTZ R0, R0, R47 ;  /* 0x0000002f00007221 */ /* 0x000fcc0000010000 */
[----:B------:R-:W5:Y:S01]  /*1100*/  MUFU.RSQ R0, R0 ;  /* 0x0000000000007308 */ /* 0x000f620000001400 */
[----:B---3--:R-:W-:-:S05]  /*1110*/  @!P1 IMAD.WIDE R42, R44, 0x4, R42 ;  /* 0x000000042c2a9825 */ /* 0x008fca00078e022a */
[----:B------:R3:W-:Y:S01]  /*1120*/  @!P1 STG.E desc[UR4][R42.64], R46 ;  /* 0x0000002e2a009986 */ /* 0x0007e2000c101904 */
[----:B----4-:R-:W-:-:S05]  /*1130*/  @!P1 IMAD.WIDE R40, R44, 0x4, R40 ;  /* 0x000000042c289825 */ /* 0x010fca00078e0228 */
[----:B-----5:R3:W-:Y:S01]  /*1140*/  @!P1 STG.E desc[UR4][R40.64], R0 ;  /* 0x0000000028009986 */ /* 0x0207e2000c101904 */
[----:B------:R-:W-:Y:S05]  /*1150*/  @!P2 BRA `(.L_x_7043) ;  /* 0x000000000040a947 */ /* 0x000fea0003800000 */
[----:B---3--:R-:W3:Y:S01]  /*1160*/  LDC.64 R46, c[0x0][0x2b8] ;  /* 0x0000ae00ff2e7b82 */ /* 0x008ee20000000a00 */
[--C-:B------:R-:W-:Y:S01]  /*1170*/  FADD.FTZ R41, R20, -R48.reuse ;  /* 0x8000003014297221 */ /* 0x100fe20000010000 */
[--C-:B------:R-:W-:Y:S01]  /*1180*/  FADD.FTZ R43, R21, -R48.reuse ;  /* 0x80000030152b7221 */ /* 0x100fe20000010000 */
[--C-:B------:R-:W-:Y:S01]  /*1190*/  FADD.FTZ R49, R22, -R48.reuse ;  /* 0x8000003016317221 */ /* 0x100fe20000010000 */
[----:B------:R-:W-:Y:S01]  /*11a0*/  FADD.FTZ R51, R23, -R48 ;  /* 0x8000003017337221 */ /* 0x000fe20000010000 */
[C---:B------:R-:W-:Y:S01]  /*11b0*/  FMUL.FTZ R41, R0.reuse, R41 ;  /* 0x0000002900297220 */ /* 0x040fe20000410000 */
[C---:B------:R-:W-:Y:S01]  /*11c0*/  FMUL.FTZ R42, R0.reuse, R43 ;  /* 0x0000002b002a7220 */ /* 0x040fe20000410000 */
[C---:B------:R-:W-:Y:S01]  /*11d0*/  FMUL.FTZ R49, R0.reuse, R49 ;  /* 0x0000003100317220 */ /* 0x040fe20000410000 */
[----:B--2---:R-:W-:Y:S01]  /*11e0*/  FMUL.FTZ R50, R0, R51 ;  /* 0x0000003300327220 */ /* 0x004fe20000410000 */
[----:B------:R-:W-:Y:S01]  /*11f0*/  FFMA.FTZ R40, R8, R41, R4 ;  /* 0x0000002908287223 */ /* 0x000fe20000010004 */
[----:B------:R-:W-:Y:S01]  /*1200*/  FFMA.FTZ R41, R9, R42, R5 ;  /* 0x0000002a09297223 */ /* 0x000fe20000010005 */
[----:B------:R-:W-:Y:S01]  /*1210*/  FFMA.FTZ R42, R10, R49, R6 ;  /* 0x000000310a2a7223 */ /* 0x000fe20000010006 */
[----:B------:R-:W-:Y:S01]  /*1220*/  FFMA.FTZ R43, R11, R50, R7 ;  /* 0x000000320b2b7223 */ /* 0x000fe20000010007 */
[C---:B---3--:R-:W-:Y:S01]  /*1230*/  IMAD.WIDE.U32 R46, R45.reuse, 0x10, R46 ;  /* 0x000000102d2e7825 */ /* 0x048fe200078e002e */
[----:B------:R-:W-:-:S04]  /*1240*/  IADD3 R45, R45, 0x20, RZ ;  /* 0x000000202d2d7810 */ /* 0x000fc80007ffe0ff */
[----:B------:R4:W-:Y:S03]  /*1250*/  STG.E.128 desc[UR4][R46.64], R40 ;  /* 0x000000282e007986 */ /* 0x0009e6000c101d04 */
.L_x_7043:
[----:B------:R-:W-:Y:S05]  /*1260*/  BSYNC B0 ;  /* 0x0000000000007941 */ /* 0x000fea0003800000 */
.L_x_7042:
[----:B------:R-:W-:Y:S04]  /*1270*/  BSSY B0, `(.L_x_7044) ;  /* 0x0000011000007945 */ /* 0x000fe80003800000 */
[----:B------:R-:W-:Y:S05]  /*1280*/  @!P3 BRA `(.L_x_7045) ;  /* 0x00000000003cb947 */ /* 0x000fea0003800000 */
[----:B---34-:R-:W3:Y:S01]  /*1290*/  LDC.64 R40, c[0x0][0x2b8] ;  /* 0x0000ae00ff287b82 */ /* 0x018ee20000000a00 */
        /* <DEDUP_REMOVED lines=8> */
[----:B---3--:R-:W-:-:S04]  /*1320*/  IMAD.WIDE.U32 R46, R45, 0x10, R40 ;  /* 0x000000102d2e7825 */ /* 0x008fc800078e0028 */
[----:B------:R-:W-:Y:S01]  /*1330*/  FFMA.FTZ R40, R16, R43, R12 ;  /* 0x0000002b10287223 */ /* 0x000fe2000001000c */
[----:B------:R-:W-:Y:S01]  /*1340*/  FFMA.FTZ R41, R17, R42, R13 ;  /* 0x0000002a11297223 */ /* 0x000fe2000001000d */
[----:B------:R-:W-:Y:S01]  /*1350*/  FFMA.FTZ R43, R19, R0, R15 ;  /* 0x00000000132b7223 */ /* 0x000fe2000001000f */
[----:B------:R-:W-:-:S05]  /*1360*/  FFMA.FTZ R42, R18, R49, R14 ;  /* 0x00000031122a7223 */ /* 0x000fca000001000e */
[----:B------:R3:W-:Y:S02]  /*1370*/  STG.E.128 desc[UR4][R46.64], R40 ;  /* 0x000000282e007986 */ /* 0x0007e4000c101d04 */
.L_x_7045:
[----:B------:R-:W-:Y:S05]  /*1380*/  BSYNC B0 ;  /* 0x0000000000007941 */ /* 0x000fea0003800000 */
.L_x_7044:
[----:B---34-:R-:W3:Y:S02]  /*1390*/  LDC.64 R40, c[0x0][0x210] ;  /* 0x00008400ff287b82 */ /* 0x018ee40000000a00 */
[----:B---3--:R-:W-:-:S04]  /*13a0*/  LEA R44, R40, R44, 0x2 ;  /* 0x0000002c282c7211 */ /* 0x008fc800078e10ff */
[----:B------:R-:W-:-:S13]  /*13b0*/  ISETP.GE.AND P0, PT, R44, R41, PT ;  /* 0x000000292c00720c */ /* 0x000fda0003f06270 */
[----:B------:R-:W-:Y:S05]  /*13c0*/  @!P0 BRA `(.L_x_7046) ;  /* 0xffffffec00dc8947 */ /* 0x000fea000383ffff */
[----:B------:R-:W-:Y:S05]  /*13d0*/  EXIT ;  /* 0x000000000000794d */ /* 0x000fea0003800000 */
.L_x_7041:
        /* <DEDUP_REMOVED lines=8> */
.L_x_7048:
[----:B------:R-:W-:Y:S05]  /*1460*/  BSYNC B0 ;  /* 0x0000000000007941 */ /* 0x000fea0003800000 */
.L_x_7047:
        /* <DEDUP_REMOVED lines=10> */
.L_x_7049:
[----:B------:R-:W-:Y:S01]  /*1510*/  HFMA2.MMA R43, -RZ, RZ, 0, 2.384185791015625e-07 ;  /* 0x00000004ff2b7435 */ /* 0x000fe200000001ff */
[----:B------:R-:W-:-:S04]  /*1520*/  IMAD.MOV.U32 R49, RZ, RZ, R52 ;  /* 0x000000ffff317224 */ /* 0x000fc800078e0034 */
[----:B------:R-:W-:-:S05]  /*1530*/  FADD.FTZ R49, R48, R49 ;  /* 0x0000003130317221 */ /* 0x000fca0000010000 */
[----:B------:R-:W-:-:S07]  /*1540*/  MOV R53, R49 ;  /* 0x0000003100357202 */ /* 0x000fce0000000f00 */
[----:B------:R-:W-:Y:S05]  /*1550*/  WARPSYNC.COLLECTIVE R41, `(.L_x_7050) ;  /* 0x0000000029087348 */ /* 0x000fea0003c00000 */
[----:B------:R0:W1:Y:S02]  /*1560*/  SHFL.BFLY P5, R52, R53, R43, R42 ;  /* 0x0c00002b35347389 */ /* 0x00006400000a002a */
[----:B01----:R-:W-:Y:S01]  /*1570*/  ENDCOLLECTIVE ;  /* 0x000000000000791b */ /* 0x003fe20003800000 */
.L_x_7050:
[----:B------:R-:W-:Y:S01]  /*1580*/  HFMA2.MMA R43, -RZ, RZ, 0, 4.76837158203125e-07 ;  /* 0x00000008ff2b7435 */ /* 0x000fe200000001ff */
[----:B------:R-:W-:-:S05]  /*1590*/  MOV R0, R52 ;  /* 0x0000003400007202 */ /* 0x000fca0000000f00 */
[----:B------:R-:W-:-:S04]  /*15a0*/  FADD.FTZ R50, R49, R0 ;  /* 0x0000000031327221 */ /* 0x000fc80000010000 */
[----:B------:R-:W-:-:S07]  /*15b0*/  IMAD.MOV.U32 R53, RZ, RZ, R50 ;  /* 0x000000ffff357224 */ /* 0x000fce00078e0032 */
[----:B------:R-:W-:Y:S05]  /*15c0*/  WARPSYNC.COLLECTIVE R41, `(.L_x_7051) ;  /* 0x0000000029087348 */ /* 0x000fea0003c00000 */
[----:B------:R0:W1:Y:S02]  /*15d0*/  SHFL.BFLY P5, R52, R53, R43, R42 ;  /* 0x0c00002b35347389 */ /* 0x00006400000a002a */
[----:B01----:R-:W-:Y:S01]  /*15e0*/  ENDCOLLECTIVE ;  /* 0x000000000000791b */ /* 0x003fe20003800000 */
.L_x_7051:
[----:B------:R-:W-:Y:S01]  /*15f0*/  IMAD.MOV.U32 R43, RZ, RZ, 0x10 ;  /* 0x00000010ff2b7424 */ /* 0x000fe200078e00ff */
[----:B------:R-:W-:-:S05]  /*1600*/  MOV R51, R52 ;  /* 0x0000003400337202 */ /* 0x000fca0000000f00 */
[----:B------:R-:W-:-:S05]  /*1610*/  FADD.FTZ R51, R50, R51 ;  /* 0x0000003332337221 */ /* 0x000fca0000010000 */
[----:B------:R-:W-:-:S07]  /*1620*/  MOV R53, R51 ;  /* 0x0000003300357202 */ /* 0x000fce0000000f00 */
[----:B------:R-:W-:Y:S05]  /*1630*/  WARPSYNC.COLLECTIVE R41, `(.L_x_7052) ;  /* 0x0000000029087348 */ /* 0x000fea0003c00000 */
[----:B------:R0:W1:Y:S02]  /*1640*/  SHFL.BFLY P5, R52, R53, R43, R42 ;  /* 0x0c00002b35347389 */ /* 0x00006400000a002a */
[----:B01----:R-:W-:Y:S01]  /*1650*/  ENDCOLLECTIVE ;  /* 0x000000000000791b */ /* 0x003fe20003800000 */
.L_x_7052:
        /* <DEDUP_REMOVED lines=21> */
[----:B------:R-:W-:Y:S01]  /*17b0*/  IMAD.MOV.U32 R42, RZ, RZ, 0x1f ;  /* 0x0000001fff2a7424 */ /* 0x000fe200078e00ff */
[----:B------:R-:W-:-:S03]  /*17c0*/  MOV R41, 0xffffffff ;  /* 0xffffffff00297802 */ /* 0x000fc60000000f00 */
[----:B------:R-:W-:-:S07]  /*17d0*/  MOV R53, R0 ;  /* 0x0000000000357202 */ /* 0x000fce0000000f00 */
[----:B------:R-:W-:Y:S05]  /*17e0*/  WARPSYNC.COLLECTIVE R41, `(.L_x_7053) ;  /* 0x0000000029087348 */ /* 0x000fea0003c00000 */
[----:B------:R0:W1:Y:S02]  /*17f0*/  SHFL.BFLY P5, R52, R53, R43, R42 ;  /* 0x0c00002b35347389 */ /* 0x00006400000a002a */
[----:B01----:R-:W-:Y:S01]  /*1800*/  ENDCOLLECTIVE ;  /* 0x000000000000791b */ /* 0x003fe20003800000 */
.L_x_7053:
[----:B------:R-:W-:Y:S01]  /*1810*/  HFMA2.MMA R43, -RZ, RZ, 0, 1.1920928955078125e-07 ;  /* 0x00000002ff2b7435 */ /* 0x000fe200000001ff */
[----:B------:R-:W-:-:S05]  /*1820*/  MOV R47, R52 ;  /* 0x00000034002f7202 */ /* 0x000fca0000000f00 */
[----:B------:R-:W-:-:S05]  /*1830*/  FADD.FTZ R47, R0, R47 ;  /* 0x0000002f002f7221 */ /* 0x000fca0000010000 */
[----:B------:R-:W-:-:S07]  /*1840*/  MOV R53, R47 ;  /* 0x0000002f00357202 */ /* 0x000fce0000000f00 */
[----:B------:R-:W-:Y:S05]  /*1850*/  WARPSYNC.COLLECTIVE R41, `(.L_x_7054) ;  /* 0x0000000029087348 */ /* 0x000fea0003c00000 */
[----:B------:R0:W1:Y:S02]  /*1860*/  SHFL.BFLY P5, R52, R53, R43, R42 ;  /* 0x0c00002b35347389 */ /* 0x00006400000a002a */
[----:B01----:R-:W-:Y:S01]  /*1870*/  ENDCOLLECTIVE ;  /* 0x000000000000791b */ /* 0x003fe20003800000 */
.L_x_7054:
[----:B------:R-:W-:Y:S01]  /*1880*/  HFMA2.MMA R43, -RZ, RZ, 0, 2.384185791015625e-07 ;  /* 0x00000004ff2b7435 */ /* 0x000fe200000001ff */
[----:B------:R-:W-:-:S04]  /*1890*/  IMAD.MOV.U32 R48, RZ, RZ, R52 ;  /* 0x000000ffff307224 */ /* 0x000fc800078e0034 */
[----:B------:R-:W-:-:S05]  /*18a0*/  FADD.FTZ R48, R47, R48 ;  /* 0x000000302f307221 */ /* 0x000fca0000010000 */
[----:B------:R-:W-:-:S07]  /*18b0*/  MOV R53, R48 ;  /* 0x0000003000357202 */ /* 0x000fce0000000f00 */
[----:B------:R-:W-:Y:S05]  /*18c0*/  WARPSYNC.COLLECTIVE R41, `(.L_x_7055) ;  /* 0x0000000029087348 */ /* 0x000fea0003c00000 */
[----:B------:R0:W1:Y:S02]  /*18d0*/  SHFL.BFLY P5, R52, R53, R43, R42 ;  /* 0x0c00002b35347389 */ /* 0x00006400000a002a */
[----:B01----:R-:W-:Y:S01]  /*18e0*/  ENDCOLLECTIVE ;  /* 0x000000000000791b */ /* 0x003fe20003800000 */
.L_x_7055:
[----:B------:R-:W-:Y:S01]  /*18f0*/  IMAD.MOV.U32 R43, RZ, RZ, 0x8 ;  /* 0x00000008ff2b7424 */ /* 0x000fe200078e00ff */
[----:B------:R-:W-:-:S05]  /*1900*/  MOV R49, R52 ;  /* 0x0000003400317202 */ /* 0x000fca0000000f00 */
[----:B------:R-:W-:-:S05]  /*1910*/  FADD.FTZ R49, R48, R49 ;  /* 0x0000003130317221 */ /* 0x000fca0000010000 */
[----:B------:R-:W-:-:S07]  /*1920*/  MOV R53, R49 ;  /* 0x0000003100357202 */ /* 0x000fce0000000f00 */
[----:B------:R-:W-:Y:S05]  /*1930*/  WARPSYNC.COLLECTIVE R41, `(.L_x_7056) ;  /* 0x0000000029087348 */ /* 0x000fea0003c00000 */
[----:B------:R0:W1:Y:S02]  /*1940*/  SHFL.BFLY P5, R52, R53, R43, R42 ;  /* 0x0c00002b35347389 */ /* 0x00006400000a002a */
[----:B01----:R-:W-:Y:S01]  /*1950*/  ENDCOLLECTIVE ;  /* 0x000000000000791b */ /* 0x003fe20003800000 */
.L_x_7056:
[----:B------:R-:W-:Y:S01]  /*1960*/  HFMA2.MMA R43, -RZ, RZ, 0, 9.5367431640625e-07 ;  /* 0x00000010ff2b7435 */ /* 0x000fe200000001ff */
[----:B------:R-:W-:-:S05]  /*1970*/  MOV R50, R52 ;  /* 0x0000003400327202 */ /* 0x000fca0000000f00 */
[----:B------:R-:W-:-:S05]  /*1980*/  FADD.FTZ R50, R49, R50 ;  /* 0x0000003231327221 */ /* 0x000fca0000010000 */
[----:B------:R-:W-:-:S07]  /*1990*/  MOV R53, R50 ;  /* 0x0000003200357202 */ /* 0x000fce0000000f00 */
[----:B------:R-:W-:Y:S05]  /*19a0*/  WARPSYNC.COLLECTIVE R41, `(.L_x_7057) ;  /* 0x0000000029087348 */ /* 0x000fea0003c00000 */
[----:B------:R0:W1:Y:S02]  /*19b0*/  SHFL.BFLY P5, R52, R53, R43, R42 ;  /* 0x0c00002b35347389 */ /* 0x00006400000a002a */
[----:B01----:R-:W-:Y:S01]  /*19c0*/  ENDCOLLECTIVE ;  /* 0x000000000000791b */ /* 0x003fe20003800000 */
.L_x_7057:
[----:B------:R-:W-:Y:S01]  /*19d0*/  MOV R51, R52 ;  /* 0x0000003400337202 */ /* 0x000fe20000000f00 */
[----:B------:R-:W-:Y:S06]  /*19e0*/  BRA `(.L_x_7058) ;  /* 0xfffffff400a07947 */ /* 0x000fec000383ffff */
.L_x_7059:
        /* <DEDUP_REMOVED lines=9> */
.L_x_7787:


//--------------------- .text._ZN10layer_norm31ln_parallel_residual_fwd_kernelINS_13Kernel_traitsIfffffjLj256ELj1ELj4ELj1ELj16ENS_18Kernel_traits_baseILj256EfffffjLj128EEEEELb0ELb1ELb1EEEvNS_9FwdParamsE --------------------------
	.section	.text._ZN10layer_norm31ln_parallel_residual_fwd_kernelINS_13Kernel_traitsIfffffjLj256ELj1ELj4ELj1ELj16ENS_18Kernel_traits_baseILj256EfffffjLj128EEEEELb0ELb1ELb1EEEvNS_9FwdParamsE,"ax",@progbits
	.align	128
        .global         _ZN10layer_norm31ln_parallel_residual_fwd_kernelINS_13Kernel_traitsIfffffjLj256ELj1ELj4ELj1ELj16ENS_18Kernel_traits_baseILj256EfffffjLj128EEEEELb0ELb1ELb1EEEvNS_9FwdParamsE
        .type           _ZN10layer_norm31ln_parallel_residual_fwd_kernelINS_13Kernel_traitsIfffffjLj256ELj1ELj4ELj1ELj16ENS_18Kernel_traits_baseILj256EfffffjLj128EEEEELb0ELb1ELb1EEEvNS_9FwdParamsE,@function
        .size           _ZN10layer_norm31ln_parallel_residual_fwd_kernelINS_13Kernel_traitsIfffffjLj256ELj1ELj4ELj1ELj16ENS_18Kernel_traits_baseILj256EfffffjLj128EEEEELb0ELb1ELb1EEEvNS_9FwdParamsE,(.L_x_7788 - _ZN10layer_norm31ln_parallel_residual_fwd_kernelINS_13Kernel_traitsIfffffjLj256ELj1ELj4ELj1ELj16ENS_18Kernel_traits_baseILj256EfffffjLj128EEEEELb0ELb1ELb1EEEvNS_9FwdParamsE)
        .other          _ZN10layer_norm31ln_parallel_residual_fwd_kernelINS_13Kernel_traitsIfffffjLj256ELj1ELj4ELj1ELj16ENS_18Kernel_traits_baseILj256EfffffjLj128EEEEELb0ELb1ELb1EEEvNS_9FwdParamsE,@"STO_CUDA_ENTRY STV_DEFAULT"
_ZN10layer_norm31ln_parallel_residual_fwd_kernelINS_13Kernel_traitsIfffffjLj256ELj1ELj4ELj1ELj16ENS_18Kernel_traits_baseILj256EfffffjLj128EEEEELb0ELb1ELb1EEEvNS_9FwdParamsE:
.text._ZN10layer_norm31ln_parallel_residual_fwd_kernelINS_13Kernel_traitsIfffffjLj256ELj1ELj4ELj1ELj16ENS_18Kernel_traits_baseILj256EfffffjLj128EEEEELb0ELb1ELb1EEEvNS_9FwdParamsE:
        /* <DEDUP_REMOVED lines=11> */
[----:B------:R-:W-:Y:S02]  /*00b0*/  CS2R R30, SRZ ;  /* 0x00000000001e7805 */ /* 0x000fe4000001ff00 */
[----:B0-----:R-:W-:-:S04]  /*00c0*/  SHF.L.U32 R0, R6, 0x4, RZ ;  /* 0x0000000406007819 */ /* 0x001fc800000006ff */
[----:B------:R-:W-:Y:S02]  /*00d0*/  LOP3.LUT R4, R0, 0x1f0, RZ, 0xc0, !PT ;  /* 0x000001f000047812 */ /* 0x000fe400078ec0ff */
[----:B------:R-:W-:Y:S02]  /*00e0*/  SHF.R.U32.HI R0, RZ, 0x5, R6 ;  /* 0x00000005ff007819 */ /* 0x000fe40000011606 */
[C---:B------:R-:W-:Y:S02]  /*00f0*/  IADD3 R2, P2, R4.reuse, UR4, RZ ;  /* 0x0000000404027c10 */ /* 0x040fe4000ff5e0ff */
[----:B------:R-:W-:Y:S01]  /*0100*/  IADD3 R4, P0, R4, UR6, RZ ;  /* 0x0000000604047c10 */ /* 0x000fe2000ff1e0ff */
[----:B------:R-:W-:Y:S01]  /*0110*/  ULDC UR6, c[0x0][0x214] ;  /* 0x0000850000067ab9 */ /* 0x000fe20000000800 */
[----:B--2---:R-:W-:Y:S02]  /*0120*/  LEA R0, R3, R0, 0x2 ;  /* 0x0000000003007211 */ /* 0x004fe400078e10ff */
[----:B------:R-:W-:Y:S01]  /*0130*/  IADD3.X R3, RZ, UR5, RZ, P2, !PT ;  /* 0x00000005ff037c10 */ /* 0x000fe200097fe4ff */
[----:B------:R-:W-:Y:S01]  /*0140*/  ULDC.64 UR4, c[0x0][0x230] ;  /* 0x00008c0000047ab9 */ /* 0x000fe20000000a00 */
[----:B------:R-:W-:-:S02]  /*0150*/  IADD3.X R5, RZ, UR7, RZ, P0, !PT ;  /* 0x00000007ff057c10 */ /* 0x000fc400087fe4ff */
[----:B-1----:R-:W-:Y:S02]  /*0160*/  LOP3.LUT P0, RZ, R8, UR4, RZ, 0xfc, !PT ;  /* 0x0000000408ff7c12 */ /* 0x002fe4000f80fcff */
[----:B------:R-:W-:Y:S02]  /*0170*/  ISETP.GE.AND P2, PT, R0, UR6, PT ;  /* 0x0000000600007c0c */ /* 0x000fe4000bf46270 */
[----:B------:R-:W-:Y:S01]  /*0180*/  LOP3.LUT P0, RZ, R9, UR5, RZ, 0xfc, P0 ;  /* 0x0000000509ff7c12 */ /* 0x000fe2000800fcff */
[----:B------:R-:W-:Y:S02]  /*0190*/  ULDC.64 UR4, c[0x0][0x208] ;  /* 0x0000820000047ab9 */ /* 0x000fe40000000a00 */
[----:B------:R0:W5:Y:S04]  /*01a0*/  @P1 LDG.E.128 R32, desc[UR4][R2.64] ;  /* 0x0000000402201981 */ /* 0x000168000c1e1d00 */
[----:B------:R0:W5:Y:S04]  /*01b0*/  @P1 LDG.E.128 R28, desc[UR4][R2.64+0x200] ;  /* 0x00020004021c1981 */ /* 0x000168000c1e1d00 */
[----:B------:R-:W-:Y:S05]  /*01c0*/  @P2 EXIT ;  /* 0x000000000000294d */ /* 0x000fea0003800000 */
[----:B------:R1:W5:Y:S04]  /*01d0*/  LDG.E.128 R24, desc[UR4][R4.64] ;  /* 0x0000000404187981 */ /* 0x000368000c1e1d00 */
[----:B------:R1:W5:Y:S01]  /*01e0*/  LDG.E.128 R20, desc[UR4][R4.64+0x200] ;  /* 0x0002000404147981 */ /* 0x000362000c1e1d00 */
[----:B------:R-:W-:Y:S01]  /*01f0*/  ISETP.NE.U32.AND P1, PT, R8, RZ, PT ;  /* 0x000000ff0800720c */ /* 0x000fe20003f25070 */
[----:B------:R-:W-:Y:S01]  /*0200*/  ULDC.U8 UR6, c[0x0][0x2a0] ;  /* 0x0000a80000067ab9 */ /* 0x000fe20000000000 */
[----:B0-----:R-:W-:Y:S01]  /*0210*/  LOP3.LUT R2, R6, 0x1f, RZ, 0xc0, !PT ;  /* 0x0000001f06027812 */ /* 0x001fe200078ec0ff */
[----:B------:R-:W-:Y:S01]  /*0220*/  ULDC UR7, c[0x0][0x2d8] ;  /* 0x0000b60000077ab9 */ /* 0x000fe20000000800 */
[----:B------:R-:W-:Y:S01]  /*0230*/  ISETP.NE.AND.EX P1, PT, R9, RZ, PT, P1 ;  /* 0x000000ff0900720c */ /* 0x000fe20003f25310 */
[----:B------:R-:W-:Y:S01]  /*0240*/  ULDC.64 UR12, c[0x0][0x230] ;  /* 0x00008c00000c7ab9 */ /* 0x000fe20000000a00 */
[----:B------:R-:W-:Y:S01]  /*0250*/  ISETP.NE.AND P5, PT, RZ, UR6, PT ;  /* 0x00000006ff007c0c */ /* 0x000fe2000bfa5270 */
[----:B------:R-:W-:Y:S01]  /*0260*/  ULDC UR6, c[0x0][0x218] ;  /* 0x0000860000067ab9 */ /* 0x000fe20000000800 */
[----:B------:R-:W-:Y:S01]  /*0270*/  ULDC.64 UR10, c[0x0][0x228] ;  /* 0x00008a00000a7ab9 */ /* 0x000fe20000000a00 */
[----:B-1----:R-:W-:-:S10]  /*0280*/  ULDC.64 UR8, c[0x0][0x2b8] ;  /* 0x0000ae0000087ab9 */ /* 0x002fd40000000a00 */
.L_x_7093:
[----:B0-----:R-:W0:Y:S01]  /*0290*/  LDC.64 R36, c[0x0][0x220] ;  /* 0x00008800ff247b82 */ /* 0x001e220000000a00 */
        /* <DEDUP_REMOVED lines=22> */
.L_x_7061:
[----:B-----5:R-:W-:Y:S01]  /*0400*/  FADD.FTZ R16, R8, R16 ;  /* 0x0000001008107221 */ /* 0x020fe20000010000 */
[----:B------:R-:W-:Y:S06]  /*0410*/  BRA `(.L_x_7062) ;  /* 0x0000000000087947 */ /* 0x000fec0003800000 */
.L_x_7060:
[----:B-----5:R-:W-:-:S04]  /*0420*/  FADD.FTZ R16, R12, R16 ;  /* 0x000000100c107221 */ /* 0x020fc80000010000 */
[----:B------:R-:W-:-:S07]  /*0430*/  @P2 FADD.FTZ R16, R8, R16 ;  /* 0x0000001008102221 */ /* 0x000fce0000010000 */
.L_x_7062:
[----:B-----5:R-:W-:-:S07]  /*0440*/  MOV R4, R16 ;  /* 0x0000001000047202 */ /* 0x020fce0000000f00 */
.L_x_7063:
[----:B------:R-:W-:Y:S05]  /*0450*/  @P3 BRA `(.L_x_7064) ;  /* 0x00000000001c3947 */ /* 0x000fea0003800000 */
[----:B------:R-:W-:-:S04]  /*0460*/  ISETP.NE.U32.AND P4, PT, RZ, UR12, PT ;  /* 0x0000000cff007c0c */ /* 0x000fc8000bf85070 */
[----:B------:R-:W-:-:S13]  /*0470*/  ISETP.NE.AND.EX P4, PT, RZ, UR13, PT, P4 ;  /* 0x0000000dff007c0c */ /* 0x000fda000bf85340 */
[----:B------:R-:W-:Y:S05]  /*0480*/  @P4 BRA `(.L_x_7065) ;  /* 0x0000000000084947 */ /* 0x000fea0003800000 */
[----:B------:R-:W-:Y:S05]  /*0490*/  @P0 BRA `(.L_x_7066) ;  /* 0x0000000000140947 */ /* 0x000fea0003800000 */
[----:B------:R-:W-:Y:S05]  /*04a0*/  BRA `(.L_x_7067) ;  /* 0x0000000000147947 */ /* 0x000fea0003800000 */
.L_x_7065:
[----:B-----5:R-:W-:Y:S01]  /*04b0*/  FADD.FTZ R17, R9, R17 ;  /* 0x0000001109117221 */ /* 0x020fe20000010000 */
[----:B------:R-:W-:Y:S06]  /*04c0*/  BRA `(.L_x_7066) ;  /* 0x0000000000087947 */ /* 0x000fec0003800000 */
.L_x_7064:
[----:B-----5:R-:W-:-:S04]  /*04d0*/  FADD.FTZ R17, R13, R17 ;  /* 0x000000110d117221 */ /* 0x020fc80000010000 */
[----:B------:R-:W-:-:S07]  /*04e0*/  @P2 FADD.FTZ R17, R9, R17 ;  /* 0x0000001109112221 */ /* 0x000fce0000010000 */
.L_x_7066:
[----:B-----5:R-:W-:-:S07]  /*04f0*/  MOV R5, R17 ;  /* 0x0000001100057202 */ /* 0x020fce0000000f00 */
.L_x_7067:
[----:B------:R-:W-:Y:S05]  /*0500*/  @P3 BRA `(.L_x_7068) ;  /* 0x00000000001c3947 */ /* 0x000fea0003800000 */
[----:B------:R-:W-:-:S04]  /*0510*/  ISETP.NE.U32.AND P4, PT, RZ, UR12, PT ;  /* 0x0000000cff007c0c */ /* 0x000fc8000bf85070 */
[----:B------:R-:W-:-:S13]  /*0520*/  ISETP.NE.AND.EX P4, PT, RZ, UR13, PT, P4 ;  /* 0x0000000dff007c0c */ /* 0x000fda000bf85340 */
[----:B------:R-:W-:Y:S05]  /*0530*/  @P4 BRA `(.L_x_7069) ;  /* 0x0000000000084947 */ /* 0x000fea0003800000 */
[----:B------:R-:W-:Y:S05]  /*0540*/  @P0 BRA `(.L_x_7070) ;  /* 0x0000000000140947 */ /* 0x000fea0003800000 */
[----:B------:R-:W-:Y:S05]  /*0550*/  BRA `(.L_x_7071) ;  /* 0x0000000000147947 */ /* 0x000fea0003800000 */
.L_x_7069:
[----:B-----5:R-:W-:Y:S01]  /*0560*/  FADD.FTZ R18, R10, R18 ;  /* 0x000000120a127221 */ /* 0x020fe20000010000 */
[----:B------:R-:W-:Y:S06]  /*0570*/  BRA `(.L_x_7070) ;  /* 0x0000000000087947 */ /* 0x000fec0003800000 */
.L_x_7068:
[----:B-----5:R-:W-:-:S04]  /*0580*/  FADD.FTZ R18, R14, R18 ;  /* 0x000000120e127221 */ /* 0x020fc80000010000 */
[----:B------:R-:W-:-:S07]  /*0590*/  @P2 FADD.FTZ R18, R10, R18 ;  /* 0x000000120a122221 */ /* 0x000fce0000010000 */
.L_x_7070:
[----:B-----5:R-:W-:-:S07]  /*05a0*/  MOV R6, R18 ;  /* 0x0000001200067202 */ /* 0x020fce0000000f00 */
.L_x_7071:
[----:B------:R-:W-:Y:S05]  /*05b0*/  @P3 BRA `(.L_x_7072) ;  /* 0x00000000001c3947 */ /* 0x000fea0003800000 */
[----:B------:R-:W-:-:S04]  /*05c0*/  ISETP.NE.U32.AND P4, PT, RZ, UR12, PT ;  /* 0x0000000cff007c0c */ /* 0x000fc8000bf85070 */
[----:B------:R-:W-:-:S13]  /*05d0*/  ISETP.NE.AND.EX P4, PT, RZ, UR13, PT, P4 ;  /* 0x0000000dff007c0c */ /* 0x000fda000bf85340 */
[----:B------:R-:W-:Y:S05]  /*05e0*/  @P4 BRA `(.L_x_7073) ;  /* 0x0000000000084947 */ /* 0x000fea0003800000 */
[----:B------:R-:W-:Y:S05]  /*05f0*/  @P0 BRA `(.L_x_7074) ;  /* 0x0000000000140947 */ /* 0x000fea0003800000 */
[----:B------:R-:W-:Y:S05]  /*0600*/  BRA `(.L_x_7075) ;  /* 0x0000000000147947 */ /* 0x000fea0003800000 */
.L_x_7073:
[----:B-----5:R-:W-:Y:S01]  /*0610*/  FADD.FTZ R19, R11, R19 ;  /* 0x000000130b137221 */ /* 0x020fe20000010000 */
[----:B------:R-:W-:Y:S06]  /*0620*/  BRA `(.L_x_7074) ;  /* 0x0000000000087947 */ /* 0x000fec0003800000 */
.L_x_7072:
[----:B-----5:R-:W-:-:S04]  /*0630*/  FADD.FTZ R19, R15, R19 ;  /* 0x000000130f137221 */ /* 0x020fc80000010000 */
[----:B------:R-:W-:-:S07]  /*0640*/  @P2 FADD.FTZ R19, R11, R19 ;  /* 0x000000130b132221 */ /* 0x000fce0000010000 */
.L_x_7074:
[----:B-----5:R-:W-:-:S07]  /*0650*/  MOV R7, R19 ;  /* 0x0000001300077202 */ /* 0x020fce0000000f00 */
.L_x_7075:
        /* <DEDUP_REMOVED lines=19> */
.L_x_7077:
[----:B-----5:R-:W-:Y:S01]  /*0790*/  FADD.FTZ R36, R8, R36 ;  /* 0x0000002408247221 */ /* 0x020fe20000010000 */
[----:B------:R-:W-:Y:S06]  /*07a0*/  BRA `(.L_x_7078) ;  /* 0x0000000000087947 */ /* 0x000fec0003800000 */
.L_x_7076:
[----:B-----5:R-:W-:-:S04]  /*07b0*/  FADD.FTZ R36, R12, R36 ;  /* 0x000000240c247221 */ /* 0x020fc80000010000 */
[----:B------:R-:W-:-:S07]  /*07c0*/  @P2 FADD.FTZ R36, R8, R36 ;  /* 0x0000002408242221 */ /* 0x000fce0000010000 */
.L_x_7078:
[----:B0----5:R-:W-:-:S07]  /*07d0*/  MOV R4, R36 ;  /* 0x0000002400047202 */ /* 0x021fce0000000f00 */
.L_x_7079:
[----:B------:R-:W-:Y:S05]  /*07e0*/  @P3 BRA `(.L_x_7080) ;  /* 0x00000000001c3947 */ /* 0x000fea0003800000 */
[----:B------:R-:W-:-:S04]  /*07f0*/  ISETP.NE.U32.AND P4, PT, RZ, UR12, PT ;  /* 0x0000000cff007c0c */ /* 0x000fc8000bf85070 */
[----:B------:R-:W-:-:S13]  /*0800*/  ISETP.NE.AND.EX P4, PT, RZ, UR13, PT, P4 ;  /* 0x0000000dff007c0c */ /* 0x000fda000bf85340 */
[----:B------:R-:W-:Y:S05]  /*0810*/  @P4 BRA `(.L_x_7081) ;  /* 0x0000000000084947 */ /* 0x000fea0003800000 */
[----:B------:R-:W-:Y:S05]  /*0820*/  @P0 BRA `(.L_x_7082) ;  /* 0x0000000000140947 */ /* 0x000fea0003800000 */
[----:B------:R-:W-:Y:S05]  /*0830*/  BRA `(.L_x_7083) ;  /* 0x0000000000147947 */ /* 0x000fea0003800000 */
.L_x_7081:
[----:B-----5:R-:W-:Y:S01]  /*0840*/  FADD.FTZ R37, R9, R37 ;  /* 0x0000002509257221 */ /* 0x020fe20000010000 */
[----:B------:R-:W-:Y:S06]  /*0850*/  BRA `(.L_x_7082) ;  /* 0x0000000000087947 */ /* 0x000fec0003800000 */
.L_x_7080:
[----:B-----5:R-:W-:-:S04]  /*0860*/  FADD.FTZ R37, R13, R37 ;  /* 0x000000250d257221 */ /* 0x020fc80000010000 */
[----:B------:R-:W-:-:S07]  /*0870*/  @P2 FADD.FTZ R37, R9, R37 ;  /* 0x0000002509252221 */ /* 0x000fce0000010000 */
.L_x_7082:
[----:B0----5:R-:W-:-:S07]  /*0880*/  MOV R5, R37 ;  /* 0x0000002500057202 */ /* 0x021fce0000000f00 */
.L_x_7083:
[----:B------:R-:W-:Y:S05]  /*0890*/  @P3 BRA `(.L_x_7084) ;  /* 0x00000000001c3947 */ /* 0x000fea0003800000 */
[----:B------:R-:W-:-:S04]  /*08a0*/  ISETP.NE.U32.AND P4, PT, RZ, UR12, PT ;  /* 0x0000000cff007c0c */ /* 0x000fc8000bf85070 */
[----:B------:R-:W-:-:S13]  /*08b0*/  ISETP.NE.AND.EX P4, PT, RZ, UR13, PT, P4 ;  /* 0x0000000dff007c0c */ /* 0x000fda000bf85340 */
[----:B------:R-:W-:Y:S05]  /*08c0*/  @P4 BRA `(.L_x_7085) ;  /* 0x0000000000084947 */ /* 0x000fea0003800000 */
[----:B------:R-:W-:Y:S05]  /*08d0*/  @P0 BRA `(.L_x_7086) ;  /* 0x0000000000140947 */ /* 0x000fea0003800000 */
[----:B------:R-:W-:Y:S05]  /*08e0*/  BRA `(.L_x_7087) ;  /* 0x0000000000147947 */ /* 0x000fea0003800000 */
.L_x_7085:
[----:B-----5:R-:W-:Y:S01]  /*08f0*/  FADD.FTZ R38, R10, R38 ;  /* 0x000000260a267221 */ /* 0x020fe20000010000 */
[----:B------:R-:W-:Y:S06]  /*0900*/  BRA `(.L_x_7086) ;  /* 0x0000000000087947 */ /* 0x000fec0003800000 */
.L_x_7084:
[----:B-----5:R-:W-:-:S04]  /*0910*/  FADD.FTZ R38, R14, R38 ;  /* 0x000000260e267221 */ /* 0x020fc80000010000 */
[----:B------:R-:W-:-:S07]  /*0920*/  @P2 FADD.FTZ R38, R10, R38 ;  /* 0x000000260a262221 */ /* 0x000fce0000010000 */
.L_x_7086:
[----:B0----5:R-:W-:-:S07]  /*0930*/  MOV R6, R38 ;  /* 0x0000002600067202 */ /* 0x021fce0000000f00 */
.L_x_7087:
[----:B------:R-:W-:Y:S05]  /*0940*/  @P3 BRA `(.L_x_7088) ;  /* 0x00000000001c3947 */ /* 0x000fea0003800000 */
[----:B------:R-:W-:-:S04]  /*0950*/  ISETP.NE.U32.AND P2, PT, RZ, UR12, PT ;  /* 0x0000000cff007c0c */ /* 0x000fc8000bf45070 */
[----:B------:R-:W-:-:S13]  /*0960*/  ISETP.NE.AND.EX P2, PT, RZ, UR13, PT, P2 ;  /* 0x0000000dff007c0c */ /* 0x000fda000bf45320 */
[----:B------:R-:W-:Y:S05]  /*0970*/  @P2 BRA `(.L_x_7089) ;  /* 0x0000000000082947 */ /* 0x000fea0003800000 */
[----:B------:R-:W-:Y:S05]  /*0980*/  @P0 BRA `(.L_x_7090) ;  /* 0x0000000000140947 */ /* 0x000fea0003800000 */
[----:B------:R-:W-:Y:S05]  /*0990*/  BRA `(.L_x_7091) ;  /* 0x0000000000147947 */ /* 0x000fea0003800000 */
.L_x_7089:
[----:B-----5:R-:W-:Y:S01]  /*09a0*/  FADD.FTZ R39, R11, R39 ;  /* 0x000000270b277221 */ /* 0x020fe20000010000 */
[----:B------:R-:W-:Y:S06]  /*09b0*/  BRA `(.L_x_7090) ;  /* 0x0000000000087947 */ /* 0x000fec0003800000 */
.L_x_7088:
[----:B-----5:R-:W-:-:S04]  /*09c0*/  FADD.FTZ R39, R15, R39 ;  /* 0x000000270f277221 */ /* 0x020fc80000010000 */
[----:B------:R-:W-:-:S07]  /*09d0*/  @P2 FADD.FTZ R39, R11, R39 ;  /* 0x000000270b272221 */ /* 0x000fce0000010000 */
.L_x_7090:
[----:B0----5:R-:W-:-:S07]  /*09e0*/  MOV R7, R39 ;  /* 0x0000002700077202 */ /* 0x021fce0000000f00 */
.L_x_7091:
        /* <DEDUP_REMOVED lines=52> */
.L_x_7105:
[----:B------:R-:W2:Y:S01]  /*0d30*/  @!P2 LDC.64 R44, c[0x0][0x250] ;  /* 0x00009400ff2cab82 */ /* 0x000ea20000000a00 */
[----:B------:R-:W-:Y:S01]  /*0d40*/  FMUL.FTZ R3, R43, R43 ;  /* 0x0000002b2b037220 */ /* 0x000fe20000410000 */
[----:B01----:R-:W-:-:S04]  /*0d50*/  FADD.FTZ R49, R49, R52 ;  /* 0x0000003431317221 */ /* 0x003fc80000010000 */
[----:B------:R-:W-:Y:S01]  /*0d60*/  FSEL R3, R3, RZ, P5 ;  /* 0x000000ff03037208 */ /* 0x000fe20002800000 */
[----:B------:R-:W-:Y:S01]  /*0d70*/  FFMA.FTZ R42, R49, R42, UR7 ;  /* 0x00000007312a7e23 */ /* 0x000fe2000801002a */
[----:B------:R-:W0:Y:S01]  /*0d80*/  @!P2 LDC.64 R46, c[0x0][0x258] ;  /* 0x00009600ff2eab82 */ /* 0x000e220000000a00 */
[----:B------:R-:W-:Y:S02]  /*0d90*/  FSEL R49, R43, RZ, !P5 ;  /* 0x000000ff2b317208 */ /* 0x000fe40006800000 */
[----:B------:R-:W-:-:S03]  /*0da0*/  FADD.FTZ R3, R42, R3 ;  /* 0x000000032a037221 */ /* 0x000fc60000010000 */
[C---:B------:R-:W-:Y:S01]  /*0db0*/  FADD.FTZ R42, -R49.reuse, R16 ;  /* 0x00000010312a7221 */ /* 0x040fe20000010100 */
[C---:B------:R-:W-:Y:S01]  /*0dc0*/  FADD.FTZ R48, -R49.reuse, R17 ;  /* 0x0000001131307221 */ /* 0x040fe20000010100 */
[C---:B------:R-:W-:Y:S01]  /*0dd0*/  FADD.FTZ R50, -R49.reuse, R18 ;  /* 0x0000001231327221 */ /* 0x040fe20000010100 */
[----:B------:R-:W1:Y:S01]  /*0de0*/  MUFU.RSQ R3, R3 ;  /* 0x0000000300037308 */ /* 0x000e620000001400 */
[C---:B------:R-:W-:Y:S01]  /*0df0*/  FADD.FTZ R52, -R49.reuse, R19 ;  /* 0x0000001331347221 */ /* 0x040fe20000010100 */
[C---:B------:R-:W-:Y:S01]  /*0e00*/  FADD.FTZ R36, -R49.reuse, R36 ;  /* 0x0000002431247221 */ /* 0x040fe20000010100 */
[C---:B------:R-:W-:Y:S01]  /*0e10*/  FADD.FTZ R19, -R49.reuse, R37 ;  /* 0x0000002531137221 */ /* 0x040fe20000010100 */
[C---:B------:R-:W-:Y:S01]  /*0e20*/  FADD.FTZ R38, -R49.reuse, R38 ;  /* 0x0000002631267221 */ /* 0x040fe20000010100 */
[----:B------:R-:W-:Y:S01]  /*0e30*/  FADD.FTZ R49, -R49, R39 ;  /* 0x0000002731317221 */ /* 0x000fe20000010100 */
[----:B------:R-:W-:Y:S01]  /*0e40*/  LEA R18, P3, R40, UR8, 0x4 ;  /* 0x0000000828127c11 */ /* 0x000fe2000f8620ff */
[----:B--2---:R-:W-:-:S02]  /*0e50*/  @!P2 IMAD.WIDE R16, R0, 0x4, R44 ;  /* 0x000000040010a825 */ /* 0x004fc400078e022c */
[----:B------:R-:W2:Y:S03]  /*0e60*/  LDC.64 R44, c[0x0][0x210] ;  /* 0x00008400ff2c7b82 */ /* 0x000ea60000000a00 */
[----:B------:R3:W-:Y:S01]  /*0e70*/  @!P2 STG.E desc[UR4][R16.64], R43 ;  /* 0x0000002b1000a986 */ /* 0x0007e2000c101904 */
[----:B0-----:R-:W-:-:S04]  /*0e80*/  @!P2 IMAD.WIDE R46, R0, 0x4, R46 ;  /* 0x00000004002ea825 */ /* 0x001fc800078e022e */
[C---:B-1----:R-:W-:Y:S01]  /*0e90*/  FMUL.FTZ R51, R3.reuse, R42 ;  /* 0x0000002a03337220 */ /* 0x042fe20000410000 */
[C---:B------:R-:W-:Y:S01]  /*0ea0*/  FMUL.FTZ R37, R3.reuse, R50 ;  /* 0x0000003203257220 */ /* 0x040fe20000410000 */
[C---:B------:R-:W-:Y:S01]  /*0eb0*/  FMUL.FTZ R42, R3.reuse, R48 ;  /* 0x00000030032a7220 */ /* 0x040fe20000410000 */
[----:B------:R0:W-:Y:S01]  /*0ec0*/  @!P2 STG.E desc[UR4][R46.64], R3 ;  /* 0x000000032e00a986 */ /* 0x0001e2000c101904 */
[C---:B------:R-:W-:Y:S01]  /*0ed0*/  FMUL.FTZ R52, R3.reuse, R52 ;  /* 0x0000003403347220 */ /* 0x040fe20000410000 */
[C---:B------:R-:W-:Y:S01]  /*0ee0*/  FMUL.FTZ R53, R3.reuse, R36 ;  /* 0x0000002403357220 */ /* 0x040fe20000410000 */
[----:B------:R-:W-:Y:S01]  /*0ef0*/  FMUL.FTZ R48, R3, R19 ;  /* 0x0000001303307220 */ /* 0x000fe20000410000 */
[----:B---3--:R-:W-:Y:S01]  /*0f00*/  LEA R16, P2, R41, UR8, 0x4 ;  /* 0x0000000829107c11 */ /* 0x008fe2000f8420ff */
[----:B------:R-:W-:Y:S01]  /*0f10*/  FMUL.FTZ R50, R3, R38 ;  /* 0x0000002603327220 */ /* 0x000fe20000410000 */
[----:B------:R-:W-:Y:S01]  /*0f20*/  FFMA.FTZ R38, R26, R37, R34 ;  /* 0x000000251a267223 */ /* 0x000fe20000010022 */
[----:B------:R-:W-:Y:S01]  /*0f30*/  LEA.HI.X R19, R40, UR9, RZ, 0x4, P3 ;  /* 0x0000000928137c11 */ /* 0x000fe200098f24ff */
[----:B------:R-:W-:Y:S01]  /*0f40*/  FFMA.FTZ R39, R27, R52, R35 ;  /* 0x000000341b277223 */ /* 0x000fe20000010023 */
[----:B------:R-:W-:Y:S01]  /*0f50*/  LEA.HI.X R17, R41, UR9, RZ, 0x4, P2 ;  /* 0x0000000929117c11 */ /* 0x000fe200090f24ff */
[----:B------:R-:W-:Y:S01]  /*0f60*/  FFMA.FTZ R37, R25, R42, R33 ;  /* 0x0000002a19257223 */ /* 0x000fe20000010021 */
[----:B------:R-:W-:Y:S01]  /*0f70*/  FFMA.FTZ R36, R24, R51, R32 ;  /* 0x0000003318247223 */ /* 0x000fe20000010020 */
[----:B0-----:R-:W-:Y:S01]  /*0f80*/  FMUL.FTZ R46, R3, R49 ;  /* 0x00000031032e7220 */ /* 0x001fe20000410000 */
[----:B------:R-:W-:Y:S01]  /*0f90*/  FFMA.FTZ R42, R22, R50, R30 ;  /* 0x00000032162a7223 */ /* 0x000fe2000001001e */
[----:B------:R-:W-:Y:S01]  /*0fa0*/  FFMA.FTZ R41, R21, R48, R29 ;  /* 0x0000003015297223 */ /* 0x000fe2000001001d */
[----:B------:R-:W-:Y:S01]  /*0fb0*/  FFMA.FTZ R40, R20, R53, R28 ;  /* 0x0000003514287223 */ /* 0x000fe2000001001c */
[----:B------:R-:W-:Y:S01]  /*0fc0*/  FFMA.FTZ R43, R23, R46, R31 ;  /* 0x0000002e172b7223 */ /* 0x000fe2000001001f */
[----:B------:R0:W-:Y:S01]  /*0fd0*/  STG.E.128 desc[UR4][R16.64], R36 ;  /* 0x0000002410007986 */ /* 0x0001e2000c101d04 */
[----:B--2---:R-:W-:-:S03]  /*0fe0*/  LEA R0, R44, R0, 0x2 ;  /* 0x000000002c007211 */ /* 0x004fc600078e10ff */
[----:B------:R0:W-:Y:S01]  /*0ff0*/  STG.E.128 desc[UR4][R18.64], R40 ;  /* 0x0000002812007986 */ /* 0x0001e2000c101d04 */
[----:B------:R-:W-:-:S13]  /*1000*/  ISETP.GE.AND P2, PT, R0, R45, PT ;  /* 0x0000002d0000720c */ /* 0x000fda0003f46270 */
[----:B------:R-:W-:Y:S05]  /*1010*/  @!P2 BRA `(.L_x_7093) ;  /* 0xfffffff0009ca947 */ /* 0x000fea000383ffff */
[----:B------:R-:W-:Y:S05]  /*1020*/  EXIT ;  /* 0x000000000000794d */ /* 0x000fea0003800000 */
.L_x_7092:
        /* <DEDUP_REMOVED lines=8> */
.L_x_7095:
[----:B------:R-:W-:Y:S05]  /*10b0*/  BSYNC B0 ;  /* 0x0000000000007941 */ /* 0x000fea0003800000 */
.L_x_7094:
        /* <DEDUP_REMOVED lines=9> */
.L_x_7096:
[----:B------:R-:W-:Y:S01]  /*1150*/  HFMA2.MMA R46, -RZ, RZ, 0, 2.384185791015625e-07 ;  /* 0x00000004ff2e7435 */ /* 0x000fe200000001ff */
[----:B------:R-:W-:-:S05]  /*1160*/  MOV R42, R52 ;  /* 0x00000034002a7202 */ /* 0x000fca0000000f00 */
[----:B------:R-:W-:-:S05]  /*1170*/  FADD.FTZ R48, R47, R42 ;  /* 0x0000002a2f307221 */ /* 0x000fca0000010000 */
[----:B------:R-:W-:-:S07]  /*1180*/  MOV R51, R48 ;  /* 0x0000003000337202 */ /* 0x000fce0000000f00 */
[----:B------:R-:W-:Y:S05]  /*1190*/  WARPSYNC.COLLECTIVE R44, `(.L_x_7097) ;  /* 0x000000002c087348 */ /* 0x000fea0003c00000 */
[----:B------:R0:W1:Y:S02]  /*11a0*/  SHFL.BFLY P3, R52, R51, R46, R45 ;  /* 0x0c00002e33347389 */ /* 0x000064000006002d */
[----:B01----:R-:W-:Y:S01]  /*11b0*/  ENDCOLLECTIVE ;  /* 0x000000000000791b */ /* 0x003fe20003800000 */
.L_x_7097:
[----:B------:R-:W-:Y:S01]  /*11c0*/  HFMA2.MMA R46, -RZ, RZ, 0, 4.76837158203125e-07 ;  /* 0x00000008ff2e7435 */ /* 0x000fe200000001ff */
[----:B------:R-:W-:-:S05]  /*11d0*/  MOV R43, R52 ;  /* 0x00000034002b7202 */ /* 0x000fca0000000f00 */
[----:B------:R-:W-:-:S05]  /*11e0*/  FADD.FTZ R49, R48, R43 ;  /* 0x0000002b30317221 */ /* 0x000fca0000010000 */
[----:B------:R-:W-:-:S07]  /*11f0*/  MOV R51, R49 ;  /* 0x0000003100337202 */ /* 0x000fce0000000f00 */
[----:B------:R-:W-:Y:S05]  /*1200*/  WARPSYNC.COLLECTIVE R44, `(.L_x_7098) ;  /* 0x000000002c087348 */ /* 0x000fea0003c00000 */
[----:B------:R0:W1:Y:S02]  /*1210*/  SHFL.BFLY P3, R52, R51, R46, R45 ;  /* 0x0c00002e33347389 */ /* 0x000064000006002d */
[----:B01----:R-:W-:Y:S01]  /*1220*/  ENDCOLLECTIVE ;  /* 0x000000000000791b */ /* 0x003fe20003800000 */
.L_x_7098:
        /* <DEDUP_REMOVED lines=8> */
.L_x_7099:
        /* <DEDUP_REMOVED lines=25> */
.L_x_7100:
[----:B------:R-:W-:Y:S01]  /*1440*/  HFMA2.MMA R46, -RZ, RZ, 0, 1.1920928955078125e-07 ;  /* 0x00000002ff2e7435 */ /* 0x000fe200000001ff */
[----:B------:R-:W-:-:S05]  /*1450*/  MOV R48, R52 ;  /* 0x0000003400307202 */ /* 0x000fca0000000f00 */
[----:B------:R-:W-:-:S05]  /*1460*/  FADD.FTZ R48, R3, R48 ;  /* 0x0000003003307221 */ /* 0x000fca0000010000 */
[----:B------:R-:W-:-:S07]  /*1470*/  MOV R51, R48 ;  /* 0x0000003000337202 */ /* 0x000fce0000000f00 */
[----:B------:R-:W-:Y:S05]  /*1480*/  WARPSYNC.COLLECTIVE R44, `(.L_x_7101) ;  /* 0x000000002c087348 */ /* 0x000fea0003c00000 */
[----:B------:R0:W1:Y:S02]  /*1490*/  SHFL.BFLY P3, R52, R51, R46, R45 ;  /* 0x0c00002e33347389 */ /* 0x000064000006002d */
[----:B01----:R-:W-:Y:S01]  /*14a0*/  ENDCOLLECTIVE ;  /* 0x000000000000791b */ /* 0x003fe20003800000 */
.L_x_7101:
[----:B------:R-:W-:Y:S01]  /*14b0*/  HFMA2.MMA R46, -RZ, RZ, 0, 2.384185791015625e-07 ;  /* 0x00000004ff2e7435 */ /* 0x000fe200000001ff */
[----:B------:R-:W-:-:S05]  /*14c0*/  MOV R47, R52 ;  /* 0x00000034002f7202 */ /* 0x000fca0000000f00 */
[----:B------:R-:W-:-:S05]  /*14d0*/  FADD.FTZ R47, R48, R47 ;  /* 0x0000002f302f7221 */ /* 0x000fca0000010000 */
[----:B------:R-:W-:-:S07]  /*14e0*/  MOV R51, R47 ;  /* 0x0000002f00337202 */ /* 0x000fce0000000f00 */
[----:B------:R-:W-:Y:S05]  /*14f0*/  WARPSYNC.COLLECTIVE R44, `(.L_x_7102) ;  /* 0x000000002c087348 */ /* 0x000fea0003c00000 */
[----:B------:R0:W1:Y:S02]  /*1500*/  SHFL.BFLY P3, R52, R51, R46, R45 ;  /* 0x0c00002e33347389 */ /* 0x000064000006002d */
[----:B01----:R-:W-:Y:S01]  /*1510*/  ENDCOLLECTIVE ;  /* 0x000000000000791b */ /* 0x003fe20003800000 */
.L_x_7102:
[----:B------:R-:W-:Y:S01]  /*1520*/  HFMA2.MMA R46, -RZ, RZ, 0, 4.76837158203125e-07 ;  /* 0x00000008ff2e7435 */ /* 0x000fe200000001ff */
[----:B------:R-:W-:-:S05]  /*1530*/  MOV R50, R52 ;  /* 0x0000003400327202 */ /* 0x000fca0000000f00 */
[----:B------:R-:W-:-:S05]  /*1540*/  FADD.FTZ R50, R47, R50 ;  /* 0x000000322f327221 */ /* 0x000fca0000010000 */
[----:B------:R-:W-:-:S07]  /*1550*/  MOV R51, R50 ;  /* 0x0000003200337202 */ /* 0x000fce0000000f00 */
[----:B------:R-:W-:Y:S05]  /*1560*/  WARPSYNC.COLLECTIVE R44, `(.L_x_7103) ;  /* 0x000000002c087348 */ /* 0x000fea0003c00000 */
[----:B------:R0:W1:Y:S02]  /*1570*/  SHFL.BFLY P3, R52, R51, R46, R45 ;  /* 0x0c00002e33347389 */ /* 0x000064000006002d */
[----:B01----:R-:W-:Y:S01]  /*1580*/  ENDCOLLECTIVE ;  /* 0x000000000000791b */ /* 0x003fe20003800000 */
.L_x_7103:
[----:B------:R-:W-:Y:S01]  /*1590*/  HFMA2.MMA R46, -RZ, RZ, 0, 9.5367431640625e-07 ;  /* 0x00000010ff2e7435 */ /* 0x000fe200000001ff */
[----:B------:R-:W-:-:S05]  /*15a0*/  MOV R49, R52 ;  /* 0x0000003400317202 */ /* 0x000fca0000000f00 */
[----:B------:R-:W-:-:S05]  /*15b0*/  FADD.FTZ R49, R50, R49 ;  /* 0x0000003132317221 */ /* 0x000fca0000010000 */
[----:B------:R-:W-:-:S07]  /*15c0*/  MOV R51, R49 ;  /* 0x0000003100337202 */ /* 0x000fce0000000f00 */
[----:B------:R-:W-:Y:S05]  /*15d0*/  WARPSYNC.COLLECTIVE R44, `(.L_x_7104) ;  /* 0x000000002c087348 */ /* 0x000fea0003c00000 */
[----:B------:R0:W1:Y:S02]  /*15e0*/  SHFL.BFLY P3, R52, R51, R46, R45 ;  /* 0x0c00002e33347389 */ /* 0x000064000006002d */
[----:B01----:R-:W-:Y:S01]  /*15f0*/  ENDCOLLECTIVE ;  /* 0x000000000000791b */ /* 0x003fe20003800000 */
.L_x_7104:
[----:B------:R-:W-:Y:S05]  /*1600*/  BRA `(.L_x_7105) ;  /* 0xfffffff400c87947 */ /* 0x000fea000383ffff */
.L_x_7106:
        /* <DEDUP_REMOVED lines=15> */
.L_x_7788:


//--------------------- .text._ZN10layer_norm31ln_parallel_residual_fwd_kernelINS_13Kernel_traitsIfffffjLj256ELj1ELj4ELj1ELj16ENS_18Kernel_traits_baseILj256EfffffjLj128EEEEELb1ELb0ELb0EEEvNS_9FwdParamsE --------------------------
	.section	.text._ZN10layer_norm31ln_parallel_residual_fwd_kernelINS_13Kernel_traitsIfffffjLj256ELj1ELj4ELj1ELj16ENS_18Kernel_traits_baseILj256EfffffjLj128EEEEELb1ELb0ELb0EEEvNS_9FwdParamsE,"ax",@progbits
	.align	128
        .global         _ZN10layer_norm31ln_parallel_residual_fwd_kernelINS_13Kernel_traitsIfffffjLj256ELj1ELj4ELj1ELj16ENS_18Kernel_traits_baseILj256EfffffjLj128EEEEELb1ELb0ELb0EEEvNS_9FwdParamsE
        .type           _ZN10layer_norm31ln_parallel_residual_fwd_kernelINS_13Kernel_traitsIfffffjLj256ELj1ELj4ELj1ELj16ENS_18Kernel_traits_baseILj256EfffffjLj128EEEEELb1ELb0ELb0EEEvNS_9FwdParamsE,@function
        .size           _ZN10layer_norm31ln_parallel_residual_fwd_kernelINS_13Kernel_traitsIfffffjLj256ELj1ELj4ELj1ELj16ENS_18Kernel_traits_baseILj256EfffffjLj128EEEEELb1ELb0ELb0EEEvNS_9FwdParamsE,(.L_x_7789 - _ZN10layer_norm31ln_parallel_residual_fwd_kernelINS_13Kernel_traitsIfffffjLj256ELj1ELj4ELj1ELj16ENS_18Kernel_traits_baseILj256EfffffjLj128EEEEELb1ELb0ELb0EEEvNS_9FwdParamsE)
        .other          _ZN10layer_norm31ln_parallel_residual_fwd_kernelINS_13Kernel_traitsIfffffjLj256ELj1ELj4ELj1ELj16ENS_18Kernel_traits_baseILj256EfffffjLj128EEEEELb1ELb0ELb0EEEvNS_9FwdParamsE,@"STO_CUDA_ENTRY STV_DEFAULT"
_ZN10layer_norm31ln_parallel_residual_fwd_kernelINS_13Kernel_traitsIfffffjLj256ELj1ELj4ELj1ELj16ENS_18Kernel_traits_baseILj256EfffffjLj128EEEEELb1ELb0ELb0EEEvNS_9FwdParamsE:
.text._ZN10layer_norm31ln_parallel_residual_fwd_kernelINS_13Kernel_traitsIfffffjLj256ELj1ELj4ELj1ELj16ENS_18Kernel_traits_baseILj256EfffffjLj128EEEEELb1ELb0ELb0EEEvNS_9FwdParamsE:
[----:B------:R-:W-:Y:S08]  /*0000*/  LDC R1, c[0x0][0x28] ;  /* 0x00000a00ff017b82 */ /* 0x000ff00000000800 */
[----:B------:R-:W0:Y:S01]  /*0010*/  LDC R69, c[0x0][0x2ec] ;  /* 0x0000bb00ff457b82 */ /* 0x000e220000000800 */
[----:B------:R-:W-:Y:S01]  /*0020*/  ULDC.U8 UR4, c[0x0][0x2f4] ;  /* 0x0000bd0000047ab9 */ /* 0x000fe20000000000 */
[----:B------:R-:W-:Y:S01]  /*0030*/  ULDC.64 UR6, c[0x0][0x2e0] ;  /* 0x0000b80000067ab9 */ /* 0x000fe20000000a00 */
[----:B------:R-:W-:Y:S01]  /*0040*/  ISETP.NE.AND P0, PT, RZ, UR4, PT ;  /* 0x00000004ff007c0c */ /* 0x000fe2000bf05270 */
[----:B------:R-:W-:Y:S01]  /*0050*/  IMAD.U32 R4, RZ, RZ, UR6 ;  /* 0x00000006ff047e24 */ /* 0x000fe2000f8e00ff */
[----:B------:R-:W-:Y:S01]  /*0060*/  ULDC.64 UR4, c[0x0][0x208] ;  /* 0x0000820000047ab9 */ /* 0x000fe20000000a00 */
[----:B------:R-:W-:-:S02]  /*0070*/  IMAD.U32 R5, RZ, RZ, UR7 ;  /* 0x00000007ff057e24 */ /* 0x000fc4000f8e00ff */
[----:B------:R-:W1:Y:S08]  /*0080*/  LDC R2, c[0x0][0x2e8] ;  /* 0x0000ba00ff027b82 */ /* 0x000e700000000800 */
[----:B------:R-:W2:Y:S01]  /*0090*/  @P0 LDG.E.64 R4, desc[UR4][R4.64] ;  /* 0x0000000404040981 */ /* 0x000ea2000c1e1b00 */
        /* <DEDUP_REMOVED lines=10> */
[----:B0-----:R-:W-:Y:S02]  /*0140*/  LOP3.LUT R74, R71, 0x1f, RZ, 0xc0, !PT ;  /* 0x0000001f474a7812 */ /* 0x001fe400078ec0ff */
[----:B------:R-:W-:-:S03]  /*0150*/  SHF.R.U32.HI R72, RZ, 0x5, R71 ;  /* 0x00000005ff487819 */ /* 0x000fc60000011647 */
[----:B-1----:R-:W-:-:S05]  /*0160*/  IMAD.MOV.U32 R3, RZ, RZ, R74 ;  /* 0x000000ffff037224 */ /* 0x002fca00078e004a */
[----:B------:R-:W-:Y:S01]  /*0170*/  LOP3.LUT R73, R3, 0x1f, RZ, 0x3c, !PT ;  /* 0x0000001f03497812 */ /* 0x000fe200078e3cff */
[C---:B-----5:R-:W-:Y:S01]  /*0180*/  IMAD R71, R8.reuse, UR8, R71 ;  /* 0x0000000808477c24 */ /* 0x060fe2000f8e0247 */
[----:B------:R-:W-:Y:S02]  /*0190*/  LEA R72, R8, R72, 0x2 ;  /* 0x0000004808487211 */ /* 0x000fe400078e10ff */
[----:B------:R-:W-:-:S04]  /*01a0*/  LEA.HI.SX32 R73, R0, R73, 0x1e ;  /* 0x0000004900497211 */ /* 0x000fc800078ff2ff */
[C---:B------:R-:W-:Y:S02]  /*01b0*/  LOP3.LUT P2, RZ, R73.reuse, 0xffffffe0, RZ, 0xc0, !PT ;  /* 0xffffffe049ff7812 */ /* 0x040fe4000784c0ff */
[----:B------:R-:W-:-:S04]  /*01c0*/  ISETP.GE.U32.AND P5, PT, R73, 0x40, PT ;  /* 0x000000404900780c */ /* 0x000fc80003fa6070 */
[----:B------:R-:W-:Y:S02]  /*01d0*/  P2R R0, PR, RZ, 0x20 ;  /* 0x00000020ff007803 */ /* 0x000fe40000000000 */
[----:B--2---:R-:W-:Y:S02]  /*01e0*/  @P0 R2UR UR6, R4 ;  /* 0x00000000040602ca */ /* 0x004fe400000e0000 */
[----:B------:R-:W-:-:S11]  /*01f0*/  @P0 R2UR UR7, R5 ;  /* 0x00000000050702ca */ /* 0x000fd600000e0000 */
[----:B------:R-:W-:Y:S02]  /*0200*/  UIADD3 UR18, UR6, -0x61c88647, URZ ;  /* 0x9e3779b906127890 */ /* 0x000fe4000fffe03f */
[----:B------:R-:W-:Y:S01]  /*0210*/  UIADD3 UR19, UR7, -0x4498517b, URZ ;  /* 0xbb67ae8507137890 */ /* 0x000fe2000fffe03f */
[----:B----4-:R-:W-:Y:S01]  /*0220*/  @P0 IADD3 R2, P1, R6, R9, RZ ;  /* 0x0000000906020210 */ /* 0x010fe20007f3e0ff */
[----:B------:R-:W-:Y:S01]  /*0230*/  UIADD3 UR20, UR6, 0x3c6ef372, URZ ;  /* 0x3c6ef37206147890 */ /* 0x000fe2000fffe03f */
[----:B------:R-:W-:Y:S01]  /*0240*/  P2R R6, PR, RZ, 0x4 ;  /* 0x00000004ff067803 */ /* 0x000fe20000000000 */
[----:B------:R-:W-:Y:S02]  /*0250*/  UIADD3 UR21, UR7, 0x76cf5d0a, URZ ;  /* 0x76cf5d0a07157890 */ /* 0x000fe4000fffe03f */
[----:B------:R-:W-:Y:S01]  /*0260*/  UIADD3 UR22, UR6, -0x255992d5, URZ ;  /* 0xdaa66d2b06167890 */ /* 0x000fe2000fffe03f */
[----:B------:R-:W-:Y:S01]  /*0270*/  @P0 IMAD.X R69, RZ, RZ, R7, P1 ;  /* 0x000000ffff450224 */ /* 0x000fe200008e0607 */
        /* <DEDUP_REMOVED lines=13> */
[----:B------:R-:W0:Y:S01]  /*0350*/  LDC.64 R20, c[0x0][0x260] ;  /* 0x00009800ff147b82 */ /* 0x000e220000000a00 */
[----:B------:R-:W-:Y:S01]  /*0360*/  ULDC.64 UR12, c[0x0][0x2d0] ;  /* 0x0000b400000c7ab9 */ /* 0x000fe20000000a00 */
        /* <DEDUP_REMOVED lines=11> */
[----:B------:R-:W-:Y:S02]  /*0420*/  SHF.L.U64.HI R5, R3, 0x4, RZ ;  /* 0x0000000403057819 */ /* 0x000fe400000102ff */
[----:B------:R-:W-:Y:S02]  /*0430*/  CS2R R16, SRZ ;  /* 0x0000000000107805 */ /* 0x000fe4000001ff00 */
[----:B------:R-:W-:-:S02]  /*0440*/  IADD3.X R25, R5, UR11, RZ, P3, !PT ;  /* 0x0000000b05197c10 */ /* 0x000fc40009ffe4ff */
[----:B------:R-:W-:Y:S02]  /*0450*/  @P0 IADD3 R8, P4, R8, UR12, RZ ;  /* 0x0000000c08080c10 */ /* 0x000fe4000ff9e0ff */
[----:B------:R-:W-:Y:S02]  /*0460*/  @P1 LEA R4, P2, R3, UR8, 0x4 ;  /* 0x0000000803041c11 */ /* 0x000fe4000f8420ff */
[----:B------:R-:W5:Y:S01]  /*0470*/  LDG.E.128 R24, desc[UR4][R24.64] ;  /* 0x0000000418187981 */ /* 0x000f62000c1e1d00 */
[----:B------:R-:W-:Y:S01]  /*0480*/  @P0 IADD3.X R9, R5, UR13, RZ, P4, !PT ;  /* 0x0000000d05090c10 */ /* 0x000fe2000a7fe4ff */
[C---:B0-----:R-:W-:Y:S01]  /*0490*/  IMAD.WIDE.U32 R20, R3.reuse, 0x10, R20 ;  /* 0x0000001003147825 */ /* 0x041fe200078e0014 */
[----:B------:R-:W-:-:S03]  /*04a0*/  @P1 LEA.HI.X R5, R3, UR9, RZ, 0x4, P2 ;  /* 0x0000000903051c11 */ /* 0x000fc600090f24ff */
[----:B------:R0:W5:Y:S04]  /*04b0*/  @P0 LDG.E.128 R16, desc[UR4][R8.64] ;  /* 0x0000000408100981 */ /* 0x000168000c1e1d00 */
[----:B------:R0:W5:Y:S04]  /*04c0*/  @P1 LDG.E.128 R12, desc[UR4][R4.64] ;  /* 0x00000004040c1981 */ /* 0x000168000c1e1d00 */
[----:B------:R-:W5:Y:S01]  /*04d0*/  LDG.E.128 R20, desc[UR4][R20.64] ;  /* 0x0000000414147981 */ /* 0x000f62000c1e1d00 */
[----:B------:R-:W-:-:S07]  /*04e0*/  LOP3.LUT R3, R3, 0x20, RZ, 0xfc, !PT ;  /* 0x0000002003037812 */ /* 0x000fce00078efcff */
.L_x_7108:
[----:B------:R-:W-:Y:S05]  /*04f0*/  BSYNC B0 ;  /* 0x0000000000007941 */ /* 0x000fea0003800000 */
.L_x_7107:
[----:B------:R-:W-:Y:S04]  /*0500*/  BSSY B0, `(.L_x_7109) ;  /* 0x000001b000007945 */ /* 0x000fe80003800000 */
[----:B------:R-:W-:Y:S05]  /*0510*/  @!P5 BRA `(.L_x_7110) ;  /* 0x000000000064d947 */ /* 0x000fea0003800000 */
[----:B------:R-:W-:Y:S01]  /*0520*/  ULDC.64 UR8, c[0x0][0x2c8] ;  /* 0x0000b20000087ab9 */ /* 0x000fe20000000a00 */
[----:B------:R-:W1:Y:S01]  /*0530*/  LDC.64 R36, c[0x0][0x260] ;  /* 0x00009800ff247b82 */ /* 0x000e620000000a00 */
[----:B------:R-:W-:Y:S01]  /*0540*/  ISETP.NE.U32.AND P0, PT, RZ, UR8, PT ;  /* 0x00000008ff007c0c */ /* 0x000fe2000bf05070 */
[----:B------:R-:W-:Y:S01]  /*0550*/  ULDC.64 UR10, c[0x0][0x2d0] ;  /* 0x0000b400000a7ab9 */ /* 0x000fe20000000a00 */
[----:B------:R-:W-:Y:S01]  /*0560*/  IMAD.SHL.U32 R40, R3, 0x10, RZ ;  /* 0x0000001003287824 */ /* 0x000fe200078e00ff */
[----:B------:R-:W-:Y:S02]  /*0570*/  ISETP.NE.U32.AND P1, PT, RZ, UR10, PT ;  /* 0x0000000aff007c0c */ /* 0x000fe4000bf25070 */
[----:B------:R-:W-:Y:S02]  /*0580*/  CS2R R30, SRZ ;  /* 0x00000000001e7805 */ /* 0x000fe4000001ff00 */
[----:B------:R-:W-:Y:S02]  /*0590*/  ISETP.NE.AND.EX P0, PT, RZ, UR9, PT, P0 ;  /* 0x00000009ff007c0c */ /* 0x000fe4000bf05300 */
[----:B------:R-:W-:-:S02]  /*05a0*/  CS2R R28, SRZ ;  /* 0x00000000001c7805 */ /* 0x000fc4000001ff00 */
[----:B------:R-:W-:Y:S02]  /*05b0*/  ISETP.NE.AND.EX P1, PT, RZ, UR11, PT, P1 ;  /* 0x0000000bff007c0c */ /* 0x000fe4000bf25310 */
[----:B------:R-:W-:Y:S02]  /*05c0*/  CS2R R34, SRZ ;  /* 0x0000000000227805 */ /* 0x000fe4000001ff00 */
[----:B------:R-:W-:Y:S02]  /*05d0*/  SHF.R.U32.HI R7, RZ, 0x1c, R3 ;  /* 0x0000001cff077819 */ /* 0x000fe40000011603 */
[----:B------:R-:W-:-:S03]  /*05e0*/  CS2R R32, SRZ ;  /* 0x0000000000207805 */ /* 0x000fc6000001ff00 */
[----:B0-----:R-:W-:-:S04]  /*05f0*/  @P0 LEA R4, P2, R3, UR8, 0x4 ;  /* 0x0000000803040c11 */ /* 0x001fc8000f8420ff */
[C---:B------:R-:W-:Y:S02]  /*0600*/  @P1 IADD3 R8, P3, R40.reuse, UR10, RZ ;  /* 0x0000000a28081c10 */ /* 0x040fe4000ff7e0ff */
[C---:B------:R-:W-:Y:S01]  /*0610*/  @P0 LEA.HI.X R5, R3.reuse, UR9, RZ, 0x4, P2 ;  /* 0x0000000903050c11 */ /* 0x040fe200090f24ff */
[----:B------:R-:W-:Y:S01]  /*0620*/  ULDC.64 UR8, c[0x0][0x268] ;  /* 0x00009a0000087ab9 */ /* 0x000fe20000000a00 */
[----:B-1----:R-:W-:Y:S01]  /*0630*/  IMAD.WIDE.U32 R36, R3, 0x10, R36 ;  /* 0x0000001003247825 */ /* 0x002fe200078e0024 */
[----:B------:R-:W-:Y:S02]  /*0640*/  IADD3 R40, P2, R40, UR8, RZ ;  /* 0x0000000828287c10 */ /* 0x000fe4000ff5e0ff */
[C---:B------:R-:W-:Y:S01]  /*0650*/  @P1 IADD3.X R9, R7.reuse, UR11, RZ, P3, !PT ;  /* 0x0000000b07091c10 */ /* 0x040fe20009ffe4ff */
[----:B------:R1:W5:Y:S01]  /*0660*/  @P0 LDG.E.128 R28, desc[UR4][R4.64] ;  /* 0x00000004041c0981 */ /* 0x000362000c1e1d00 */
[----:B------:R-:W-:-:S03]  /*0670*/  IADD3.X R41, R7, UR9, RZ, P2, !PT ;  /* 0x0000000907297c10 */ /* 0x000fc600097fe4ff */
[----:B------:R1:W5:Y:S04]  /*0680*/  @P1 LDG.E.128 R32, desc[UR4][R8.64] ;  /* 0x0000000408201981 */ /* 0x000368000c1e1d00 */
[----:B------:R-:W5:Y:S04]  /*0690*/  LDG.E.128 R36, desc[UR4][R36.64] ;  /* 0x0000000424247981 */ /* 0x000f68000c1e1d00 */
[----:B------:R-:W5:Y:S02]  /*06a0*/  LDG.E.128 R40, desc[UR4][R40.64] ;  /* 0x0000000428287981 */ /* 0x000f64000c1e1d00 */
.L_x_7110:
[----:B------:R-:W-:Y:S05]  /*06b0*/  BSYNC B0 ;  /* 0x0000000000007941 */ /* 0x000fea0003800000 */
.L_x_7109:
        /* <DEDUP_REMOVED lines=8> */
[----:B------:R-:W-:Y:S01]  /*0740*/  ULDC.U8 UR8, c[0x0][0x2a0] ;  /* 0x0000a80000087ab9 */ /* 0x000fe20000000000 */
[----:B01----:R-:W-:Y:S01]  /*0750*/  IMAD.HI.U32 R4, R71, -0x326172a9, RZ ;  /* 0xcd9e8d5747047827 */ /* 0x003fe200078e00ff */
[----:B------:R-:W-:Y:S01]  /*0760*/  LOP3.LUT R3, R3, UR7, RZ, 0x3c, !PT ;  /* 0x0000000703037c12 */ /* 0x000fe2000f8e3cff */
[----:B------:R-:W-:Y:S01]  /*0770*/  ULDC UR36, c[0x0][0x218] ;  /* 0x0000860000247ab9 */ /* 0x000fe20000000800 */
[----:B------:R-:W-:Y:S01]  /*0780*/  ULDC UR9, c[0x0][0x2d8] ;  /* 0x0000b60000097ab9 */ /* 0x000fe20000000800 */
[----:B------:R-:W-:Y:S01]  /*0790*/  IMAD R5, R71, -0x326172a9, RZ ;  /* 0xcd9e8d5747057824 */ /* 0x000fe200078e02ff */
[----:B------:R-:W-:Y:S01]  /*07a0*/  LOP3.LUT R4, R4, UR6, R69, 0x96, !PT ;  /* 0x0000000604047c12 */ /* 0x000fe2000f8e9645 */
[----:B------:R-:W-:Y:S01]  /*07b0*/  IMAD.HI.U32 R8, R3, -0x326172a9, RZ ;  /* 0xcd9e8d5703087827 */ /* 0x000fe200078e00ff */
[----:B------:R-:W-:Y:S01]  /*07c0*/  UISETP.NE.AND UP0, UPT, UR8, URZ, UPT ;  /* 0x0000003f0800728c */ /* 0x000fe2000bf05270 */
[----:B------:R-:W-:-:S02]  /*07d0*/  ULDC.64 UR10, c[0x0][0x230] ;  /* 0x00008c00000a7ab9 */ /* 0x000fc40000000a00 */
        /* <DEDUP_REMOVED lines=48> */
[----:B------:R-:W-:Y:S01]  /*0ae0*/  IMAD R9, R9, -0x326172a9, RZ ;  /* 0xcd9e8d5709097824 */ /* 0x000fe200078e02ff */
[----:B------:R-:W-:Y:S01]  /*0af0*/  LOP3.LUT R8, R8, UR32, R3, 0x96, !PT ;  /* 0x0000002008087c12 */ /* 0x000fe2000f8e9603 */
[----:B------:R-:W-:Y:S01]  /*0b00*/  IMAD.WIDE.U32 R10, R7, -0x326172a9, RZ ;  /* 0xcd9e8d57070a7825 */ /* 0x000fe200078e00ff */
[----:B------:R-:W-:-:S03]  /*0b10*/  HFMA2.MMA R7, -RZ, RZ, 0, 0 ;  /* 0x00000000ff077435 */ /* 0x000fc600000001ff */
[----:B------:R-:W-:Y:S01]  /*0b20*/  IMAD.HI.U32 R3, R8, -0x2daee0ad, RZ ;  /* 0xd2511f5308037827 */ /* 0x000fe200078e00ff */
[----:B------:R-:W-:Y:S02]  /*0b30*/  LOP3.LUT R11, R11, UR34, R9, 0x96, !PT ;  /* 0x000000220b0b7c12 */ /* 0x000fe4000f8e9609 */
[----:B------:R-:W-:Y:S01]  /*0b40*/  LOP3.LUT R9, R2, 0x3, RZ, 0xc0, !PT ;  /* 0x0000000302097812 */ /* 0x000fe200078ec0ff */
[----:B------:R-:W-:Y:S01]  /*0b50*/  IMAD R8, R8, -0x2daee0ad, RZ ;  /* 0xd2511f5308087824 */ /* 0x000fe200078e02ff */
[----:B------:R-:W-:-:S07]  /*0b60*/  LOP3.LUT R68, R3, UR35, R4, 0x96, !PT ;  /* 0x0000002303447c12 */ /* 0x000fce000f8e9604 */
.L_x_7250:
        /* <DEDUP_REMOVED lines=34> */
.L_x_7115:
[----:B------:R-:W-:-:S07]  /*0d90*/  MOV R64, R10 ;  /* 0x0000000a00407202 */ /* 0x000fce0000000f00 */
.L_x_7116:
[----:B------:R-:W-:Y:S05]  /*0da0*/  BSYNC B2 ;  /* 0x0000000000027941 */ /* 0x000fea0003800000 */
.L_x_7114:
        /* <DEDUP_REMOVED lines=16> */
.L_x_7120:
[----:B------:R-:W-:Y:S05]  /*0eb0*/  BSYNC B3 ;  /* 0x0000000000037941 */ /* 0x000fea0003800000 */
.L_x_7119:
        /* <DEDUP_REMOVED lines=44> */
.L_x_7118:
[----:B------:R-:W-:Y:S05]  /*1180*/  BSYNC B2 ;  /* 0x0000000000027941 */ /* 0x000fea0003800000 */
.L_x_7117:
        /* <DEDUP_REMOVED lines=17> */
.L_x_7121:
        /* <DEDUP_REMOVED lines=12> */
.L_x_7124:
[----:B------:R-:W-:-:S07]  /*1360*/  MOV R5, R10 ;  /* 0x0000000a00057202 */ /* 0x000fce0000000f00 */
.L_x_7125:
[----:B------:R-:W-:Y:S05]  /*1370*/  BSYNC B2 ;  /* 0x0000000000027941 */ /* 0x000fea0003800000 */
.L_x_7123:
        /* <DEDUP_REMOVED lines=16> */
.L_x_7129:
[----:B------:R-:W-:Y:S05]  /*1480*/  BSYNC B3 ;  /* 0x0000000000037941 */ /* 0x000fea0003800000 */
.L_x_7128:
        /* <DEDUP_REMOVED lines=42> */
.L_x_7127:
[----:B------:R-:W-:Y:S05]  /*1730*/  BSYNC B2 ;  /* 0x0000000000027941 */ /* 0x000fea0003800000 */
.L_x_7126:
        /* <DEDUP_REMOVED lines=8> */
.L_x_7122:
        /* <DEDUP_REMOVED lines=12> */
.L_x_7131:
[----:B------:R-:W-:-:S07]  /*1880*/  IMAD.MOV.U32 R76, RZ, RZ, R10 ;  /* 0x000000ffff4c7224 */ /* 0x000fce00078e000a */
.L_x_7132:
[----:B------:R-:W-:Y:S05]  /*1890*/  BSYNC B2 ;  /* 0x0000000000027941 */ /* 0x000fea0003800000 */
.L_x_7130:
        /* <DEDUP_REMOVED lines=16> */
.L_x_7136:
[----:B------:R-:W-:Y:S05]  /*19a0*/  BSYNC B3 ;  /* 0x0000000000037941 */ /* 0x000fea0003800000 */
.L_x_7135:
        /* <DEDUP_REMOVED lines=42> */
.L_x_7134:
[----:B------:R-:W-:Y:S05]  /*1c50*/  BSYNC B2 ;  /* 0x0000000000027941 */ /* 0x000fea0003800000 */
.L_x_7133:
        /* <DEDUP_REMOVED lines=11> */
.L_x_7137:
        /* <DEDUP_REMOVED lines=12> */
.L_x_7140:
[----:B------:R-:W-:-:S07]  /*1dd0*/  IMAD.MOV.U32 R4, RZ, RZ, R10 ;  /* 0x000000ffff047224 */ /* 0x000fce00078e000a */
.L_x_7141:
[----:B------:R-:W-:Y:S05]  /*1de0*/  BSYNC B2 ;  /* 0x0000000000027941 */ /* 0x000fea0003800000 */
.L_x_7139:
        /* <DEDUP_REMOVED lines=16> */
.L_x_7145:
[----:B------:R-:W-:Y:S05]  /*1ef0*/  BSYNC B3 ;  /* 0x0000000000037941 */ /* 0x000fea0003800000 */
.L_x_7144:
        /* <DEDUP_REMOVED lines=43> */
.L_x_7143:
[----:B------:R-:W-:Y:S05]  /*21b0*/  BSYNC B2 ;  /* 0x0000000000027941 */ /* 0x000fea0003800000 */
.L_x_7142:
        /* <DEDUP_REMOVED lines=8> */
.L_x_7138:
        /* <DEDUP_REMOVED lines=12> */
.L_x_7147:
[----:B------:R-:W-:-:S07]  /*2300*/  MOV R76, R10 ;  /* 0x0000000a004c7202 */ /* 0x000fce0000000f00 */
.L_x_7148:
[----:B------:R-:W-:Y:S05]  /*2310*/  BSYNC B2 ;  /* 0x0000000000027941 */ /* 0x000fea0003800000 */
.L_x_7146:
        /* <DEDUP_REMOVED lines=16> */
.L_x_7152:
[----:B------:R-:W-:Y:S05]  /*2420*/  BSYNC B3 ;  /* 0x0000000000037941 */ /* 0x000fea0003800000 */
.L_x_7151:
        /* <DEDUP_REMOVED lines=42> */
.L_x_7150:
[----:B------:R-:W-:Y:S05]  /*26d0*/  BSYNC B2 ;  /* 0x0000000000027941 */ /* 0x000fea0003800000 */
.L_x_7149:
        /* <DEDUP_REMOVED lines=11> */
.L_x_7153:
        /* <DEDUP_REMOVED lines=12> */
.L_x_7156:
[----:B------:R-:W-:-:S07]  /*2850*/  MOV R3, R10 ;  /* 0x0000000a00037202 */ /* 0x000fce0000000f00 */
.L_x_7157:
[----:B------:R-:W-:Y:S05]  /*2860*/  BSYNC B2 ;  /* 0x0000000000027941 */ /* 0x000fea0003800000 */
.L_x_7155:
        /* <DEDUP_REMOVED lines=16> */
.L_x_7161:
[----:B------:R-:W-:Y:S05]  /*2970*/  BSYNC B3 ;  /* 0x0000000000037941 */ /* 0x000fea0003800000 */
.L_x_7160:
        /* <DEDUP_REMOVED lines=42> */
.L_x_7159:
[----:B------:R-:W-:Y:S05]  /*2c20*/  BSYNC B2 ;  /* 0x0000000000027941 */ /* 0x000fea0003800000 */
.L_x_7158:
        /* <DEDUP_REMOVED lines=8> */
.L_x_7154:
        /* <DEDUP_REMOVED lines=12> */
.L_x_7163:
[----:B------:R-:W-:-:S07]  /*2d70*/  IMAD.MOV.U32 R76, RZ, RZ, R10 ;  /* 0x000000ffff4c7224 */ /* 0x000fce00078e000a */
.L_x_7164:
[----:B------:R-:W-:Y:S05]  /*2d80*/  BSYNC B2 ;  /* 0x0000000000027941 */ /* 0x000fea0003800000 */
.L_x_7162:
        /* <DEDUP_REMOVED lines=16> */
.L_x_7168:
[----:B------:R-:W-:Y:S05]  /*2e90*/  BSYNC B3 ;  /* 0x0000000000037941 */ /* 0x000fea0003800000 */
.L_x_7167:
        /* <DEDUP_REMOVED lines=42> */
.L_x_7166:
[----:B------:R-:W-:Y:S05]  /*3140*/  BSYNC B2 ;  /* 0x0000000000027941 */ /* 0x000fea0003800000 */
.L_x_7165:
        /* <DEDUP_REMOVED lines=11> */
.L_x_7169:
        /* <DEDUP_REMOVED lines=12> */
.L_x_7172:
[----:B------:R-:W-:-:S07]  /*32c0*/  IMAD.MOV.U32 R2, RZ, RZ, R10 ;  /* 0x000000ffff027224 */ /* 0x000fce00078e000a */
.L_x_7173:
[----:B------:R-:W-:Y:S05]  /*32d0*/  BSYNC B2 ;  /* 0x0000000000027941 */ /* 0x000fea0003800000 */
.L_x_7171:
        /* <DEDUP_REMOVED lines=16> */
.L_x_7177:
[----:B------:R-:W-:Y:S05]  /*33e0*/  BSYNC B3 ;  /* 0x0000000000037941 */ /* 0x000fea0003800000 */
.L_x_7176:
        /* <DEDUP_REMOVED lines=43> */
.L_x_7175:
[----:B------:R-:W-:Y:S05]  /*36a0*/  BSYNC B2 ;  /* 0x0000000000027941 */ /* 0x000fea0003800000 */
.L_x_7174:
        /* <DEDUP_REMOVED lines=8> */
.L_x_7170:
[----:B------:R-:W-:Y:S01]  /*3730*/  SEL R61, RZ, 0x1000000, P5 ;  /* 0x01000000ff3d7807 */ /* 0x000fe20002800000 */
[----:B------:R-:W-:Y:S01]  /*3740*/  IMAD.SHL.U32 R66, R75, 0x4, RZ ;  /* 0x000000044b427824 */ /* 0x000fe200078e00ff */
[----:B------:R-:W-:Y:S02]  /*3750*/  SEL R62, RZ, 0x10000, P4 ;  /* 0x00010000ff3e7807 */ /* 0x000fe40002000000 */
[----:B------:R-:W-:Y:S02]  /*3760*/  SEL R63, RZ, 0x100, P3 ;  /* 0x00000100ff3f7807 */ /* 0x000fe40001800000 */
[----:B------:R-:W-:Y:S02]  /*3770*/  ISETP.NE.AND P6, PT, R65, RZ, PT ;  /* 0x000000ff4100720c */ /* 0x000fe40003fc5270 */
[----:B------:R-:W-:Y:S02]  /*3780*/  LEA R60, P0, R75, UR12, 0x4 ;  /* 0x0000000c4b3c7c11 */ /* 0x000fe4000f8020ff */
[----:B------:R-:W-:-:S02]  /*3790*/  IADD3 R64, R63, R61, R62 ;  /* 0x0000003d3f407210 */ /* 0x000fc40007ffe03e */
[C---:B------:R-:W-:Y:S02]  /*37a0*/  SHF.L.U64.HI R67, R75.reuse, 0x2, RZ ;  /* 0x000000024b437819 */ /* 0x040fe400000102ff */
        /* <DEDUP_REMOVED lines=8> */
[----:B0-----:R-:W-:Y:S01]  /*3830*/  IMAD.U32 R61, R3, 0x10000, RZ ;  /* 0x00010000033d7824 */ /* 0x001fe200078e00ff */
[----:B------:R-:W-:Y:S02]  /*3840*/  LOP3.LUT R60, R2, 0xffff, RZ, 0xc0, !PT ;  /* 0x0000ffff023c7812 */ /* 0x000fe400078ec0ff */
[----:B------:R-:W-:Y:S02]  /*3850*/  LOP3.LUT R62, R4, 0xff, RZ, 0xc0, !PT ;  /* 0x000000ff043e7812 */ /* 0x000fe400078ec0ff */
[----:B------:R-:W-:Y:S02]  /*3860*/  LOP3.LUT R61, R61, 0xff0000, RZ, 0xc0, !PT ;  /* 0x00ff00003d3d7812 */ /* 0x000fe400078ec0ff */
[----:B------:R-:W-:-:S03]  /*3870*/  LOP3.LUT R63, R5, 0xff, RZ, 0xc0, !PT ;  /* 0x000000ff053f7812 */ /* 0x000fc600078ec0ff */
[----:B------:R-:W-:Y:S01]  /*3880*/  IMAD R61, R60, 0x1000000, R61 ;  /* 0x010000003c3d7824 */ /* 0x000fe200078e023d */
[----:B------:R-:W-:-:S04]  /*3890*/  IADD3 R60, P0, R66, UR16, RZ ;  /* 0x00000010423c7c10 */ /* 0x000fc8000ff1e0ff */
[----:B------:R-:W-:Y:S02]  /*38a0*/  LEA R62, R62, R61, 0x8 ;  /* 0x0000003d3e3e7211 */ /* 0x000fe400078e40ff */
[----:B------:R-:W-:-:S03]  /*38b0*/  IADD3.X R61, R67, UR17, RZ, P0, !PT ;  /* 0x00000011433d7c10 */ /* 0x000fc600087fe4ff */
[----:B------:R-:W-:-:S05]  /*38c0*/  IMAD.IADD R63, R62, 0x1, R63 ;  /* 0x000000013e3f7824 */ /* 0x000fca00078e023f */
[----:B------:R1:W-:Y:S02]  /*38d0*/  STG.E desc[UR4][R60.64], R63 ;  /* 0x0000003f3c007986 */ /* 0x0003e4000c101904 */
.L_x_7178:
[----:B01----:R-:W-:-:S07]  /*38e0*/  VIADD R60, R75, 0x20 ;  /* 0x000000204b3c7836 */ /* 0x003fce0000000000 */
.L_x_7113:
[----:B------:R-:W-:Y:S05]  /*38f0*/  BSYNC B1 ;  /* 0x0000000000017941 */ /* 0x000fea0003800000 */
.L_x_7112:
[----:B------:R-:W-:Y:S01]  /*3900*/  ISETP.NE.AND P0, PT, R0, RZ, PT ;  /* 0x000000ff0000720c */ /* 0x000fe20003f05270 */
[----:B------:R-:W-:-:S12]  /*3910*/  BSSY B1, `(.L_x_7179) ;  /* 0x00002ce000017945 */ /* 0x000fd80003800000 */
[----:B------:R-:W-:Y:S05]  /*3920*/  @!P0 BRA `(.L_x_7180) ;  /* 0x0000002c00308947 */ /* 0x000fea0003800000 */
        /* <DEDUP_REMOVED lines=26> */
.L_x_7182:
[----:B------:R-:W-:-:S07]  /*3ad0*/  IMAD.MOV.U32 R76, RZ, RZ, R10 ;  /* 0x000000ffff4c7224 */ /* 0x000fce00078e000a */
.L_x_7183:
[----:B------:R-:W-:Y:S05]  /*3ae0*/  BSYNC B2 ;  /* 0x0000000000027941 */ /* 0x000fea0003800000 */
.L_x_7181:
        /* <DEDUP_REMOVED lines=16> */
.L_x_7187:
[----:B------:R-:W-:Y:S05]  /*3bf0*/  BSYNC B3 ;  /* 0x0000000000037941 */ /* 0x000fea0003800000 */
.L_x_7186:
        /* <DEDUP_REMOVED lines=43> */
.L_x_7185:
[----:B------:R-:W-:Y:S05]  /*3eb0*/  BSYNC B2 ;  /* 0x0000000000027941 */ /* 0x000fea0003800000 */
.L_x_7184:
        /* <DEDUP_REMOVED lines=17> */
.L_x_7188:
        /* <DEDUP_REMOVED lines=12> */
.L_x_7191:
[----:B------:R-:W-:-:S07]  /*4090*/  MOV R5, R10 ;  /* 0x0000000a00057202 */ /* 0x000fce0000000f00 */
.L_x_7192:
[----:B------:R-:W-:Y:S05]  /*40a0*/  BSYNC B2 ;  /* 0x0000000000027941 */ /* 0x000fea0003800000 */
.L_x_7190:
        /* <DEDUP_REMOVED lines=16> */
.L_x_7196:
[----:B------:R-:W-:Y:S05]  /*41b0*/  BSYNC B3 ;  /* 0x0000000000037941 */ /* 0x000fea0003800000 */
.L_x_7195:
        /* <DEDUP_REMOVED lines=42> */
.L_x_7194:
[----:B------:R-:W-:Y:S05]  /*4460*/  BSYNC B2 ;  /* 0x0000000000027941 */ /* 0x000fea0003800000 */
.L_x_7193:
        /* <DEDUP_REMOVED lines=8> */
.L_x_7189:
        /* <DEDUP_REMOVED lines=12> */
.L_x_7198:
[----:B------:R-:W-:-:S07]  /*45b0*/  IMAD.MOV.U32 R77, RZ, RZ, R10 ;  /* 0x000000ffff4d7224 */ /* 0x000fce00078e000a */
.L_x_7199:
[----:B------:R-:W-:Y:S05]  /*45c0*/  BSYNC B2 ;  /* 0x0000000000027941 */ /* 0x000fea0003800000 */
.L_x_7197:
        /* <DEDUP_REMOVED lines=16> */
.L_x_7203:
[----:B------:R-:W-:Y:S05]  /*46d0*/  BSYNC B3 ;  /* 0x0000000000037941 */ /* 0x000fea0003800000 */
.L_x_7202:
        /* <DEDUP_REMOVED lines=42> */
.L_x_7201:
[----:B------:R-:W-:Y:S05]  /*4980*/  BSYNC B2 ;  /* 0x0000000000027941 */ /* 0x000fea0003800000 */
.L_x_7200:
        /* <DEDUP_REMOVED lines=11> */
.L_x_7204:
        /* <DEDUP_REMOVED lines=12> */
.L_x_7207:
[----:B------:R-:W-:-:S07]  /*4b00*/  IMAD.MOV.U32 R4, RZ, RZ, R10 ;  /* 0x000000ffff047224 */ /* 0x000fce00078e000a */
.L_x_7208:
[----:B------:R-:W-:Y:S05]  /*4b10*/  BSYNC B2 ;  /* 0x0000000000027941 */ /* 0x000fea0003800000 */
.L_x_7206:
        /* <DEDUP_REMOVED lines=16> */
.L_x_7212:
[----:B------:R-:W-:Y:S05]  /*4c20*/  BSYNC B3 ;  /* 0x0000000000037941 */ /* 0x000fea0003800000 */
.L_x_7211:
        /* <DEDUP_REMOVED lines=42> */
.L_x_7210:
[----:B------:R-:W-:Y:S05]  /*4ed0*/  BSYNC B2 ;  /* 0x0000000000027941 */ /* 0x000fea0003800000 */
.L_x_7209:
        /* <DEDUP_REMOVED lines=8> */
.L_x_7205:
        /* <DEDUP_REMOVED lines=12> */
.L_x_7214:
[----:B------:R-:W-:-:S07]  /*5020*/  IMAD.MOV.U32 R77, RZ, RZ, R10 ;  /* 0x000000ffff4d7224 */ /* 0x000fce00078e000a */
.L_x_7215:
[----:B------:R-:W-:Y:S05]  /*5030*/  BSYNC B2 ;  /* 0x0000000000027941 */ /* 0x000fea0003800000 */
.L_x_7213:
        /* <DEDUP_REMOVED lines=16> */
.L_x_7219:
[----:B------:R-:W-:Y:S05]  /*5140*/  BSYNC B3 ;  /* 0x0000000000037941 */ /* 0x000fea0003800000 */
.L_x_7218:
        /* <DEDUP_REMOVED lines=42> */
.L_x_7217:
[----:B------:R-:W-:Y:S05]  /*53f0*/  BSYNC B2 ;  /* 0x0000000000027941 */ /* 0x000fea0003800000 */
.L_x_7216:
        /* <DEDUP_REMOVED lines=11> */
.L_x_7220:
        /* <DEDUP_REMOVED lines=12> */
.L_x_7223:
[----:B------:R-:W-:-:S07]  /*5570*/  IMAD.MOV.U32 R3, RZ, RZ, R10 ;  /* 0x000000ffff037224 */ /* 0x000fce00078e000a */
.L_x_7224:
[----:B------:R-:W-:Y:S05]  /*5580*/  BSYNC B2 ;  /* 0x0000000000027941 */ /* 0x000fea0003800000 */
.L_x_7222:
        /* <DEDUP_REMOVED lines=16> */
.L_x_7228:
[----:B------:R-:W-:Y:S05]  /*5690*/  BSYNC B3 ;  /* 0x0000000000037941 */ /* 0x000fea0003800000 */
.L_x_7227:
        /* <DEDUP_REMOVED lines=42> */
.L_x_7226:
[----:B------:R-:W-:Y:S05]  /*5940*/  BSYNC B2 ;  /* 0x0000000000027941 */ /* 0x000fea0003800000 */
.L_x_7225:
        /* <DEDUP_REMOVED lines=8> */
.L_x_7221:
        /* <DEDUP_REMOVED lines=12> */
.L_x_7230:
[----:B------:R-:W-:-:S07]  /*5a90*/  IMAD.MOV.U32 R77, RZ, RZ, R10 ;  /* 0x000000ffff4d7224 */ /* 0x000fce00078e000a */
.L_x_7231:
[----:B------:R-:W-:Y:S05]  /*5aa0*/  BSYNC B2 ;  /* 0x0000000000027941 */ /* 0x000fea0003800000 */
.L_x_7229:
        /* <DEDUP_REMOVED lines=16> */
.L_x_7235:
[----:B------:R-:W-:Y:S05]  /*5bb0*/  BSYNC B3 ;  /* 0x0000000000037941 */ /* 0x000fea0003800000 */
.L_x_7234:
        /* <DEDUP_REMOVED lines=42> */
.L_x_7233:
[----:B------:R-:W-:Y:S05]  /*5e60*/  BSYNC B2 ;  /* 0x0000000000027941 */ /* 0x000fea0003800000 */
.L_x_7232:
        /* <DEDUP_REMOVED lines=11> */
.L_x_7236:
        /* <DEDUP_REMOVED lines=12> */
.L_x_7239:
[----:B------:R-:W-:-:S07]  /*5fe0*/  MOV R2, R10 ;  /* 0x0000000a00027202 */ /* 0x000fce0000000f00 */
.L_x_7240:
[----:B------:R-:W-:Y:S05]  /*5ff0*/  BSYNC B2 ;  /* 0x0000000000027941 */ /* 0x000fea0003800000 */
.L_x_7238:
        /* <DEDUP_REMOVED lines=16> */
.L_x_7244:
[----:B------:R-:W-:Y:S05]  /*6100*/  BSYNC B3 ;  /* 0x0000000000037941 */ /* 0x000fea0003800000 */
.L_x_7243:
        /* <DEDUP_REMOVED lines=42> */
.L_x_7242:
[----:B------:R-:W-:Y:S05]  /*63b0*/  BSYNC B2 ;  /* 0x0000000000027941 */ /* 0x000fea0003800000 */
.L_x_7241:
        /* <DEDUP_REMOVED lines=8> */
.L_x_7237:
        /* <DEDUP_REMOVED lines=27> */
.L_x_7180:
[----:B------:R-:W-:Y:S05]  /*65f0*/  BSYNC B1 ;  /* 0x0000000000017941 */ /* 0x000fea0003800000 */
.L_x_7179:
[----:B-1----:R-:W-:Y:S01]  /*6600*/  FADD.FTZ R60, RZ, R52 ;  /* 0x00000034ff3c7221 */ /* 0x002fe20000010000 */
[----:B------:R-:W-:Y:S01]  /*6610*/  ISETP.NE.AND P3, PT, R6, RZ, PT ;  /* 0x000000ff0600720c */ /* 0x000fe20003f65270 */
[----:B------:R-:W-:Y:S01]  /*6620*/  UMOV UR8, 0xffffffff ;  /* 0xffffffff00087882 */ /* 0x000fe20000000000 */
[----:B------:R-:W-:Y:S01]  /*6630*/  ISETP.GT.U32.AND P0, PT, R73, 0x3f, PT ;  /* 0x0000003f4900780c */ /* 0x000fe20003f04070 */
[----:B0-----:R-:W-:Y:S01]  /*6640*/  FADD.FTZ R61, R53, R60 ;  /* 0x0000003c353d7221 */ /* 0x001fe20000010000 */
        /* <DEDUP_REMOVED lines=47> */
.L_x_7262:
        /* <DEDUP_REMOVED lines=18> */
[--C-:B------:R-:W-:Y:S01]  /*6a60*/  FADD.FTZ R67, R55, -R81.reuse ;  /* 0x8000005137437221 */ /* 0x100fe20000010000 */
[--C-:B0-----:R-:W-:Y:S01]  /*6a70*/  FADD.FTZ R65, R54, -R81.reuse ;  /* 0x8000005136417221 */ /* 0x101fe20000010000 */
[--C-:B------:R-:W-:Y:S01]  /*6a80*/  FADD.FTZ R63, R53, -R81.reuse ;  /* 0x80000051353f7221 */ /* 0x100fe20000010000 */
[----:B------:R-:W-:Y:S01]  /*6a90*/  FADD.FTZ R61, R52, -R81 ;  /* 0x80000051343d7221 */ /* 0x000fe20000010000 */
[C---:B------:R-:W-:Y:S01]  /*6aa0*/  FMUL.FTZ R62, R80.reuse, R67 ;  /* 0x00000043503e7220 */ /* 0x040fe20000410000 */
[C---:B------:R-:W-:Y:S01]  /*6ab0*/  FMUL.FTZ R65, R80.reuse, R65 ;  /* 0x0000004150417220 */ /* 0x040fe20000410000 */
[C---:B------:R-:W-:Y:S01]  /*6ac0*/  FMUL.FTZ R60, R80.reuse, R63 ;  /* 0x0000003f503c7220 */ /* 0x040fe20000410000 */
[----:B------:R-:W0:Y:S01]  /*6ad0*/  LDC.64 R76, c[0x0][0x2c0] ;  /* 0x0000b000ff4c7b82 */ /* 0x000e220000000a00 */
[----:B------:R-:W-:Y:S01]  /*6ae0*/  FMUL.FTZ R83, R80, R61 ;  /* 0x0000003d50537220 */ /* 0x000fe20000410000 */
[-C--:B-----5:R-:W-:Y:S01]  /*6af0*/  FFMA.FTZ R63, R23, R62.reuse, R15 ;  /* 0x0000003e173f7223 */ /* 0x0a0fe2000001000f */
[----:B------:R-:W-:Y:S01]  /*6b00*/  FFMA.FTZ R67, R27, R62, R19 ;  /* 0x0000003e1b437223 */ /* 0x000fe20000010013 */
[-C--:B------:R-:W-:Y:S01]  /*6b10*/  FFMA.FTZ R62, R22, R65.reuse, R14 ;  /* 0x00000041163e7223 */ /* 0x080fe2000001000e */
[----:B------:R-:W-:Y:S01]  /*6b20*/  FFMA.FTZ R66, R26, R65, R18 ;  /* 0x000000411a427223 */ /* 0x000fe20000010012 */
[-C--:B------:R-:W-:Y:S01]  /*6b30*/  FFMA.FTZ R61, R21, R60.reuse, R13 ;  /* 0x0000003c153d7223 */ /* 0x080fe2000001000d */
[----:B------:R-:W-:Y:S01]  /*6b40*/  FFMA.FTZ R65, R25, R60, R17 ;  /* 0x0000003c19417223 */ /* 0x000fe20000010011 */
[-C--:B------:R-:W-:Y:S01]  /*6b50*/  FFMA.FTZ R60, R20, R83.reuse, R12 ;  /* 0x00000053143c7223 */ /* 0x080fe2000001000c */
[----:B------:R-:W-:Y:S01]  /*6b60*/  FFMA.FTZ R64, R24, R83, R16 ;  /* 0x0000005318407223 */ /* 0x000fe20000010010 */
[----:B-1----:R-:W-:-:S05]  /*6b70*/  IMAD.WIDE.U32 R78, R75, 0x10, R78 ;  /* 0x000000104b4e7825 */ /* 0x002fca00078e004e */
[----:B------:R1:W-:Y:S01]  /*6b80*/  STG.E.128 desc[UR4][R78.64], R60 ;  /* 0x0000003c4e007986 */ /* 0x0003e2000c101d04 */
[----:B0-----:R-:W-:-:S04]  /*6b90*/  IMAD.WIDE.U32 R76, R75, 0x10, R76 ;  /* 0x000000104b4c7825 */ /* 0x001fc800078e004c */
[----:B------:R-:W-:Y:S01]  /*6ba0*/  VIADD R75, R75, 0x20 ;  /* 0x000000204b4b7836 */ /* 0x000fe20000000000 */
[----:B------:R1:W-:Y:S06]  /*6bb0*/  STG.E.128 desc[UR4][R76.64], R64 ;  /* 0x000000404c007986 */ /* 0x0003ec000c101d04 */
.L_x_7247:
[----:B------:R-:W-:Y:S05]  /*6bc0*/  BSYNC B1 ;  /* 0x0000000000017941 */ /* 0x000fea0003800000 */
.L_x_7246:
[----:B------:R-:W-:Y:S01]  /*6bd0*/  ISETP.NE.AND P0, PT, R0, RZ, PT ;  /* 0x000000ff0000720c */ /* 0x000fe20003f05270 */
[----:B------:R-:W-:-:S12]  /*6be0*/  BSSY B1, `(.L_x_7248) ;  /* 0x0000018000017945 */ /* 0x000fd80003800000 */
[----:B------:R-:W-:Y:S05]  /*6bf0*/  @!P0 BRA `(.L_x_7249) ;  /* 0x0000000000588947 */ /* 0x000fea0003800000 */
[----:B-1----:R-:W1:Y:S01]  /*6c00*/  LDC.64 R76, c[0x0][0x2b8] ;  /* 0x0000ae00ff4c7b82 */ /* 0x002e620000000a00 */
        /* <DEDUP_REMOVED lines=19> */
[----:B0-----:R-:W-:-:S05]  /*6d40*/  IMAD.WIDE.U32 R78, R75, 0x10, R78 ;  /* 0x000000104b4e7825 */ /* 0x001fca00078e004e */
[----:B------:R2:W-:Y:S02]  /*6d50*/  STG.E.128 desc[UR4][R78.64], R64 ;  /* 0x000000404e007986 */ /* 0x0005e4000c101d04 */
.L_x_7249:
[----:B------:R-:W-:Y:S05]  /*6d60*/  BSYNC B1 ;  /* 0x0000000000017941 */ /* 0x000fea0003800000 */
.L_x_7248:
[----:B012---:R-:W0:Y:S02]  /*6d70*/  LDC.64 R60, c[0x0][0x210] ;  /* 0x00008400ff3c7b82 */ /* 0x007e240000000a00 */
[----:B0-----:R-:W-:-:S04]  /*6d80*/  LEA R72, R60, R72, 0x2 ;  /* 0x000000483c487211 */ /* 0x001fc800078e10ff */
[----:B------:R-:W-:-:S13]  /*6d90*/  ISETP.GE.AND P0, PT, R72, R61, PT ;  /* 0x0000003d4800720c */ /* 0x000fda0003f06270 */
[----:B------:R-:W-:Y:S05]  /*6da0*/  @!P0 BRA `(.L_x_7250) ;  /* 0xffffff9c00708947 */ /* 0x000fea000383ffff */
[----:B------:R-:W-:Y:S05]  /*6db0*/  BSYNC B0 ;  /* 0x0000000000007941 */ /* 0x000fea0003800000 */
.L_x_7111:
[----:B------:R-:W-:Y:S05]  /*6dc0*/  EXIT ;  /* 0x000000000000794d */ /* 0x000fea0003800000 */
.L_x_7245:
        /* <DEDUP_REMOVED lines=8> */
.L_x_7252:
[----:B------:R-:W-:Y:S05]  /*6e50*/  BSYNC B1 ;  /* 0x0000000000017941 */ /* 0x000fea0003800000 */
.L_x_7251:
        /* <DEDUP_REMOVED lines=10> */
.L_x_7253:
[----:B------:R-:W-:Y:S01]  /*6f00*/  HFMA2.MMA R78, -RZ, RZ, 0, 2.384185791015625e-07 ;  /* 0x00000004ff4e7435 */ /* 0x000fe200000001ff */
[----:B------:R-:W-:-:S05]  /*6f10*/  MOV R63, R77 ;  /* 0x0000004d003f7202 */ /* 0x000fca0000000f00 */
[----:B------:R-:W-:-:S04]  /*6f20*/  FADD.FTZ R63, R62, R63 ;  /* 0x0000003f3e3f7221 */ /* 0x000fc80000010000 */
[----:B------:R-:W-:-:S07]  /*6f30*/  IMAD.MOV.U32 R79, RZ, RZ, R63 ;  /* 0x000000ffff4f7224 */ /* 0x000fce00078e003f */
[----:B------:R-:W-:Y:S05]  /*6f40*/  WARPSYNC.COLLECTIVE R76, `(.L_x_7254) ;  /* 0x000000004c087348 */ /* 0x000fea0003c00000 */
[----:B------:R0:W1:Y:S02]  /*6f50*/  SHFL.BFLY P2, R77, R79, R78, R81 ;  /* 0x0c00004e4f4d7389 */ /* 0x0000640000040051 */
[----:B01----:R-:W-:Y:S01]  /*6f60*/  ENDCOLLECTIVE ;  /* 0x000000000000791b */ /* 0x003fe20003800000 */
.L_x_7254:
[----:B------:R-:W-:Y:S02]  /*6f70*/  IMAD.MOV.U32 R78, RZ, RZ, 0x8 ;  /* 0x00000008ff4e7424 */ /* 0x000fe400078e00ff */
[----:B------:R-:W-:-:S04]  /*6f80*/  IMAD.MOV.U32 R60, RZ, RZ, R77 ;  /* 0x000000ffff3c7224 */ /* 0x000fc800078e004d */
[----:B------:R-:W-:-:S05]  /*6f90*/  FADD.FTZ R66, R63, R60 ;  /* 0x0000003c3f427221 */ /* 0x000fca0000010000 */
[----:B------:R-:W-:-:S07]  /*6fa0*/  MOV R79, R66 ;  /* 0x00000042004f7202 */ /* 0x000fce0000000f00 */
[----:B------:R-:W-:Y:S05]  /*6fb0*/  WARPSYNC.COLLECTIVE R76, `(.L_x_7255) ;  /* 0x000000004c087348 */ /* 0x000fea0003c00000 */
[----:B------:R0:W1:Y:S02]  /*6fc0*/  SHFL.BFLY P2, R77, R79, R78, R81 ;  /* 0x0c00004e4f4d7389 */ /* 0x0000640000040051 */
[----:B01----:R-:W-:Y:S01]  /*6fd0*/  ENDCOLLECTIVE ;  /* 0x000000000000791b */ /* 0x003fe20003800000 */
.L_x_7255:
[----:B------:R-:W-:Y:S01]  /*6fe0*/  HFMA2.MMA R78, -RZ, RZ, 0, 9.5367431640625e-07 ;  /* 0x00000010ff4e7435 */ /* 0x000fe200000001ff */
[----:B------:R-:W-:-:S05]  /*6ff0*/  MOV R65, R77 ;  /* 0x0000004d00417202 */ /* 0x000fca0000000f00 */
[----:B------:R-:W-:-:S04]  /*7000*/  FADD.FTZ R67, R66, R65 ;  /* 0x0000004142437221 */ /* 0x000fc80000010000 */
[----:B------:R-:W-:-:S07]  /*7010*/  IMAD.MOV.U32 R79, RZ, RZ, R67 ;  /* 0x000000ffff4f7224 */ /* 0x000fce00078e0043 */
[----:B------:R-:W-:Y:S05]  /*7020*/  WARPSYNC.COLLECTIVE R76, `(.L_x_7256) ;  /* 0x000000004c087348 */ /* 0x000fea0003c00000 */
[----:B------:R0:W1:Y:S02]  /*7030*/  SHFL.BFLY P2, R77, R79, R78, R81 ;  /* 0x0c00004e4f4d7389 */ /* 0x0000640000040051 */
[----:B01----:R-:W-:Y:S01]  /*7040*/  ENDCOLLECTIVE ;  /* 0x000000000000791b */ /* 0x003fe20003800000 */
.L_x_7256:
        /* <DEDUP_REMOVED lines=25> */
.L_x_7257:
[----:B------:R-:W-:Y:S01]  /*71e0*/  HFMA2.MMA R78, -RZ, RZ, 0, 1.1920928955078125e-07 ;  /* 0x00000002ff4e7435 */ /* 0x000fe200000001ff */
[----:B------:R-:W-:-:S05]  /*71f0*/  MOV R61, R77 ;  /* 0x0000004d003d7202 */ /* 0x000fca0000000f00 */
[----:B------:R-:W-:-:S04]  /*7200*/  FADD.FTZ R61, R60, R61 ;  /* 0x0000003d3c3d7221 */ /* 0x000fc80000010000 */
[----:B------:R-:W-:-:S07]  /*7210*/  IMAD.MOV.U32 R79, RZ, RZ, R61 ;  /* 0x000000ffff4f7224 */ /* 0x000fce00078e003d */
[----:B------:R-:W-:Y:S05]  /*7220*/  WARPSYNC.COLLECTIVE R76, `(.L_x_7258) ;  /* 0x000000004c087348 */ /* 0x000fea0003c00000 */
[----:B------:R0:W1:Y:S02]  /*7230*/  SHFL.BFLY P2, R77, R79, R78, R81 ;  /* 0x0c00004e4f4d7389 */ /* 0x0000640000040051 */
[----:B01----:R-:W-:Y:S01]  /*7240*/  ENDCOLLECTIVE ;  /* 0x000000000000791b */ /* 0x003fe20003800000 */
.L_x_7258:
[----:B------:R-:W-:Y:S02]  /*7250*/  IMAD.MOV.U32 R78, RZ, RZ, 0x4 ;  /* 0x00000004ff4e7424 */ /* 0x000fe400078e00ff */
[----:B------:R-:W-:-:S04]  /*7260*/  IMAD.MOV.U32 R62, RZ, RZ, R77 ;  /* 0x000000ffff3e7224 */ /* 0x000fc800078e004d */
[----:B------:R-:W-:-:S05]  /*7270*/  FADD.FTZ R62, R61, R62 ;  /* 0x0000003e3d3e7221 */ /* 0x000fca0000010000 */
[----:B------:R-:W-:-:S07]  /*7280*/  MOV R79, R62 ;  /* 0x0000003e004f7202 */ /* 0x000fce0000000f00 */
[----:B------:R-:W-:Y:S05]  /*7290*/  WARPSYNC.COLLECTIVE R76, `(.L_x_7259) ;  /* 0x000000004c087348 */ /* 0x000fea0003c00000 */
[----:B------:R0:W1:Y:S02]  /*72a0*/  SHFL.BFLY P2, R77, R79, R78, R81 ;  /* 0x0c00004e4f4d7389 */ /* 0x0000640000040051 */
[----:B01----:R-:W-:Y:S01]  /*72b0*/  ENDCOLLECTIVE ;  /* 0x000000000000791b */ /* 0x003fe20003800000 */
.L_x_7259:
[----:B------:R-:W-:Y:S01]  /*72c0*/  HFMA2.MMA R78, -RZ, RZ, 0, 4.76837158203125e-07 ;  /* 0x00000008ff4e7435 */ /* 0x000fe200000001ff */
[----:B------:R-:W-:-:S05]  /*72d0*/  MOV R63, R77 ;  /* 0x0000004d003f7202 */ /* 0x000fca0000000f00 */
[----:B------:R-:W-:-:S04]  /*72e0*/  FADD.FTZ R63, R62, R63 ;  /* 0x0000003f3e3f7221 */ /* 0x000fc80000010000 */
[----:B------:R-:W-:-:S07]  /*72f0*/  IMAD.MOV.U32 R79, RZ, RZ, R63 ;  /* 0x000000ffff4f7224 */ /* 0x000fce00078e003f */
[----:B------:R-:W-:Y:S05]  /*7300*/  WARPSYNC.COLLECTIVE R76, `(.L_x_7260) ;  /* 0x000000004c087348 */ /* 0x000fea0003c00000 */
[----:B------:R0:W1:Y:S02]  /*7310*/  SHFL.BFLY P2, R77, R79, R78, R81 ;  /* 0x0c00004e4f4d7389 */ /* 0x0000640000040051 */
[----:B01----:R-:W-:Y:S01]  /*7320*/  ENDCOLLECTIVE ;  /* 0x000000000000791b */ /* 0x003fe20003800000 */
.L_x_7260:
[----:B------:R-:W-:Y:S02]  /*7330*/  IMAD.MOV.U32 R78, RZ, RZ, 0x10 ;  /* 0x00000010ff4e7424 */ /* 0x000fe400078e00ff */
[----:B------:R-:W-:-:S04]  /*7340*/  IMAD.MOV.U32 R66, RZ, RZ, R77 ;  /* 0x000000ffff427224 */ /* 0x000fc800078e004d */
[----:B------:R-:W-:-:S05]  /*7350*/  FADD.FTZ R66, R63, R66 ;  /* 0x000000423f427221 */ /* 0x000fca0000010000 */
[----:B------:R-:W-:-:S07]  /*7360*/  MOV R79, R66 ;  /* 0x00000042004f7202 */ /* 0x000fce0000000f00 */
[----:B------:R-:W-:Y:S05]  /*7370*/  WARPSYNC.COLLECTIVE R76, `(.L_x_7261) ;  /* 0x000000004c087348 */ /* 0x000fea0003c00000 */
[----:B------:R0:W1:Y:S02]  /*7380*/  SHFL.BFLY P2, R77, R79, R78, R81 ;  /* 0x0c00004e4f4d7389 */ /* 0x0000640000040051 */
[----:B01----:R-:W-:Y:S01]  /*7390*/  ENDCOLLECTIVE ;  /* 0x000000000000791b */ /* 0x003fe20003800000 */
.L_x_7261:
[----:B------:R-:W-:Y:S01]  /*73a0*/  MOV R67, R77 ;  /* 0x0000004d00437202 */ /* 0x000fe20000000f00 */
[----:B------:R-:W-:Y:S06]  /*73b0*/  BRA `(.L_x_7262) ;  /* 0xfffffff400607947 */ /* 0x000fec000383ffff */
.L_x_7263:
        /* <DEDUP_REMOVED lines=12> */
.L_x_7789:


//--------------------- .text._ZN10layer_norm31ln_parallel_residual_fwd_kernelINS_13Kernel_traitsIfffffjLj256ELj1ELj4ELj1ELj16ENS_18Kernel_traits_baseILj256EfffffjLj128EEEEELb1ELb0ELb1EEEvNS_9FwdParamsE --------------------------
	.section	.text._ZN10layer_norm31ln_parallel_residual_fwd_kernelINS_13Kernel_traitsIfffffjLj256ELj1ELj4ELj1ELj16ENS_18Kernel_traits_baseILj256EfffffjLj128EEEEELb1ELb0ELb1EEEvNS_9FwdParamsE,"ax",@progbits
	.align	128
        .global         _ZN10layer_norm31ln_parallel_residual_fwd_kernelINS_13Kernel_traitsIfffffjLj256ELj1ELj4ELj1ELj16ENS_18Kernel_traits_baseILj256EfffffjLj128EEEEELb1ELb0ELb1EEEvNS_9FwdParamsE
        .type           _ZN10layer_norm31ln_parallel_residual_fwd_kernelINS_13Kernel_traitsIfffffjLj256ELj1ELj4ELj1ELj16ENS_18Kernel_traits_baseILj256EfffffjLj128EEEEELb1ELb0ELb1EEEvNS_9FwdParamsE,@function
        .size           _ZN10layer_norm31ln_parallel_residual_fwd_kernelINS_13Kernel_traitsIfffffjLj256ELj1ELj4ELj1ELj16ENS_18Kernel_traits_baseILj256EfffffjLj128EEEEELb1ELb0ELb1EEEvNS_9FwdParamsE,(.L_x_7790 - _ZN10layer_norm31ln_parallel_residual_fwd_kernelINS_13Kernel_traitsIfffffjLj256ELj1ELj4ELj1ELj16ENS_18Kernel_traits_baseILj256EfffffjLj128EEEEELb1ELb0ELb1EEEvNS_9FwdParamsE)
        .other          _ZN10layer_norm31ln_parallel_residual_fwd_kernelINS_13Kernel_traitsIfffffjLj256ELj1ELj4ELj1ELj16ENS_18Kernel_traits_baseILj256EfffffjLj128EEEEELb1ELb0ELb1EEEvNS_9FwdParamsE,@"STO_CUDA_ENTRY STV_DEFAULT"
_ZN10layer_norm31ln_parallel_residual_fwd_kernelINS_13Kernel_traitsIfffffjLj256ELj1ELj4ELj1ELj16ENS_18Kernel_traits_baseILj256EfffffjLj128EEEEELb1ELb0ELb1EEEvNS_9FwdParamsE:
.text._ZN10layer_norm31ln_parallel_residual_fwd_kernelINS_13Kernel_traitsIfffffjLj256ELj1ELj4ELj1ELj16ENS_18Kernel_traits_baseILj256EfffffjLj128EEEEELb1ELb0ELb1EEEvNS_9FwdParamsE:
        /* <DEDUP_REMOVED lines=8> */
[----:B------:R-:W1:Y:S01]  /*0080*/  LDC R0, c[0x0][0x2e8] ;  /* 0x0000ba00ff007b82 */ /* 0x000e620000000800 */
[----:B------:R-:W-:Y:S01]  /*0090*/  ULDC.64 UR8, c[0x0][0x260] ;  /* 0x0000980000087ab9 */ /* 0x000fe20000000a00 */
[----:B------:R-:W-:Y:S01]  /*00a0*/  ULDC.64 UR12, c[0x0][0x2d0] ;  /* 0x0000b400000c7ab9 */ /* 0x000fe20000000a00 */
[----:B------:R-:W2:Y:S01]  /*00b0*/  S2R R64, SR_CTAID.X ;  /* 0x0000000000407919 */ /* 0x000ea20000002500 */
[----:B------:R-:W-:-:S04]  /*00c0*/  ULDC.64 UR10, c[0x0][0x268] ;  /* 0x00009a00000a7ab9 */ /* 0x000fc80000000a00 */
[----:B------:R-:W3:Y:S01]  /*00d0*/  @P2 LDG.E.64 R2, desc[UR4][R2.64] ;  /* 0x0000000402022981 */ /* 0x000ee2000c1e1b00 */
[----:B------:R-:W4:Y:S01]  /*00e0*/  LDC R13, c[0x0][0x2ec] ;  /* 0x0000bb00ff0d7b82 */ /* 0x000f220000000800 */
[----:B------:R-:W-:Y:S01]  /*00f0*/  ISETP.NE.U32.AND P1, PT, RZ, UR12, PT ;  /* 0x0000000cff007c0c */ /* 0x000fe2000bf25070 */
[----:B0-----:R-:W-:Y:S01]  /*0100*/  IMAD.SHL.U32 R6, R65, 0x10, RZ ;  /* 0x0000001041067824 */ /* 0x001fe200078e00ff */
[----:B------:R-:W-:Y:S01]  /*0110*/  SHF.R.U32.HI R68, RZ, 0x5, R65 ;  /* 0x00000005ff447819 */ /* 0x000fe20000011641 */
[----:B----4-:R-:W-:Y:S01]  /*0120*/  @P2 IMAD.MOV.U32 R5, RZ, RZ, R13 ;  /* 0x000000ffff052224 */ /* 0x010fe200078e000d */
[----:B-1----:R-:W-:Y:S02]  /*0130*/  @P2 MOV R4, R0 ;  /* 0x0000000000042202 */ /* 0x002fe40000000f00 */
[----:B------:R-:W-:Y:S01]  /*0140*/  LOP3.LUT R8, R6, 0x1f0, RZ, 0xc0, !PT ;  /* 0x000001f006087812 */ /* 0x000fe200078ec0ff */
[----:B--2---:R-:W-:-:S03]  /*0150*/  IMAD R68, R64, 0x4, R68 ;  /* 0x0000000440447824 */ /* 0x004fc600078e0244 */
[----:B------:R-:W-:Y:S01]  /*0160*/  IADD3 R6, P0, R8, UR8, RZ ;  /* 0x0000000808067c10 */ /* 0x000fe2000ff1e0ff */
[----:B------:R-:W-:Y:S01]  /*0170*/  ULDC UR8, c[0x0][0x0] ;  /* 0x0000000000087ab9 */ /* 0x000fe20000000800 */
[----:B------:R-:W-:Y:S01]  /*0180*/  ISETP.NE.AND.EX P1, PT, RZ, UR13, PT, P1 ;  /* 0x0000000dff007c0c */ /* 0x000fe2000bf25310 */
[----:B------:R-:W-:Y:S01]  /*0190*/  IMAD R64, R64, UR8, R65 ;  /* 0x0000000840407c24 */ /* 0x000fe2000f8e0241 */
[----:B------:R-:W-:Y:S02]  /*01a0*/  LOP3.LUT R65, R65, 0x1f, RZ, 0xc0, !PT ;  /* 0x0000001f41417812 */ /* 0x000fe400078ec0ff */
[----:B------:R-:W-:Y:S02]  /*01b0*/  CS2R R48, SRZ ;  /* 0x0000000000307805 */ /* 0x000fe4000001ff00 */
[----:B------:R-:W-:Y:S01]  /*01c0*/  IADD3.X R7, RZ, UR9, RZ, P0, !PT ;  /* 0x00000009ff077c10 */ /* 0x000fe200087fe4ff */
[----:B------:R-:W-:Y:S01]  /*01d0*/  ULDC.64 UR8, c[0x0][0x2c8] ;  /* 0x0000b20000087ab9 */ /* 0x000fe20000000a00 */
[----:B------:R-:W-:-:S02]  /*01e0*/  CS2R R50, SRZ ;  /* 0x0000000000327805 */ /* 0x000fc4000001ff00 */
[----:B------:R-:W-:Y:S01]  /*01f0*/  ISETP.NE.U32.AND P0, PT, RZ, UR8, PT ;  /* 0x00000008ff007c0c */ /* 0x000fe2000bf05070 */
[----:B------:R-:W-:Y:S01]  /*0200*/  IMAD.SHL.U32 R10, R65, 0x10, RZ ;  /* 0x00000010410a7824 */ /* 0x000fe200078e00ff */
[----:B------:R-:W-:Y:S02]  /*0210*/  CS2R R44, SRZ ;  /* 0x00000000002c7805 */ /* 0x000fe4000001ff00 */
[----:B------:R-:W-:Y:S02]  /*0220*/  CS2R R46, SRZ ;  /* 0x00000000002e7805 */ /* 0x000fe4000001ff00 */
[----:B------:R-:W-:Y:S02]  /*0230*/  ISETP.NE.AND.EX P0, PT, RZ, UR9, PT, P0 ;  /* 0x00000009ff007c0c */ /* 0x000fe4000bf05300 */
[----:B------:R-:W-:Y:S02]  /*0240*/  CS2R R40, SRZ ;  /* 0x0000000000287805 */ /* 0x000fe4000001ff00 */
[----:B------:R-:W-:-:S02]  /*0250*/  CS2R R42, SRZ ;  /* 0x00000000002a7805 */ /* 0x000fc4000001ff00 */
[----:B------:R-:W-:Y:S02]  /*0260*/  CS2R R36, SRZ ;  /* 0x0000000000247805 */ /* 0x000fe4000001ff00 */
[----:B------:R-:W-:Y:S01]  /*0270*/  CS2R R38, SRZ ;  /* 0x0000000000267805 */ /* 0x000fe2000001ff00 */
[----:B------:R-:W5:Y:S01]  /*0280*/  @P2 LDG.E.64 R4, desc[UR4][R4.64] ;  /* 0x0000000404042981 */ /* 0x000f62000c1e1b00 */
[----:B---3--:R-:W-:Y:S02]  /*0290*/  @P2 R2UR UR6, R2 ;  /* 0x00000000020622ca */ /* 0x008fe400000e0000 */
[----:B------:R-:W-:Y:S01]  /*02a0*/  IADD3 R2, P3, R8, UR8, RZ ;  /* 0x0000000808027c10 */ /* 0x000fe2000ff7e0ff */
[----:B------:R-:W-:Y:S01]  /*02b0*/  ULDC UR8, c[0x0][0x214] ;  /* 0x0000850000087ab9 */ /* 0x000fe20000000800 */
[C---:B------:R-:W-:Y:S02]  /*02c0*/  IADD3 R8, P4, R10.reuse, UR10, RZ ;  /* 0x0000000a0a087c10 */ /* 0x040fe4000ff9e0ff */
[----:B------:R-:W-:-:S02]  /*02d0*/  IADD3 R10, P5, R10, UR12, RZ ;  /* 0x0000000c0a0a7c10 */ /* 0x000fc4000ffbe0ff */
[----:B------:R-:W-:Y:S01]  /*02e0*/  @P2 R2UR UR7, R3 ;  /* 0x00000000030722ca */ /* 0x000fe200000e0000 */
[----:B------:R-:W-:Y:S01]  /*02f0*/  IMAD.X R9, RZ, RZ, UR11, P4 ;  /* 0x0000000bff097e24 */ /* 0x000fe2000a0e06ff */
[----:B------:R-:W-:Y:S01]  /*0300*/  IADD3.X R3, RZ, UR9, RZ, P3, !PT ;  /* 0x00000009ff037c10 */ /* 0x000fe20009ffe4ff */
[----:B------:R-:W-:Y:S01]  /*0310*/  IMAD.X R11, RZ, RZ, UR13, P5 ;  /* 0x0000000dff0b7e24 */ /* 0x000fe2000a8e06ff */
[----:B------:R-:W-:-:S03]  /*0320*/  ISETP.GE.AND P3, PT, R68, UR8, PT ;  /* 0x0000000844007c0c */ /* 0x000fc6000bf66270 */
[----:B------:R0:W5:Y:S04]  /*0330*/  @P0 LDG.E.128 R48, desc[UR4][R2.64] ;  /* 0x0000000402300981 */ /* 0x000168000c1e1d00 */
[----:B------:R0:W5:Y:S04]  /*0340*/  @P0 LDG.E.128 R44, desc[UR4][R2.64+0x200] ;  /* 0x00020004022c0981 */ /* 0x000168000c1e1d00 */
[----:B------:R0:W5:Y:S04]  /*0350*/  @P1 LDG.E.128 R40, desc[UR4][R10.64] ;  /* 0x000000040a281981 */ /* 0x000168000c1e1d00 */
[----:B------:R0:W5:Y:S01]  /*0360*/  @P1 LDG.E.128 R36, desc[UR4][R10.64+0x200] ;  /* 0x000200040a241981 */ /* 0x000162000c1e1d00 */
[----:B------:R-:W-:Y:S05]  /*0370*/  @P3 EXIT ;  /* 0x000000000000394d */ /* 0x000fea0003800000 */
[----:B0-----:R-:W0:Y:S01]  /*0380*/  @P2 LDC R3, c[0x0][0x2f0] ;  /* 0x0000bc00ff032b82 */ /* 0x001e220000000800 */
[----:B------:R-:W5:Y:S01]  /*0390*/  LDG.E.128 R32, desc[UR4][R6.64] ;  /* 0x0000000406207981 */ /* 0x000f62000c1e1d00 */
[----:B------:R-:W-:Y:S02]  /*03a0*/  UIADD3 UR22, UR7, -0x4498517b, URZ ;  /* 0xbb67ae8507167890 */ /* 0x000fe4000fffe03f */
[----:B------:R-:W-:Y:S01]  /*03b0*/  UIADD3 UR21, UR6, -0x61c88647, URZ ;  /* 0x9e3779b906157890 */ /* 0x000fe2000fffe03f */
[----:B------:R1:W5:Y:S01]  /*03c0*/  LDG.E.128 R28, desc[UR4][R6.64+0x200] ;  /* 0x00020004061c7981 */ /* 0x000362000c1e1d00 */
[----:B------:R-:W-:Y:S02]  /*03d0*/  UIADD3 UR23, UR6, 0x3c6ef372, URZ ;  /* 0x3c6ef37206177890 */ /* 0x000fe4000fffe03f */
[----:B------:R-:W-:Y:S01]  /*03e0*/  UIADD3 UR24, UR7, 0x76cf5d0a, URZ ;  /* 0x76cf5d0a07187890 */ /* 0x000fe2000fffe03f */
[----:B------:R-:W5:Y:S04]  /*03f0*/  LDG.E.128 R24, desc[UR4][R8.64] ;  /* 0x0000000408187981 */ /* 0x000f68000c1e1d00 */
[----:B------:R2:W5:Y:S01]  /*0400*/  LDG.E.128 R20, desc[UR4][R8.64+0x200] ;  /* 0x0002000408147981 */ /* 0x000562000c1e1d00 */
[----:B------:R-:W-:Y:S01]  /*0410*/  UIADD3 UR26, UR7, 0x32370b8f, URZ ;  /* 0x32370b8f071a7890 */ /* 0x000fe2000fffe03f */
[----:B------:R-:W-:Y:S01]  /*0420*/  BSSY B0, `(.L_x_7264) ;  /* 0x0000677000007945 */ /* 0x000fe20003800000 */
[----:B------:R-:W-:-:S02]  /*0430*/  UIADD3 UR25, UR6, -0x255992d5, URZ ;  /* 0xdaa66d2b06197890 */ /* 0x000fc4000fffe03f */
[----:B------:R-:W-:Y:S02]  /*0440*/  UIADD3 UR27, UR6, 0x78dde6e4, URZ ;  /* 0x78dde6e4061b7890 */ /* 0x000fe4000fffe03f */
[----:B------:R-:W-:Y:S02]  /*0450*/  UIADD3 UR28, UR7, -0x126145ec, URZ ;  /* 0xed9eba14071c7890 */ /* 0x000fe4000fffe03f */
[----:B------:R-:W-:Y:S01]  /*0460*/  UIADD3 UR30, UR7, -0x56f99767, URZ ;  /* 0xa9066899071e7890 */ /* 0x000fe2000fffe03f */
[----:B0----5:R-:W-:Y:S01]  /*0470*/  @P2 IADD3 R0, P0, R4, R3, RZ ;  /* 0x0000000304002210 */ /* 0x021fe20007f1e0ff */
[C---:B------:R-:W-:Y:S01]  /*0480*/  IMAD.HI.U32 R3, R64.reuse, -0x326172a9, RZ ;  /* 0xcd9e8d5740037827 */ /* 0x040fe200078e00ff */
[----:B------:R-:W-:Y:S02]  /*0490*/  UIADD3 UR29, UR6, 0x1715609d, URZ ;  /* 0x1715609d061d7890 */ /* 0x000fe4000fffe03f */
[----:B------:R-:W-:Y:S01]  /*04a0*/  @P2 IADD3.X R13, RZ, R5, RZ, P0, !PT ;  /* 0x00000005ff0d2210 */ /* 0x000fe200007fe4ff */
[----:B------:R-:W-:Y:S01]  /*04b0*/  IMAD R4, R64, -0x326172a9, RZ ;  /* 0xcd9e8d5740047824 */ /* 0x000fe200078e02ff */
[----:B------:R-:W-:Y:S01]  /*04c0*/  UIADD3 UR31, UR6, -0x4ab325aa, URZ ;  /* 0xb54cda56061f7890 */ /* 0x000fe2000fffe03f */
[C---:B------:R-:W-:Y:S01]  /*04d0*/  LOP3.LUT R69, R0.reuse, 0x3, RZ, 0xc0, !PT ;  /* 0x0000000300457812 */ /* 0x040fe200078ec0ff */
[----:B------:R-:W-:Y:S01]  /*04e0*/  UIADD3 UR32, UR7, 0x646e171e, URZ ;  /* 0x646e171e07207890 */ /* 0x000fe2000fffe03f */
[--C-:B------:R-:W-:Y:S01]  /*04f0*/  SHF.R.U64 R63, R0, 0x2, R13.reuse ;  /* 0x00000002003f7819 */ /* 0x100fe2000000120d */
[----:B------:R-:W-:Y:S01]  /*0500*/  UIADD3 UR34, UR7, 0x1fd5c5a3, URZ ;  /* 0x1fd5c5a307227890 */ /* 0x000fe2000fffe03f */
[----:B------:R-:W-:Y:S01]  /*0510*/  SHF.R.U32.HI R62, RZ, 0x2, R13 ;  /* 0x00000002ff3e7819 */ /* 0x000fe2000001160d */
[----:B------:R-:W-:-:S02]  /*0520*/  UIADD3 UR33, UR6, 0x5384540f, URZ ;  /* 0x5384540f06217890 */ /* 0x000fc4000fffe03f */
[----:B------:R-:W-:Y:S01]  /*0530*/  IMAD.HI.U32 R2, R63, -0x2daee0ad, RZ ;  /* 0xd2511f533f027827 */ /* 0x000fe200078e00ff */
[----:B------:R-:W-:Y:S01]  /*0540*/  LOP3.LUT R3, R3, UR6, R62, 0x96, !PT ;  /* 0x0000000603037c12 */ /* 0x000fe2000f8e963e */
[----:B------:R-:W-:Y:S02]  /*0550*/  UIADD3 UR35, UR6, -0xe443238, URZ ;  /* 0xf1bbcdc806237890 */ /* 0x000fe4000fffe03f */
[----:B-1----:R-:W-:Y:S01]  /*0560*/  IMAD R6, R63, -0x2daee0ad, RZ ;  /* 0xd2511f533f067824 */ /* 0x002fe200078e02ff */
[----:B------:R-:W-:Y:S01]  /*0570*/  LOP3.LUT R2, R2, UR7, RZ, 0x3c, !PT ;  /* 0x0000000702027c12 */ /* 0x000fe2000f8e3cff */
[----:B------:R-:W-:Y:S01]  /*0580*/  IMAD.HI.U32 R7, R3, -0x2daee0ad, RZ ;  /* 0xd2511f5303077827 */ /* 0x000fe200078e00ff */
[----:B------:R-:W-:Y:S02]  /*0590*/  UIADD3 UR36, UR7, -0x24c28bd8, URZ ;  /* 0xdb3d742807247890 */ /* 0x000fe4000fffe03f */
[----:B------:R-:W-:Y:S01]  /*05a0*/  UIADD3 UR38, UR7, -0x695add53, URZ ;  /* 0x96a522ad07267890 */ /* 0x000fe2000fffe03f */
[----:B------:R-:W-:Y:S01]  /*05b0*/  IMAD.HI.U32 R5, R2, -0x326172a9, RZ ;  /* 0xcd9e8d5702057827 */ /* 0x000fe200078e00ff */
[----:B------:R-:W-:Y:S01]  /*05c0*/  LOP3.LUT R6, R7, UR22, R6, 0x96, !PT ;  /* 0x0000001607067c12 */ /* 0x000fe2000f8e9606 */
[----:B------:R-:W-:-:S02]  /*05d0*/  UIADD3 UR37, UR6, -0x700cb87f, URZ ;  /* 0x8ff3478106257890 */ /* 0x000fc4000fffe03f */
[----:B------:R-:W-:Y:S01]  /*05e0*/  IMAD R2, R2, -0x326172a9, RZ ;  /* 0xcd9e8d5702027824 */ /* 0x000fe200078e02ff */
[----:B------:R-:W-:Y:S01]  /*05f0*/  LOP3.LUT R4, R5, UR21, R4, 0x96, !PT ;  /* 0x0000001505047c12 */ /* 0x000fe2000f8e9604 */
[----:B------:R-:W-:Y:S01]  /*0600*/  IMAD.HI.U32 R5, R6, -0x326172a9, RZ ;  /* 0xcd9e8d5706057827 */ /* 0x000fe200078e00ff */
[----:B------:R-:W-:Y:S01]  /*0610*/  ULDC.64 UR8, c[0x0][0x228] ;  /* 0x00008a0000087ab9 */ /* 0x000fe20000000a00 */
[----:B------:R-:W-:Y:S01]  /*0620*/  ULDC UR17, c[0x0][0x218] ;  /* 0x0000860000117ab9 */ /* 0x000fe20000000800 */
[----:B------:R-:W-:Y:S01]  /*0630*/  UISETP.NE.U32.AND UP0, UPT, UR8, URZ, UPT ;  /* 0x0000003f0800728c */ /* 0x000fe2000bf05070 */
[----:B------:R-:W-:Y:S01]  /*0640*/  IMAD R3, R3, -0x2daee0ad, RZ ;  /* 0xd2511f5303037824 */ /* 0x000fe200078e02ff */
[----:B------:R-:W-:Y:S01]  /*0650*/  LOP3.LUT R2, R5, UR23, R2, 0x96, !PT ;  /* 0x0000001705027c12 */ /* 0x000fe2000f8e9602 */
[----:B--2---:R-:W-:Y:S01]  /*0660*/  IMAD.HI.U32 R8, R4, -0x2daee0ad, RZ ;  /* 0xd2511f5304087827 */ /* 0x004fe200078e00ff */
[----:B------:R-:W-:Y:S01]  /*0670*/  ULDC.U8 UR8, c[0x0][0x2a0] ;  /* 0x0000a80000087ab9 */ /* 0x000fe20000000000 */
[----:B------:R-:W-:-:S02]  /*0680*/  UISETP.NE.AND.EX UP0, UPT, UR9, URZ, UPT, UP0 ;  /* 0x0000003f0900728c */ /* 0x000fc4000bf05300 */
[----:B------:R-:W-:Y:S01]  /*0690*/  IMAD R4, R4, -0x2daee0ad, RZ ;  /* 0xd2511f5304047824 */ /* 0x000fe200078e02ff */
[----:B------:R-:W-:Y:S01]  /*06a0*/  LOP3.LUT R3, R8, UR24, R3, 0x96, !PT ;  /* 0x0000001808037c12 */ /* 0x000fe2000f8e9603 */
[----:B------:R-:W-:Y:S01]  /*06b0*/  IMAD.HI.U32 R7, R2, -0x2daee0ad, RZ ;  /* 0xd2511f5302077827 */ /* 0x000fe200078e00ff */
[----:B------:R-:W-:Y:S01]  /*06c0*/  UISETP.NE.AND UP1, UPT, UR8, URZ, UPT ;  /* 0x0000003f0800728c */ /* 0x000fe2000bf25270 */
[----:B------:R-:W-:Y:S02]  /*06d0*/  ULDC UR20, c[0x0][0x2d8] ;  /* 0x0000b60000147ab9 */ /* 0x000fe40000000800 */
        /* <DEDUP_REMOVED lines=36> */
[----:B------:R-:W-:-:S04]  /*0920*/  LOP3.LUT R6, R7, UR35, R6, 0x96, !PT ;  /* 0x0000002307067c12 */ /* 0x000fc8000f8e9606 */
[----:B------:R-:W-:Y:S01]  /*0930*/  LOP3.LUT R5, R3, UR36, R9, 0x96, !PT ;  /* 0x0000002403057c12 */ /* 0x000fe2000f8e9609 */
[----:B------:R-:W-:Y:S02]  /*0940*/  IMAD R3, R4, -0x326172a9, RZ ;  /* 0xcd9e8d5704037824 */ /* 0x000fe400078e02ff */
[----:B------:R-:W-:-:S04]  /*0950*/  IMAD.HI.U32 R61, R6, -0x2daee0ad, RZ ;  /* 0xd2511f53063d7827 */ /* 0x000fc800078e00ff */
[----:B------:R-:W-:Y:S01]  /*0960*/  IMAD.WIDE.U32 R4, R5, -0x326172a9, RZ ;  /* 0xcd9e8d5705047825 */ /* 0x000fe200078e00ff */
[----:B------:R-:W-:-:S03]  /*0970*/  LOP3.LUT R61, R61, UR38, R2, 0x96, !PT ;  /* 0x000000263d3d7c12 */ /* 0x000fc6000f8e9602 */
[----:B------:R-:W-:Y:S01]  /*0980*/  IMAD.MOV.U32 R2, RZ, RZ, RZ ;  /* 0x000000ffff027224 */ /* 0x000fe200078e00ff */
[----:B------:R-:W-:Y:S01]  /*0990*/  LOP3.LUT R60, R5, UR37, R3, 0x96, !PT ;  /* 0x00000025053c7c12 */ /* 0x000fe2000f8e9603 */
[----:B------:R-:W-:-:S07]  /*09a0*/  IMAD R0, R6, -0x2daee0ad, RZ ;  /* 0xd2511f5306007824 */ /* 0x000fce00078e02ff */
.L_x_7396:
        /* <DEDUP_REMOVED lines=30> */
.L_x_7266:
[----:B------:R-:W-:-:S07]  /*0b90*/  IMAD.MOV.U32 R70, RZ, RZ, R4 ;  /* 0x000000ffff467224 */ /* 0x000fce00078e0004 */
.L_x_7267:
[----:B------:R-:W-:Y:S05]  /*0ba0*/  BSYNC B1 ;  /* 0x0000000000017941 */ /* 0x000fea0003800000 */
.L_x_7265:
        /* <DEDUP_REMOVED lines=16> */
.L_x_7271:
[----:B------:R-:W-:Y:S05]  /*0cb0*/  BSYNC B2 ;  /* 0x0000000000027941 */ /* 0x000fea0003800000 */
.L_x_7270:
        /* <DEDUP_REMOVED lines=43> */
[----:B------:R-:W-:-:S07]  /*0f70*/  IMAD.MOV.U32 R66, RZ, RZ, RZ ;  /* 0x000000ffff427224 */ /* 0x000fce00078e00ff */
.L_x_7269:
[----:B------:R-:W-:Y:S05]  /*0f80*/  BSYNC B1 ;  /* 0x0000000000017941 */ /* 0x000fea0003800000 */
.L_x_7268:
        /* <DEDUP_REMOVED lines=13> */
[----:B------:R-:W-:Y:S02]  /*1060*/  IMAD.MOV.U32 R54, RZ, RZ, R66 ;  /* 0x000000ffff367224 */ /* 0x000fe400078e0042 */
[----:B------:R-:W-:Y:S01]  /*1070*/  FADD.FTZ R8, R12, R8 ;  /* 0x000000080c087221 */ /* 0x000fe20000010000 */
[----:B------:R-:W-:Y:S06]  /*1080*/  BRA `(.L_x_7273) ;  /* 0x0000000400507947 */ /* 0x000fec0003800000 */
.L_x_7272:
        /* <DEDUP_REMOVED lines=12> */
.L_x_7275:
[----:B------:R-:W-:-:S07]  /*1150*/  IMAD.MOV.U32 R3, RZ, RZ, R4 ;  /* 0x000000ffff037224 */ /* 0x000fce00078e0004 */
.L_x_7276:
[----:B------:R-:W-:Y:S05]  /*1160*/  BSYNC B1 ;  /* 0x0000000000017941 */ /* 0x000fea0003800000 */
.L_x_7274:
        /* <DEDUP_REMOVED lines=16> */
.L_x_7280:
[----:B------:R-:W-:Y:S05]  /*1270*/  BSYNC B2 ;  /* 0x0000000000027941 */ /* 0x000fea0003800000 */
.L_x_7279:
        /* <DEDUP_REMOVED lines=44> */
.L_x_7278:
[----:B------:R-:W-:Y:S05]  /*1540*/  BSYNC B1 ;  /* 0x0000000000017941 */ /* 0x000fea0003800000 */
.L_x_7277:
        /* <DEDUP_REMOVED lines=8> */
.L_x_7273:
        /* <DEDUP_REMOVED lines=12> */
.L_x_7282:
[----:B------:R-:W-:-:S07]  /*1690*/  IMAD.MOV.U32 R69, RZ, RZ, R4 ;  /* 0x000000ffff457224 */ /* 0x000fce00078e0004 */
.L_x_7283:
[----:B------:R-:W-:Y:S05]  /*16a0*/  BSYNC B1 ;  /* 0x0000000000017941 */ /* 0x000fea0003800000 */
.L_x_7281:
        /* <DEDUP_REMOVED lines=16> */
.L_x_7287:
[----:B------:R-:W-:Y:S05]  /*17b0*/  BSYNC B2 ;  /* 0x0000000000027941 */ /* 0x000fea0003800000 */
.L_x_7286:
        /* <DEDUP_REMOVED lines=44> */
.L_x_7285:
[----:B------:R-:W-:Y:S05]  /*1a80*/  BSYNC B1 ;  /* 0x0000000000017941 */ /* 0x000fea0003800000 */
.L_x_7284:
        /* <DEDUP_REMOVED lines=11> */
.L_x_7288:
        /* <DEDUP_REMOVED lines=12> */
.L_x_7291:
[----:B------:R-:W-:-:S07]  /*1c00*/  MOV R69, R4 ;  /* 0x0000000400457202 */ /* 0x000fce0000000f00 */
.L_x_7292:
[----:B------:R-:W-:Y:S05]  /*1c10*/  BSYNC B1 ;  /* 0x0000000000017941 */ /* 0x000fea0003800000 */
.L_x_7290:
        /* <DEDUP_REMOVED lines=16> */
.L_x_7296:
[----:B------:R-:W-:Y:S05]  /*1d20*/  BSYNC B2 ;  /* 0x0000000000027941 */ /* 0x000fea0003800000 */
.L_x_7295:
        /* <DEDUP_REMOVED lines=43> */
.L_x_7294:
[----:B------:R-:W-:Y:S05]  /*1fe0*/  BSYNC B1 ;  /* 0x0000000000017941 */ /* 0x000fea0003800000 */
.L_x_7293:
        /* <DEDUP_REMOVED lines=8> */
.L_x_7289:
        /* <DEDUP_REMOVED lines=12> */
.L_x_7298:
[----:B------:R-:W-:-:S07]  /*2130*/  MOV R69, R4 ;  /* 0x0000000400457202 */ /* 0x000fce0000000f00 */
.L_x_7299:
[----:B------:R-:W-:Y:S05]  /*2140*/  BSYNC B1 ;  /* 0x0000000000017941 */ /* 0x000fea0003800000 */
.L_x_7297:
        /* <DEDUP_REMOVED lines=16> */
.L_x_7303:
[----:B------:R-:W-:Y:S05]  /*2250*/  BSYNC B2 ;  /* 0x0000000000027941 */ /* 0x000fea0003800000 */
.L_x_7302:
        /* <DEDUP_REMOVED lines=44> */
.L_x_7301:
[----:B------:R-:W-:Y:S05]  /*2520*/  BSYNC B1 ;  /* 0x0000000000017941 */ /* 0x000fea0003800000 */
.L_x_7300:
        /* <DEDUP_REMOVED lines=11> */
.L_x_7304:
        /* <DEDUP_REMOVED lines=12> */
.L_x_7307:
[----:B------:R-:W-:-:S07]  /*26a0*/  IMAD.MOV.U32 R6, RZ, RZ, R4 ;  /* 0x000000ffff067224 */ /* 0x000fce00078e0004 */
.L_x_7308:
[----:B------:R-:W-:Y:S05]  /*26b0*/  BSYNC B1 ;  /* 0x0000000000017941 */ /* 0x000fea0003800000 */
.L_x_7306:
        /* <DEDUP_REMOVED lines=16> */
.L_x_7312:
[----:B------:R-:W-:Y:S05]  /*27c0*/  BSYNC B2 ;  /* 0x0000000000027941 */ /* 0x000fea0003800000 */
.L_x_7311:
        /* <DEDUP_REMOVED lines=44> */
.L_x_7310:
[----:B------:R-:W-:Y:S05]  /*2a90*/  BSYNC B1 ;  /* 0x0000000000017941 */ /* 0x000fea0003800000 */
.L_x_7309:
        /* <DEDUP_REMOVED lines=8> */
.L_x_7305:
        /* <DEDUP_REMOVED lines=12> */
.L_x_7314:
[----:B------:R-:W-:-:S07]  /*2be0*/  MOV R69, R4 ;  /* 0x0000000400457202 */ /* 0x000fce0000000f00 */
.L_x_7315:
[----:B------:R-:W-:Y:S05]  /*2bf0*/  BSYNC B1 ;  /* 0x0000000000017941 */ /* 0x000fea0003800000 */
.L_x_7313:
        /* <DEDUP_REMOVED lines=16> */
.L_x_7319:
[----:B------:R-:W-:Y:S05]  /*2d00*/  BSYNC B2 ;  /* 0x0000000000027941 */ /* 0x000fea0003800000 */
.L_x_7318:
        /* <DEDUP_REMOVED lines=44> */
.L_x_7317:
[----:B------:R-:W-:Y:S05]  /*2fd0*/  BSYNC B1 ;  /* 0x0000000000017941 */ /* 0x000fea0003800000 */
.L_x_7316:
        /* <DEDUP_REMOVED lines=11> */
.L_x_7320:
        /* <DEDUP_REMOVED lines=12> */
.L_x_7323:
[----:B------:R-:W-:-:S07]  /*3150*/  IMAD.MOV.U32 R7, RZ, RZ, R4 ;  /* 0x000000ffff077224 */ /* 0x000fce00078e0004 */
.L_x_7324:
[----:B------:R-:W-:Y:S05]  /*3160*/  BSYNC B1 ;  /* 0x0000000000017941 */ /* 0x000fea0003800000 */
.L_x_7322:
        /* <DEDUP_REMOVED lines=18> */
.L_x_7328:
[----:B------:R-:W-:Y:S05]  /*3290*/  BSYNC B2 ;  /* 0x0000000000027941 */ /* 0x000fea0003800000 */
.L_x_7327:
        /* <DEDUP_REMOVED lines=44> */
.L_x_7326:
[----:B------:R-:W-:Y:S05]  /*3560*/  BSYNC B1 ;  /* 0x0000000000017941 */ /* 0x000fea0003800000 */
.L_x_7325:
        /* <DEDUP_REMOVED lines=8> */
.L_x_7321:
        /* <DEDUP_REMOVED lines=9> */
[----:B------:R-:W-:Y:S02]  /*3680*/  IADD3 R75, R54, R55, RZ ;  /* 0x00000037364b7210 */ /* 0x000fe40007ffe0ff */
[----:B------:R-:W-:Y:S01]  /*3690*/  PLOP3.LUT P4, PT, PT, PT, UP0, 0x80, 0x0 ;  /* 0x000000000000781c */ /* 0x000fe20003f8f008 */
        /* <DEDUP_REMOVED lines=16> */
.L_x_7329:
[----:B01----:R-:W0:Y:S01]  /*37a0*/  @P0 LDC.64 R54, c[0x0][0x230] ;  /* 0x00008c00ff360b82 */ /* 0x003e220000000a00 */
[----:B------:R-:W-:Y:S01]  /*37b0*/  HFMA2.MMA R77, -RZ, RZ, 0, 9.5367431640625e-07 ;  /* 0x00000010ff4d7435 */ /* 0x000fe200000001ff */
[----:B------:R-:W-:Y:S01]  /*37c0*/  VIADD R66, R59, 0x20 ;  /* 0x000000203b427836 */ /* 0x000fe20000000000 */
[----:B------:R-:W-:-:S03]  /*37d0*/  @UP0 ULDC.64 UR18, c[0x0][0x228] ;  /* 0x00008a0000120ab9 */ /* 0x000fc60000000a00 */
[----:B------:R-:W-:-:S05]  /*37e0*/  IMAD.WIDE.U32 R52, R66, 0x10, R52 ;  /* 0x0000001042347825 */ /* 0x000fca00078e0034 */
[----:B------:R-:W-:-:S05]  /*37f0*/  @P3 IMAD.WIDE.U32 R76, R66, R77, UR18 ;  /* 0x00000012424c3e25 */ /* 0x000fca000f8e004d */
[----:B------:R-:W5:Y:S01]  /*3800*/  @P4 LDG.E.128 R16, desc[UR4][R76.64] ;  /* 0x000000044c104981 */ /* 0x000f62000c1e1d00 */
[----:B0-----:R-:W-:-:S03]  /*3810*/  @P0 IMAD.WIDE.U32 R74, R66, 0x10, R54 ;  /* 0x00000010424a0825 */ /* 0x001fc600078e0036 */
[----:B------:R-:W5:Y:S01]  /*3820*/  LDG.E.128 R52, desc[UR4][R52.64] ;  /* 0x0000000434347981 */ /* 0x000f62000c1e1d00 */
[C---:B------:R-:W-:Y:S01]  /*3830*/  ISETP.NE.AND P2, PT, R69.reuse, 0x1, PT ;  /* 0x000000014500780c */ /* 0x040fe20003f45270 */
[----:B------:R-:W-:Y:S02]  /*3840*/  BSSY B1, `(.L_x_7330) ;  /* 0x000000d000017945 */ /* 0x000fe40003800000 */
[----:B------:R0:W5:Y:S02]  /*3850*/  @P0 LDG.E.128 R12, desc[UR4][R74.64] ;  /* 0x000000044a0c0981 */ /* 0x000164000c1e1d00 */
[----:B0-----:R-:W-:-:S08]  /*3860*/  VIADD R74, R69, 0x1 ;  /* 0x00000001454a7836 */ /* 0x001fd00000000000 */
        /* <DEDUP_REMOVED lines=9> */
.L_x_7331:
[----:B------:R-:W-:-:S07]  /*3900*/  IMAD.MOV.U32 R67, RZ, RZ, R4 ;  /* 0x000000ffff437224 */ /* 0x000fce00078e0004 */
.L_x_7332:
[----:B------:R-:W-:Y:S05]  /*3910*/  BSYNC B1 ;  /* 0x0000000000017941 */ /* 0x000fea0003800000 */
.L_x_7330:
        /* <DEDUP_REMOVED lines=16> */
.L_x_7336:
[----:B------:R-:W-:Y:S05]  /*3a20*/  BSYNC B2 ;  /* 0x0000000000027941 */ /* 0x000fea0003800000 */
.L_x_7335:
        /* <DEDUP_REMOVED lines=44> */
.L_x_7334:
[----:B------:R-:W-:Y:S05]  /*3cf0*/  BSYNC B1 ;  /* 0x0000000000017941 */ /* 0x000fea0003800000 */
.L_x_7333:
        /* <DEDUP_REMOVED lines=11> */
.L_x_7337:
        /* <DEDUP_REMOVED lines=12> */
.L_x_7340:
[----:B------:R-:W-:-:S07]  /*3e70*/  MOV R3, R4 ;  /* 0x0000000400037202 */ /* 0x000fce0000000f00 */
.L_x_7341:
[----:B------:R-:W-:Y:S05]  /*3e80*/  BSYNC B1 ;  /* 0x0000000000017941 */ /* 0x000fea0003800000 */
.L_x_7339:
        /* <DEDUP_REMOVED lines=16> */
.L_x_7345:
[----:B------:R-:W-:Y:S05]  /*3f90*/  BSYNC B2 ;  /* 0x0000000000027941 */ /* 0x000fea0003800000 */
.L_x_7344:
        /* <DEDUP_REMOVED lines=43> */
[----:B------:R-:W-:-:S07]  /*4250*/  LOP3.LUT R60, R75, UR37, R60, 0x96, !PT ;  /* 0x000000254b3c7c12 */ /* 0x000fce000f8e963c */
.L_x_7343:
[----:B------:R-:W-:Y:S05]  /*4260*/  BSYNC B1 ;  /* 0x0000000000017941 */ /* 0x000fea0003800000 */
.L_x_7342:
[----:B------:R-:W-:-:S05]  /*4270*/  I2FP.F32.U32 R3, R3 ;  /* 0x0000000300037245 */ /* 0x000fca0000201000 */
[----:B------:R-:W-:-:S05]  /*4280*/  FFMA.FTZ R3, R3, R56, 1.1641532182693481445e-10 ;  /* 0x2f00000003037423 */ /* 0x000fca0000010038 */
[----:B------:R-:W-:Y:S01]  /*4290*/  FSETP.GTU.FTZ.AND P3, PT, R3, R58, PT ;  /* 0x0000003a0300720b */ /* 0x000fe20003f7c000 */
[----:B------:R-:W-:-:S05]  /*42a0*/  FMUL.FTZ R3, R16, R57 ;  /* 0x0000003910037220 */ /* 0x000fca0000410000 */
[----:B------:R-:W-:-:S05]  /*42b0*/  FSEL R3, R3, RZ, !P3 ;  /* 0x000000ff03037208 */ /* 0x000fca0005800000 */
[----:B------:R-:W-:Y:S01]  /*42c0*/  FADD.FTZ R52, R52, R3 ;  /* 0x0000000334347221 */ /* 0x000fe20000010000 */
[----:B------:R-:W-:-:S03]  /*42d0*/  SEL R3, RZ, 0x1, P3 ;  /* 0x00000001ff037807 */ /* 0x000fc60001800000 */
[----:B------:R-:W-:-:S07]  /*42e0*/  @P0 FADD.FTZ R52, R12, R52 ;  /* 0x000000340c340221 */ /* 0x000fce0000010000 */
.L_x_7338:
        /* <DEDUP_REMOVED lines=12> */
.L_x_7347:
[----:B------:R-:W-:-:S07]  /*43b0*/  IMAD.MOV.U32 R67, RZ, RZ, R4 ;  /* 0x000000ffff437224 */ /* 0x000fce00078e0004 */
.L_x_7348:
[----:B------:R-:W-:Y:S05]  /*43c0*/  BSYNC B1 ;  /* 0x0000000000017941 */ /* 0x000fea0003800000 */
.L_x_7346:
        /* <DEDUP_REMOVED lines=16> */
.L_x_7352:
[----:B------:R-:W-:Y:S05]  /*44d0*/  BSYNC B2 ;  /* 0x0000000000027941 */ /* 0x000fea0003800000 */
.L_x_7351:
        /* <DEDUP_REMOVED lines=44> */
.L_x_7350:
[----:B------:R-:W-:Y:S05]  /*47a0*/  BSYNC B1 ;  /* 0x0000000000017941 */ /* 0x000fea0003800000 */
.L_x_7349:
        /* <DEDUP_REMOVED lines=11> */
.L_x_7353:
        /* <DEDUP_REMOVED lines=12> */
.L_x_7356:
[----:B------:R-:W-:-:S07]  /*4920*/  MOV R67, R4 ;  /* 0x0000000400437202 */ /* 0x000fce0000000f00 */
.L_x_7357:
[----:B------:R-:W-:Y:S05]  /*4930*/  BSYNC B1 ;  /* 0x0000000000017941 */ /* 0x000fea0003800000 */
.L_x_7355:
        /* <DEDUP_REMOVED lines=16> */
.L_x_7361:
[----:B------:R-:W-:Y:S05]  /*4a40*/  BSYNC B2 ;  /* 0x0000000000027941 */ /* 0x000fea0003800000 */
.L_x_7360:
        /* <DEDUP_REMOVED lines=41> */
[----:B------:R-:W-:Y:S01]  /*4ce0*/  IMAD.MOV.U32 R69, RZ, RZ, RZ ;  /* 0x000000ffff457224 */ /* 0x000fe200078e00ff */
[----:B------:R-:W-:-:S07]  /*4cf0*/  LOP3.LUT R60, R5, UR37, R60, 0x96, !PT ;  /* 0x00000025053c7c12 */ /* 0x000fce000f8e963c */
.L_x_7359:
[----:B------:R-:W-:Y:S05]  /*4d00*/  BSYNC B1 ;  /* 0x0000000000017941 */ /* 0x000fea0003800000 */
.L_x_7358:
        /* <DEDUP_REMOVED lines=8> */
.L_x_7354:
        /* <DEDUP_REMOVED lines=12> */
.L_x_7363:
[----:B------:R-:W-:-:S07]  /*4e50*/  MOV R67, R4 ;  /* 0x0000000400437202 */ /* 0x000fce0000000f00 */
.L_x_7364:
[----:B------:R-:W-:Y:S05]  /*4e60*/  BSYNC B1 ;  /* 0x0000000000017941 */ /* 0x000fea0003800000 */
.L_x_7362:
        /* <DEDUP_REMOVED lines=16> */
.L_x_7368:
[----:B------:R-:W-:Y:S05]  /*4f70*/  BSYNC B2 ;  /* 0x0000000000027941 */ /* 0x000fea0003800000 */
.L_x_7367:
        /* <DEDUP_REMOVED lines=44> */
.L_x_7366:
[----:B------:R-:W-:Y:S05]  /*5240*/  BSYNC B1 ;  /* 0x0000000000017941 */ /* 0x000fea0003800000 */
.L_x_7365:
        /* <DEDUP_REMOVED lines=11> */
.L_x_7369:
        /* <DEDUP_REMOVED lines=12> */
.L_x_7372:
[----:B------:R-:W-:-:S07]  /*53c0*/  IMAD.MOV.U32 R6, RZ, RZ, R4 ;  /* 0x000000ffff067224 */ /* 0x000fce00078e0004 */
.L_x_7373:
[----:B------:R-:W-:Y:S05]  /*53d0*/  BSYNC B1 ;  /* 0x0000000000017941 */ /* 0x000fea0003800000 */
.L_x_7371:
        /* <DEDUP_REMOVED lines=16> */
.L_x_7377:
[----:B------:R-:W-:Y:S05]  /*54e0*/  BSYNC B2 ;  /* 0x0000000000027941 */ /* 0x000fea0003800000 */
.L_x_7376:
        /* <DEDUP_REMOVED lines=44> */
.L_x_7375:
[----:B------:R-:W-:Y:S05]  /*57b0*/  BSYNC B1 ;  /* 0x0000000000017941 */ /* 0x000fea0003800000 */
.L_x_7374:
        /* <DEDUP_REMOVED lines=8> */
.L_x_7370:
        /* <DEDUP_REMOVED lines=12> */
.L_x_7379:
[----:B------:R-:W-:-:S07]  /*5900*/  MOV R67, R4 ;  /* 0x0000000400437202 */ /* 0x000fce0000000f00 */
.L_x_7380:
[----:B------:R-:W-:Y:S05]  /*5910*/  BSYNC B1 ;  /* 0x0000000000017941 */ /* 0x000fea0003800000 */
.L_x_7378:
        /* <DEDUP_REMOVED lines=16> */
.L_x_7384:
[----:B------:R-:W-:Y:S05]  /*5a20*/  BSYNC B2 ;  /* 0x0000000000027941 */ /* 0x000fea0003800000 */
.L_x_7383:
        /* <DEDUP_REMOVED lines=44> */
.L_x_7382:
[----:B------:R-:W-:Y:S05]  /*5cf0*/  BSYNC B1 ;  /* 0x0000000000017941 */ /* 0x000fea0003800000 */
.L_x_7381:
        /* <DEDUP_REMOVED lines=11> */
.L_x_7385:
        /* <DEDUP_REMOVED lines=12> */
.L_x_7388:
[----:B------:R-:W-:-:S07]  /*5e70*/  IMAD.MOV.U32 R7, RZ, RZ, R4 ;  /* 0x000000ffff077224 */ /* 0x000fce00078e0004 */
.L_x_7389:
[----:B------:R-:W-:Y:S05]  /*5e80*/  BSYNC B1 ;  /* 0x0000000000017941 */ /* 0x000fea0003800000 */
.L_x_7387:
        /* <DEDUP_REMOVED lines=16> */
.L_x_7393:
[----:B------:R-:W-:Y:S05]  /*5f90*/  BSYNC B2 ;  /* 0x0000000000027941 */ /* 0x000fea0003800000 */
.L_x_7392:
        /* <DEDUP_REMOVED lines=44> */
.L_x_7391:
[----:B------:R-:W-:Y:S05]  /*6260*/  BSYNC B1 ;  /* 0x0000000000017941 */ /* 0x000fea0003800000 */
.L_x_7390:
        /* <DEDUP_REMOVED lines=8> */
.L_x_7386:
        /* <DEDUP_REMOVED lines=31> */
.L_x_7394:
        /* <DEDUP_REMOVED lines=40> */
.L_x_7408:
        /* <DEDUP_REMOVED lines=15> */
[----:B-1----:R-:W-:-:S04]  /*6850*/  @!P0 IMAD.WIDE R74, R68, 0x4, R72 ;  /* 0x00000004444a8825 */ /* 0x002fc800078e0248 */
[----:B------:R-:W-:Y:S01]  /*6860*/  FADD.FTZ R73, -R67, R10 ;  /* 0x0000000a43497221 */ /* 0x000fe20000010100 */
[----:B------:R-:W-:Y:S01]  /*6870*/  IMAD.SHL.U32 R72, R59, 0x10, RZ ;  /* 0x000000103b487824 */ /* 0x000fe200078e00ff */
[----:B------:R1:W-:Y:S01]  /*6880*/  @!P0 STG.E desc[UR4][R74.64], R71 ;  /* 0x000000474a008986 */ /* 0x0003e2000c101904 */
[----:B------:R-:W-:Y:S01]  /*6890*/  SHF.R.U32.HI R59, RZ, 0x1c, R59 ;  /* 0x0000001cff3b7819 */ /* 0x000fe2000001163b */
[----:B0-----:R-:W-:-:S04]  /*68a0*/  @!P0 IMAD.WIDE R76, R68, 0x4, R56 ;  /* 0x00000004444c8825 */ /* 0x001fc800078e0238 */
[----:B------:R-:W-:Y:S01]  /*68b0*/  FADD.FTZ R57, -R67, R8 ;  /* 0x0000000843397221 */ /* 0x000fe20000010100 */
[C---:B--2---:R-:W-:Y:S01]  /*68c0*/  FMUL.FTZ R58, R70.reuse, R11 ;  /* 0x0000000b463a7220 */ /* 0x044fe20000410000 */
[C---:B------:R-:W-:Y:S01]  /*68d0*/  FMUL.FTZ R56, R70.reuse, R9 ;  /* 0x0000000946387220 */ /* 0x040fe20000410000 */
[----:B------:R-:W-:Y:S01]  /*68e0*/  FMUL.FTZ R53, R70, R53 ;  /* 0x0000003546357220 */ /* 0x000fe20000410000 */
[----:B------:R0:W-:Y:S01]  /*68f0*/  @!P0 STG.E desc[UR4][R76.64], R70 ;  /* 0x000000464c008986 */ /* 0x0001e2000c101904 */
[----:B------:R-:W-:Y:S01]  /*6900*/  FFMA.FTZ R11, R35, R58, R51 ;  /* 0x0000003a230b7223 */ /* 0x000fe20000010033 */
[----:B-1----:R-:W-:Y:S01]  /*6910*/  IADD3 R74, P0, R72, UR12, RZ ;  /* 0x0000000c484a7c10 */ /* 0x002fe2000ff1e0ff */
[C---:B------:R-:W-:Y:S01]  /*6920*/  FMUL.FTZ R71, R70.reuse, R57 ;  /* 0x0000003946477220 */ /* 0x040fe20000410000 */
[----:B------:R-:W-:Y:S01]  /*6930*/  FMUL.FTZ R57, R70, R73 ;  /* 0x0000004946397220 */ /* 0x000fe20000410000 */
[----:B------:R-:W-:Y:S01]  /*6940*/  FFMA.FTZ R9, R33, R56, R49 ;  /* 0x0000003821097223 */ /* 0x000fe20000010031 */
[----:B------:R-:W-:Y:S01]  /*6950*/  IADD3.X R75, R59, UR13, RZ, P0, !PT ;  /* 0x0000000d3b4b7c10 */ /* 0x000fe200087fe4ff */
[----:B------:R-:W-:Y:S01]  /*6960*/  FFMA.FTZ R8, R32, R71, R48 ;  /* 0x0000004720087223 */ /* 0x000fe20000010030 */
[----:B------:R-:W-:Y:S01]  /*6970*/  IADD3 R72, P0, R72, UR14, RZ ;  /* 0x0000000e48487c10 */ /* 0x000fe2000ff1e0ff */
[----:B------:R-:W-:-:S03]  /*6980*/  FFMA.FTZ R10, R34, R57, R50 ;  /* 0x00000039220a7223 */ /* 0x000fc60000010032 */
[----:B------:R-:W-:Y:S01]  /*6990*/  IADD3.X R73, R59, UR15, RZ, P0, !PT ;  /* 0x0000000f3b497c10 */ /* 0x000fe200087fe4ff */
[----:B------:R-:W-:Y:S01]  /*69a0*/  FFMA.FTZ R59, R27, R58, R43 ;  /* 0x0000003a1b3b7223 */ /* 0x000fe2000001002b */
[----:B------:R-:W-:Y:S01]  /*69b0*/  FFMA.FTZ R58, R26, R57, R42 ;  /* 0x000000391a3a7223 */ /* 0x000fe2000001002a */
[----:B------:R-:W-:Y:S01]  /*69c0*/  FFMA.FTZ R57, R25, R56, R41 ;  /* 0x0000003819397223 */ /* 0x000fe20000010029 */
[----:B------:R1:W-:Y:S01]  /*69d0*/  STG.E.128 desc[UR4][R74.64], R8 ;  /* 0x000000084a007986 */ /* 0x0003e2000c101d04 */
[----:B------:R-:W-:Y:S01]  /*69e0*/  FFMA.FTZ R56, R24, R71, R40 ;  /* 0x0000004718387223 */ /* 0x000fe20000010028 */
[C---:B0-----:R-:W-:Y:S01]  /*69f0*/  FADD.FTZ R77, -R67.reuse, R52 ;  /* 0x00000034434d7221 */ /* 0x041fe20000010100 */
[----:B------:R-:W-:-:S03]  /*6a00*/  FADD.FTZ R71, -R67, R54 ;  /* 0x0000003643477221 */ /* 0x000fc60000010100 */
[C---:B------:R-:W-:Y:S01]  /*6a10*/  FMUL.FTZ R52, R70.reuse, R77 ;  /* 0x0000004d46347220 */ /* 0x040fe20000410000 */
[----:B------:R-:W-:Y:S01]  /*6a20*/  FMUL.FTZ R71, R70, R71 ;  /* 0x0000004746477220 */ /* 0x000fe20000410000 */
[----:B------:R0:W-:Y:S03]  /*6a30*/  STG.E.128 desc[UR4][R72.64], R56 ;  /* 0x0000003848007986 */ /* 0x0001e6000c101d04 */
[----:B------:R-:W-:Y:S01]  /*6a40*/  FFMA.FTZ R54, R22, R71, R38 ;  /* 0x0000004716367223 */ /* 0x000fe20000010026 */
[----:B-1----:R-:W-:Y:S01]  /*6a50*/  SHF.L.U32 R74, R66, 0x4, RZ ;  /* 0x00000004424a7819 */ /* 0x002fe200000006ff */
[----:B------:R-:W-:Y:S01]  /*6a60*/  FMUL.FTZ R8, R70, R55 ;  /* 0x0000003746087220 */ /* 0x000fe20000410000 */
[----:B------:R-:W-:Y:S01]  /*6a70*/  SHF.R.U32.HI R9, RZ, 0x1c, R66 ;  /* 0x0000001cff097819 */ /* 0x000fe20000011642 */
[----:B------:R-:W-:Y:S01]  /*6a80*/  FFMA.FTZ R10, R30, R71, R46 ;  /* 0x000000471e0a7223 */ /* 0x000fe2000001002e */
[----:B------:R-:W1:Y:S01]  /*6a90*/  LDC.64 R66, c[0x0][0x210] ;  /* 0x00008400ff427b82 */ /* 0x000e620000000a00 */
[C---:B------:R-:W-:Y:S01]  /*6aa0*/  IADD3 R76, P0, R74.reuse, UR12, RZ ;  /* 0x0000000c4a4c7c10 */ /* 0x040fe2000ff1e0ff */
[-C--:B------:R-:W-:Y:S01]  /*6ab0*/  FFMA.FTZ R11, R31, R8.reuse, R47 ;  /* 0x000000081f0b7223 */ /* 0x080fe2000001002f */
[----:B------:R-:W-:Y:S01]  /*6ac0*/  IADD3 R74, P1, R74, UR14, RZ ;  /* 0x0000000e4a4a7c10 */ /* 0x000fe2000ff3e0ff */
[----:B------:R-:W-:Y:S01]  /*6ad0*/  FFMA.FTZ R55, R23, R8, R39 ;  /* 0x0000000817377223 */ /* 0x000fe20000010027 */
[C---:B------:R-:W-:Y:S01]  /*6ae0*/  IADD3.X R77, R9.reuse, UR13, RZ, P0, !PT ;  /* 0x0000000d094d7c10 */ /* 0x040fe200087fe4ff */
[-C--:B------:R-:W-:Y:S01]  /*6af0*/  FFMA.FTZ R8, R28, R52.reuse, R44 ;  /* 0x000000341c087223 */ /* 0x080fe2000001002c */
[----:B------:R-:W-:Y:S01]  /*6b00*/  IADD3.X R75, R9, UR15, RZ, P1, !PT ;  /* 0x0000000f094b7c10 */ /* 0x000fe20008ffe4ff */
[-C--:B------:R-:W-:Y:S01]  /*6b10*/  FFMA.FTZ R9, R29, R53.reuse, R45 ;  /* 0x000000351d097223 */ /* 0x080fe2000001002d */
[----:B------:R-:W-:Y:S01]  /*6b20*/  FFMA.FTZ R53, R21, R53, R37 ;  /* 0x0000003515357223 */ /* 0x000fe20000010025 */
[----:B------:R-:W-:-:S03]  /*6b30*/  FFMA.FTZ R52, R20, R52, R36 ;  /* 0x0000003414347223 */ /* 0x000fc60000010024 */
[----:B------:R0:W-:Y:S04]  /*6b40*/  STG.E.128 desc[UR4][R76.64], R8 ;  /* 0x000000084c007986 */ /* 0x0001e8000c101d04 */
[----:B------:R0:W-:Y:S01]  /*6b50*/  STG.E.128 desc[UR4][R74.64], R52 ;  /* 0x000000344a007986 */ /* 0x0001e2000c101d04 */
[----:B-1----:R-:W-:-:S05]  /*6b60*/  IMAD R68, R66, 0x4, R68 ;  /* 0x0000000442447824 */ /* 0x002fca00078e0244 */
[----:B------:R-:W-:-:S13]  /*6b70*/  ISETP.GE.AND P0, PT, R68, R67, PT ;  /* 0x000000434400720c */ /* 0x000fda0003f06270 */
[----:B0-----:R-:W-:Y:S05]  /*6b80*/  @!P0 BRA `(.L_x_7396) ;  /* 0xffffff9c00888947 */ /* 0x001fea000383ffff */
[----:B------:R-:W-:Y:S05]  /*6b90*/  BSYNC B0 ;  /* 0x0000000000007941 */ /* 0x000fea0003800000 */
.L_x_7264:
[----:B------:R-:W-:Y:S05]  /*6ba0*/  EXIT ;  /* 0x000000000000794d */ /* 0x000fea0003800000 */
.L_x_7395:
        /* <DEDUP_REMOVED lines=8> */
.L_x_7398:
[----:B------:R-:W-:Y:S05]  /*6c30*/  BSYNC B1 ;  /* 0x0000000000017941 */ /* 0x000fea0003800000 */
.L_x_7397:
        /* <DEDUP_REMOVED lines=8> */
.L_x_7399:
[----:B------:R-:W-:Y:S01]  /*6cc0*/  HFMA2.MMA R70, -RZ, RZ, 0, 2.384185791015625e-07 ;  /* 0x00000004ff467435 */ /* 0x000fe200000001ff */
[----:B------:R-:W-:-:S04]  /*6cd0*/  FADD.FTZ R73, R72, R56 ;  /* 0x0000003848497221 */ /* 0x000fc80000010000 */
[----:B------:R-:W-:-:S07]  /*6ce0*/  IMAD.MOV.U32 R72, RZ, RZ, R73 ;  /* 0x000000ffff487224 */ /* 0x000fce00078e0049 */
[----:B------:R-:W-:Y:S05]  /*6cf0*/  WARPSYNC.COLLECTIVE R58, `(.L_x_7400) ;  /* 0x000000003a087348 */ /* 0x000fea0003c00000 */
[----:B------:R0:W1:Y:S02]  /*6d00*/  SHFL.BFLY P1, R56, R72, R70, R67 ;  /* 0x0c00004648387389 */ /* 0x0000640000020043 */
[----:B01----:R-:W-:Y:S01]  /*6d10*/  ENDCOLLECTIVE ;  /* 0x000000000000791b */ /* 0x003fe20003800000 */
.L_x_7400:
[----:B------:R-:W-:Y:S01]  /*6d20*/  MOV R70, 0x8 ;  /* 0x0000000800467802 */ /* 0x000fe20000000f00 */
[----:B------:R-:W-:-:S04]  /*6d30*/  FADD.FTZ R74, R73, R56 ;  /* 0x00000038494a7221 */ /* 0x000fc80000010000 */
[----:B------:R-:W-:-:S07]  /*6d40*/  IMAD.MOV.U32 R72, RZ, RZ, R74 ;  /* 0x000000ffff487224 */ /* 0x000fce00078e004a */
[----:B------:R-:W-:Y:S05]  /*6d50*/  WARPSYNC.COLLECTIVE R58, `(.L_x_7401) ;  /* 0x000000003a087348 */ /* 0x000fea0003c00000 */
[----:B------:R0:W1:Y:S02]  /*6d60*/  SHFL.BFLY P1, R56, R72, R70, R67 ;  /* 0x0c00004648387389 */ /* 0x0000640000020043 */
[----:B01----:R-:W-:Y:S01]  /*6d70*/  ENDCOLLECTIVE ;  /* 0x000000000000791b */ /* 0x003fe20003800000 */
.L_x_7401:
[----:B------:R-:W-:Y:S01]  /*6d80*/  HFMA2.MMA R70, -RZ, RZ, 0, 9.5367431640625e-07 ;  /* 0x00000010ff467435 */ /* 0x000fe200000001ff */
[----:B------:R-:W-:-:S04]  /*6d90*/  FADD.FTZ R75, R74, R56 ;  /* 0x000000384a4b7221 */ /* 0x000fc80000010000 */
[----:B------:R-:W-:-:S07]  /*6da0*/  IMAD.MOV.U32 R72, RZ, RZ, R75 ;  /* 0x000000ffff487224 */ /* 0x000fce00078e004b */
[----:B------:R-:W-:Y:S05]  /*6db0*/  WARPSYNC.COLLECTIVE R58, `(.L_x_7402) ;  /* 0x000000003a087348 */ /* 0x000fea0003c00000 */
[----:B------:R0:W1:Y:S02]  /*6dc0*/  SHFL.BFLY P1, R56, R72, R70, R67 ;  /* 0x0c00004648387389 */ /* 0x0000640000020043 */
[----:B01----:R-:W-:Y:S01]  /*6dd0*/  ENDCOLLECTIVE ;  /* 0x000000000000791b */ /* 0x003fe20003800000 */
.L_x_7402:
        /* <DEDUP_REMOVED lines=23> */
.L_x_7403:
[----:B------:R-:W-:Y:S01]  /*6f50*/  HFMA2.MMA R70, -RZ, RZ, 0, 1.1920928955078125e-07 ;  /* 0x00000002ff467435 */ /* 0x000fe200000001ff */
[----:B------:R-:W-:-:S04]  /*6f60*/  FADD.FTZ R73, R72, R56 ;  /* 0x0000003848497221 */ /* 0x000fc80000010000 */
[----:B------:R-:W-:-:S07]  /*6f70*/  IMAD.MOV.U32 R72, RZ, RZ, R73 ;  /* 0x000000ffff487224 */ /* 0x000fce00078e0049 */
[----:B------:R-:W-:Y:S05]  /*6f80*/  WARPSYNC.COLLECTIVE R58, `(.L_x_7404) ;  /* 0x000000003a087348 */ /* 0x000fea0003c00000 */
[----:B------:R0:W1:Y:S02]  /*6f90*/  SHFL.BFLY P1, R56, R72, R70, R67 ;  /* 0x0c00004648387389 */ /* 0x0000640000020043 */
[----:B01----:R-:W-:Y:S01]  /*6fa0*/  ENDCOLLECTIVE ;  /* 0x000000000000791b */ /* 0x003fe20003800000 */
.L_x_7404:
[----:B------:R-:W-:Y:S01]  /*6fb0*/  MOV R70, 0x4 ;  /* 0x0000000400467802 */ /* 0x000fe20000000f00 */
[----:B------:R-:W-:-:S04]  /*6fc0*/  FADD.FTZ R74, R73, R56 ;  /* 0x00000038494a7221 */ /* 0x000fc80000010000 */
[----:B------:R-:W-:-:S07]  /*6fd0*/  IMAD.MOV.U32 R72, RZ, RZ, R74 ;  /* 0x000000ffff487224 */ /* 0x000fce00078e004a */
[----:B------:R-:W-:Y:S05]  /*6fe0*/  WARPSYNC.COLLECTIVE R58, `(.L_x_7405) ;  /* 0x000000003a087348 */ /* 0x000fea0003c00000 */
[----:B------:R0:W1:Y:S02]  /*6ff0*/  SHFL.BFLY P1, R56, R72, R70, R67 ;  /* 0x0c00004648387389 */ /* 0x0000640000020043 */
[----:B01----:R-:W-:Y:S01]  /*7000*/  ENDCOLLECTIVE ;  /* 0x000000000000791b */ /* 0x003fe20003800000 */
.L_x_7405:
[----:B------:R-:W-:Y:S01]  /*7010*/  HFMA2.MMA R70, -RZ, RZ, 0, 4.76837158203125e-07 ;  /* 0x00000008ff467435 */ /* 0x000fe200000001ff */
[----:B------:R-:W-:-:S04]  /*7020*/  FADD.FTZ R75, R74, R56 ;  /* 0x000000384a4b7221 */ /* 0x000fc80000010000 */
[----:B------:R-:W-:-:S07]  /*7030*/  IMAD.MOV.U32 R72, RZ, RZ, R75 ;  /* 0x000000ffff487224 */ /* 0x000fce00078e004b */
[----:B------:R-:W-:Y:S05]  /*7040*/  WARPSYNC.COLLECTIVE R58, `(.L_x_7406) ;  /* 0x000000003a087348 */ /* 0x000fea0003c00000 */
[----:B------:R0:W1:Y:S02]  /*7050*/  SHFL.BFLY P1, R56, R72, R70, R67 ;  /* 0x0c00004648387389 */ /* 0x0000640000020043 */
[----:B01----:R-:W-:Y:S01]  /*7060*/  ENDCOLLECTIVE ;  /* 0x000000000000791b */ /* 0x003fe20003800000 */
.L_x_7406:
[----:B------:R-:W-:Y:S01]  /*7070*/  MOV R70, 0x10 ;  /* 0x0000001000467802 */ /* 0x000fe20000000f00 */
[----:B------:R-:W-:-:S04]  /*7080*/  FADD.FTZ R76, R75, R56 ;  /* 0x000000384b4c7221 */ /* 0x000fc80000010000 */
[----:B------:R-:W-:-:S07]  /*7090*/  IMAD.MOV.U32 R72, RZ, RZ, R76 ;  /* 0x000000ffff487224 */ /* 0x000fce00078e004c */
[----:B------:R-:W-:Y:S05]  /*70a0*/  WARPSYNC.COLLECTIVE R58, `(.L_x_7407) ;  /* 0x000000003a087348 */ /* 0x000fea0003c00000 */
[----:B------:R0:W1:Y:S02]  /*70b0*/  SHFL.BFLY P1, R56, R72, R70, R67 ;  /* 0x0c00004648387389 */ /* 0x0000640000020043 */
[----:B01----:R-:W-:Y:S01]  /*70c0*/  ENDCOLLECTIVE ;  /* 0x000000000000791b */ /* 0x003fe20003800000 */
.L_x_7407:
[----:B------:R-:W-:Y:S05]  /*70d0*/  BRA `(.L_x_7408) ;  /* 0xfffffff400a07947 */ /* 0x000fea000383ffff */
.L_x_7409:
        /* <DEDUP_REMOVED lines=10> */
.L_x_7790:


//--------------------- .text._ZN10layer_norm31ln_parallel_residual_fwd_kernelINS_13Kernel_traitsIfffffjLj256ELj1ELj4ELj1ELj16ENS_18Kernel_traits_baseILj256EfffffjLj128EEEEELb1ELb1ELb0EEEvNS_9FwdParamsE --------------------------
	.section	.text._ZN10layer_norm31ln_parallel_residual_fwd_kernelINS_13Kernel_traitsIfffffjLj256ELj1ELj4ELj1ELj16ENS_18Kernel_traits_baseILj256EfffffjLj128EEEEELb1ELb1ELb0EEEvNS_9FwdParamsE,"ax",@progbits
	.align	128
        .global         _ZN10layer_norm31ln_parallel_residual_fwd_kernelINS_13Kernel_traitsIfffffjLj256ELj1ELj4ELj1ELj16ENS_18Kernel_traits_baseILj256EfffffjLj128EEEEELb1ELb1ELb0EEEvNS_9FwdParamsE
        .type           _ZN10layer_norm31ln_parallel_residual_fwd_kernelINS_13Kernel_traitsIfffffjLj256ELj1ELj4ELj1ELj16ENS_18Kernel_traits_baseILj256EfffffjLj128EEEEELb1ELb1ELb0EEEvNS_9FwdParamsE,@function
        .size           _ZN10layer_norm31ln_parallel_residual_fwd_kernelINS_13Kernel_traitsIfffffjLj256ELj1ELj4ELj1ELj16ENS_18Kernel_traits_baseILj256EfffffjLj128EEEEELb1ELb1ELb0EEEvNS_9FwdParamsE,(.L_x_7791 - _ZN10layer_norm31ln_parallel_residual_fwd_kernelINS_13Kernel_traitsIfffffjLj256ELj1ELj4ELj1ELj16ENS_18Kernel_traits_baseILj256EfffffjLj128EEEEELb1ELb1ELb0EEEvNS_9FwdParamsE)
        .other          _ZN10layer_norm31ln_parallel_residual_fwd_kernelINS_13Kernel_traitsIfffffjLj256ELj1ELj4ELj1ELj16ENS_18Kernel_traits_baseILj256EfffffjLj128EEEEELb1ELb1ELb0EEEvNS_9FwdParamsE,@"STO_CUDA_ENTRY STV_DEFAULT"
_ZN10layer_norm31ln_parallel_residual_fwd_kernelINS_13Kernel_traitsIfffffjLj256ELj1ELj4ELj1ELj16ENS_18Kernel_traits_baseILj256EfffffjLj128EEEEELb1ELb1ELb0EEEvNS_9FwdParamsE:
.text._ZN10layer_norm31ln_parallel_residual_fwd_kernelINS_13Kernel_traitsIfffffjLj256ELj1ELj4ELj1ELj16ENS_18Kernel_traits_baseILj256EfffffjLj128EEEEELb1ELb1ELb0EEEvNS_9FwdParamsE:
        /* <DEDUP_REMOVED lines=21> */
[----:B------:R-:W-:-:S05]  /*0150*/  IMAD.MOV.U32 R7, RZ, RZ, R52 ;  /* 0x000000ffff077224 */ /* 0x000fca00078e0034 */
[----:B------:R-:W-:Y:S01]  /*0160*/  LOP3.LUT R45, R7, 0x1f, RZ, 0x3c, !PT ;  /* 0x0000001f072d7812 */ /* 0x000fe200078e3cff */
[C---:B0-----:R-:W-:Y:S02]  /*0170*/  IMAD R50, R6.reuse, UR8, R50 ;  /* 0x0000000806327c24 */ /* 0x041fe4000f8e0232 */
[----:B------:R-:W-:Y:S01]  /*0180*/  IMAD R51, R6, 0x4, R51 ;  /* 0x0000000406337824 */ /* 0x000fe200078e0233 */
[----:B--2---:R-:W-:Y:S02]  /*0190*/  @P0 R2UR UR6, R2 ;  /* 0x00000000020602ca */ /* 0x004fe400000e0000 */
[----:B----4-:R-:W-:Y:S02]  /*01a0*/  SHF.R.S32.HI R2, RZ, 0x1f, R11 ;  /* 0x0000001fff027819 */ /* 0x010fe4000001140b */
[----:B------:R-:W-:Y:S02]  /*01b0*/  @P0 R2UR UR7, R3 ;  /* 0x00000000030702ca */ /* 0x000fe400000e0000 */
[----:B------:R-:W-:-:S04]  /*01c0*/  LEA.HI R2, R2, R11, RZ, 0x2 ;  /* 0x0000000b02027211 */ /* 0x000fc800078f10ff */
[----:B------:R-:W-:-:S03]  /*01d0*/  LEA.HI.SX32 R45, R2, R45, 0x1e ;  /* 0x0000002d022d7211 */ /* 0x000fc600078ff2ff */
[----:B------:R-:W-:Y:S01]  /*01e0*/  UIADD3 UR18, UR6, -0x61c88647, URZ ;  /* 0x9e3779b906127890 */ /* 0x000fe2000fffe03f */
[C---:B------:R-:W-:Y:S01]  /*01f0*/  LOP3.LUT P3, RZ, R45.reuse, 0xffffffe0, RZ, 0xc0, !PT ;  /* 0xffffffe02dff7812 */ /* 0x040fe2000786c0ff */
[----:B------:R-:W-:Y:S01]  /*0200*/  UIADD3 UR20, UR6, 0x3c6ef372, URZ ;  /* 0x3c6ef37206147890 */ /* 0x000fe2000fffe03f */
[----:B------:R-:W-:Y:S01]  /*0210*/  ISETP.GE.U32.AND P2, PT, R45, 0x40, PT ;  /* 0x000000402d00780c */ /* 0x000fe20003f46070 */
[----:B------:R-:W-:Y:S01]  /*0220*/  UIADD3 UR19, UR7, -0x4498517b, URZ ;  /* 0xbb67ae8507137890 */ /* 0x000fe2000fffe03f */
[----:B------:R-:W-:Y:S01]  /*0230*/  P2R R54, PR, RZ, 0x8 ;  /* 0x00000008ff367803 */ /* 0x000fe20000000000 */
[----:B------:R-:W-:Y:S01]  /*0240*/  UIADD3 UR21, UR7, 0x76cf5d0a, URZ ;  /* 0x76cf5d0a07157890 */ /* 0x000fe2000fffe03f */
[----:B------:R-:W-:Y:S01]  /*0250*/  P2R R53, PR, RZ, 0x4 ;  /* 0x00000004ff357803 */ /* 0x000fe20000000000 */
[----:B------:R-:W-:Y:S02]  /*0260*/  UIADD3 UR22, UR6, -0x255992d5, URZ ;  /* 0xdaa66d2b06167890 */ /* 0x000fe4000fffe03f */
        /* <DEDUP_REMOVED lines=27> */
.L_x_7411:
[----:B------:R-:W-:Y:S05]  /*0420*/  BSYNC B0 ;  /* 0x0000000000007941 */ /* 0x000fea0003800000 */
.L_x_7410:
[----:B------:R-:W-:Y:S04]  /*0430*/  BSSY B0, `(.L_x_7412) ;  /* 0x000000d000007945 */ /* 0x000fe80003800000 */
[----:B------:R-:W-:Y:S05]  /*0440*/  @!P2 BRA `(.L_x_7413) ;  /* 0x00000000002ca947 */ /* 0x000fea0003800000 */
[----:B------:R-:W1:Y:S01]  /*0450*/  LDC.64 R20, c[0x0][0x260] ;  /* 0x00009800ff147b82 */ /* 0x000e620000000a00 */
[----:B------:R-:W-:Y:S01]  /*0460*/  ULDC.64 UR8, c[0x0][0x2c8] ;  /* 0x0000b20000087ab9 */ /* 0x000fe20000000a00 */
[----:B------:R-:W-:Y:S02]  /*0470*/  CS2R R18, SRZ ;  /* 0x0000000000127805 */ /* 0x000fe4000001ff00 */
[----:B------:R-:W-:Y:S02]  /*0480*/  ISETP.NE.U32.AND P0, PT, RZ, UR8, PT ;  /* 0x00000008ff007c0c */ /* 0x000fe4000bf05070 */
[----:B------:R-:W-:Y:S02]  /*0490*/  CS2R R16, SRZ ;  /* 0x0000000000107805 */ /* 0x000fe4000001ff00 */
[----:B------:R-:W-:-:S13]  /*04a0*/  ISETP.NE.AND.EX P0, PT, RZ, UR9, PT, P0 ;  /* 0x00000009ff007c0c */ /* 0x000fda000bf05300 */
[C---:B0-----:R-:W-:Y:S01]  /*04b0*/  @P0 LEA R2, P1, R7.reuse, UR8, 0x4 ;  /* 0x0000000807020c11 */ /* 0x041fe2000f8220ff */
[----:B-1----:R-:W-:-:S03]  /*04c0*/  IMAD.WIDE.U32 R20, R7, 0x10, R20 ;  /* 0x0000001007147825 */ /* 0x002fc600078e0014 */
[----:B------:R-:W-:-:S03]  /*04d0*/  @P0 LEA.HI.X R3, R7, UR9, RZ, 0x4, P1 ;  /* 0x0000000907030c11 */ /* 0x000fc600088f24ff */
[----:B------:R-:W5:Y:S04]  /*04e0*/  LDG.E.128 R20, desc[UR4][R20.64] ;  /* 0x0000000414147981 */ /* 0x000f68000c1e1d00 */
[----:B------:R1:W5:Y:S02]  /*04f0*/  @P0 LDG.E.128 R16, desc[UR4][R2.64] ;  /* 0x0000000402100981 */ /* 0x000364000c1e1d00 */
.L_x_7413:
[----:B------:R-:W-:Y:S05]  /*0500*/  BSYNC B0 ;  /* 0x0000000000007941 */ /* 0x000fea0003800000 */
.L_x_7412:
[----:B------:R-:W-:Y:S01]  /*0510*/  ULDC UR8, c[0x0][0x214] ;  /* 0x0000850000087ab9 */ /* 0x000fe20000000800 */
[----:B------:R-:W-:Y:S01]  /*0520*/  UIADD3 UR33, UR7, -0x24c28bd8, URZ ;  /* 0xdb3d742807217890 */ /* 0x000fe2000fffe03f */
[----:B------:R-:W-:Y:S02]  /*0530*/  ISETP.GE.AND P0, PT, R51, UR8, PT ;  /* 0x0000000833007c0c */ /* 0x000fe4000bf06270 */
[----:B------:R-:W-:-:S11]  /*0540*/  SHF.R.U64 R44, R0, 0x2, R25 ;  /* 0x00000002002c7819 */ /* 0x000fd60000001219 */
[----:B------:R-:W-:Y:S05]  /*0550*/  @P0 EXIT ;  /* 0x000000000000094d */ /* 0x000fea0003800000 */
[----:B01----:R-:W-:Y:S01]  /*0560*/  IMAD.HI.U32 R2, R50, -0x326172a9, RZ ;  /* 0xcd9e8d5732027827 */ /* 0x003fe200078e00ff */
[----:B------:R-:W-:Y:S01]  /*0570*/  SHF.R.U32.HI R7, RZ, 0x2, R25 ;  /* 0x00000002ff077819 */ /* 0x000fe20000011619 */
[----:B------:R-:W-:Y:S01]  /*0580*/  BSSY B0, `(.L_x_7414) ;  /* 0x0000665000007945 */ /* 0x000fe20003800000 */
[----:B------:R-:W-:Y:S01]  /*0590*/  ULDC.U8 UR8, c[0x0][0x2a0] ;  /* 0x0000a80000087ab9 */ /* 0x000fe20000000000 */
[----:B------:R-:W-:Y:S01]  /*05a0*/  IMAD.HI.U32 R3, R44, -0x2daee0ad, RZ ;  /* 0xd2511f532c037827 */ /* 0x000fe200078e00ff */
[----:B------:R-:W-:Y:S01]  /*05b0*/  LOP3.LUT R2, R2, UR6, R7, 0x96, !PT ;  /* 0x0000000602027c12 */ /* 0x000fe2000f8e9607 */
[----:B------:R-:W-:Y:S01]  /*05c0*/  ULDC UR36, c[0x0][0x218] ;  /* 0x0000860000247ab9 */ /* 0x000fe20000000800 */
[----:B------:R-:W-:Y:S01]  /*05d0*/  ULDC UR9, c[0x0][0x2d8] ;  /* 0x0000b60000097ab9 */ /* 0x000fe20000000800 */
[----:B------:R-:W-:Y:S01]  /*05e0*/  IMAD R6, R44, -0x2daee0ad, RZ ;  /* 0xd2511f532c067824 */ /* 0x000fe200078e02ff */
[----:B------:R-:W-:Y:S01]  /*05f0*/  LOP3.LUT R3, R3, UR7, RZ, 0x3c, !PT ;  /* 0x0000000703037c12 */ /* 0x000fe2000f8e3cff */
        /* <DEDUP_REMOVED lines=50> */
[----:B------:R-:W-:-:S04]  /*0920*/  LOP3.LUT R25, R5, UR32, R4, 0x96, !PT ;  /* 0x0000002005197c12 */ /* 0x000fc8000f8e9604 */
[----:B------:R-:W-:Y:S01]  /*0930*/  LOP3.LUT R4, R3, UR33, R27, 0x96, !PT ;  /* 0x0000002103047c12 */ /* 0x000fe2000f8e961b */
[----:B------:R-:W-:-:S04]  /*0940*/  IMAD.HI.U32 R3, R25, -0x2daee0ad, RZ ;  /* 0xd2511f5319037827 */ /* 0x000fc800078e00ff */
[----:B------:R-:W-:Y:S01]  /*0950*/  IMAD R27, R24, -0x326172a9, RZ ;  /* 0xcd9e8d57181b7824 */ /* 0x000fe200078e02ff */
[----:B------:R-:W-:Y:S01]  /*0960*/  LOP3.LUT R6, R3, UR35, R2, 0x96, !PT ;  /* 0x0000002303067c12 */ /* 0x000fe2000f8e9602 */
[----:B------:R-:W-:Y:S01]  /*0970*/  IMAD.WIDE.U32 R4, R4, -0x326172a9, RZ ;  /* 0xcd9e8d5704047825 */ /* 0x000fe200078e00ff */
[----:B------:R-:W-:-:S03]  /*0980*/  LOP3.LUT R3, R0, 0x3, RZ, 0xc0, !PT ;  /* 0x0000000300037812 */ /* 0x000fc600078ec0ff */
[----:B------:R-:W-:Y:S01]  /*0990*/  IMAD.MOV.U32 R2, RZ, RZ, RZ ;  /* 0x000000ffff027224 */ /* 0x000fe200078e00ff */
[----:B------:R-:W-:Y:S01]  /*09a0*/  LOP3.LUT R5, R5, UR34, R27, 0x96, !PT ;  /* 0x0000002205057c12 */ /* 0x000fe2000f8e961b */
[----:B------:R-:W-:-:S07]  /*09b0*/  IMAD R0, R25, -0x2daee0ad, RZ ;  /* 0xd2511f5319007824 */ /* 0x000fce00078e02ff */
.L_x_7553:
[----:B------:R-:W-:Y:S01]  /*09c0*/  IMAD R40, R51, UR36, RZ ;  /* 0x0000002433287c24 */ /* 0x000fe2000f8e02ff */
[----:B------:R-:W-:Y:S01]  /*09d0*/  ISETP.NE.AND P0, PT, R54, RZ, PT ;  /* 0x000000ff3600720c */ /* 0x000fe20003f05270 */
[----:B------:R-:W-:Y:S03]  /*09e0*/  BSSY B1, `(.L_x_7415) ;  /* 0x00002da000017945 */ /* 0x000fe60003800000 */
[----:B------:R-:W-:-:S04]  /*09f0*/  SHF.R.S32.HI R41, RZ, 0x1f, R40 ;  /* 0x0000001fff297819 */ /* 0x000fc80000011428 */
[----:B------:R-:W-:-:S04]  /*0a00*/  LEA.HI R41, R41, R40, RZ, 0x2 ;  /* 0x0000002829297211 */ /* 0x000fc800078f10ff */
[----:B------:R-:W-:-:S04]  /*0a10*/  LEA.HI.SX32 R55, R41, R52, 0x1e ;  /* 0x0000003429377211 */ /* 0x000fc800078ff2ff */
[----:B------:R-:W-:Y:S01]  /*0a20*/  MOV R42, R55 ;  /* 0x00000037002a7202 */ /* 0x000fe20000000f00 */
[----:B0-----:R-:W-:Y:S06]  /*0a30*/  @!P0 BRA `(.L_x_7416) ;  /* 0x0000002c00508947 */ /* 0x001fec0003800000 */
        /* <DEDUP_REMOVED lines=26> */
.L_x_7418:
[----:B------:R-:W-:-:S07]  /*0be0*/  IMAD.MOV.U32 R58, RZ, RZ, R4 ;  /* 0x000000ffff3a7224 */ /* 0x000fce00078e0004 */
.L_x_7419:
[----:B------:R-:W-:Y:S05]  /*0bf0*/  BSYNC B2 ;  /* 0x0000000000027941 */ /* 0x000fea0003800000 */
.L_x_7417:
        /* <DEDUP_REMOVED lines=16> */
.L_x_7423:
[----:B------:R-:W-:Y:S05]  /*0d00*/  BSYNC B3 ;  /* 0x0000000000037941 */ /* 0x000fea0003800000 */
.L_x_7422:
        /* <DEDUP_REMOVED lines=43> */
.L_x_7421:
[----:B------:R-:W-:Y:S05]  /*0fc0*/  BSYNC B2 ;  /* 0x0000000000027941 */ /* 0x000fea0003800000 */
.L_x_7420:
        /* <DEDUP_REMOVED lines=17> */
.L_x_7424:
        /* <DEDUP_REMOVED lines=12> */
.L_x_7427:
[----:B------:R-:W-:-:S07]  /*11a0*/  IMAD.MOV.U32 R3, RZ, RZ, R4 ;  /* 0x000000ffff037224 */ /* 0x000fce00078e0004 */
.L_x_7428:
[----:B------:R-:W-:Y:S05]  /*11b0*/  BSYNC B2 ;  /* 0x0000000000027941 */ /* 0x000fea0003800000 */
.L_x_7426:
        /* <DEDUP_REMOVED lines=16> */
.L_x_7432:
[----:B------:R-:W-:Y:S05]  /*12c0*/  BSYNC B3 ;  /* 0x0000000000037941 */ /* 0x000fea0003800000 */
.L_x_7431:
        /* <DEDUP_REMOVED lines=43> */
.L_x_7430:
[----:B------:R-:W-:Y:S05]  /*1580*/  BSYNC B2 ;  /* 0x0000000000027941 */ /* 0x000fea0003800000 */
.L_x_7429:
        /* <DEDUP_REMOVED lines=8> */
.L_x_7425:
        /* <DEDUP_REMOVED lines=12> */
.L_x_7434:
[----:B------:R-:W-:-:S07]  /*16d0*/  MOV R3, R4 ;  /* 0x0000000400037202 */ /* 0x000fce0000000f00 */
.L_x_7435:
[----:B------:R-:W-:Y:S05]  /*16e0*/  BSYNC B2 ;  /* 0x0000000000027941 */ /* 0x000fea0003800000 */
.L_x_7433:
        /* <DEDUP_REMOVED lines=16> */
.L_x_7439:
[----:B------:R-:W-:Y:S05]  /*17f0*/  BSYNC B3 ;  /* 0x0000000000037941 */ /* 0x000fea0003800000 */
.L_x_7438:
        /* <DEDUP_REMOVED lines=43> */
.L_x_7437:
[----:B------:R-:W-:Y:S05]  /*1ab0*/  BSYNC B2 ;  /* 0x0000000000027941 */ /* 0x000fea0003800000 */
.L_x_7436:
        /* <DEDUP_REMOVED lines=11> */
.L_x_7440:
        /* <DEDUP_REMOVED lines=12> */
.L_x_7443:
[----:B------:R-:W-:-:S07]  /*1c30*/  IMAD.MOV.U32 R3, RZ, RZ, R4 ;  /* 0x000000ffff037224 */ /* 0x000fce00078e0004 */
.L_x_7444:
[----:B------:R-:W-:Y:S05]  /*1c40*/  BSYNC B2 ;  /* 0x0000000000027941 */ /* 0x000fea0003800000 */
.L_x_7442:
        /* <DEDUP_REMOVED lines=16> */
.L_x_7448:
[----:B------:R-:W-:Y:S05]  /*1d50*/  BSYNC B3 ;  /* 0x0000000000037941 */ /* 0x000fea0003800000 */
.L_x_7447:
        /* <DEDUP_REMOVED lines=43> */
.L_x_7446:
[----:B------:R-:W-:Y:S05]  /*2010*/  BSYNC B2 ;  /* 0x0000000000027941 */ /* 0x000fea0003800000 */
.L_x_7445:
        /* <DEDUP_REMOVED lines=8> */
.L_x_7441:
        /* <DEDUP_REMOVED lines=12> */
.L_x_7450:
[----:B------:R-:W-:-:S07]  /*2160*/  MOV R3, R4 ;  /* 0x0000000400037202 */ /* 0x000fce0000000f00 */
.L_x_7451:
[----:B------:R-:W-:Y:S05]  /*2170*/  BSYNC B2 ;  /* 0x0000000000027941 */ /* 0x000fea0003800000 */
.L_x_7449:
        /* <DEDUP_REMOVED lines=16> */
.L_x_7455:
[----:B------:R-:W-:Y:S05]  /*2280*/  BSYNC B3 ;  /* 0x0000000000037941 */ /* 0x000fea0003800000 */
.L_x_7454:
        /* <DEDUP_REMOVED lines=43> */
.L_x_7453:
[----:B------:R-:W-:Y:S05]  /*2540*/  BSYNC B2 ;  /* 0x0000000000027941 */ /* 0x000fea0003800000 */
.L_x_7452:
        /* <DEDUP_REMOVED lines=11> */
.L_x_7456:
        /* <DEDUP_REMOVED lines=12> */
.L_x_7459:
[----:B------:R-:W-:-:S07]  /*26c0*/  IMAD.MOV.U32 R3, RZ, RZ, R4 ;  /* 0x000000ffff037224 */ /* 0x000fce00078e0004 */
.L_x_7460:
[----:B------:R-:W-:Y:S05]  /*26d0*/  BSYNC B2 ;  /* 0x0000000000027941 */ /* 0x000fea0003800000 */
.L_x_7458:
        /* <DEDUP_REMOVED lines=16> */
.L_x_7464:
[----:B------:R-:W-:Y:S05]  /*27e0*/  BSYNC B3 ;  /* 0x0000000000037941 */ /* 0x000fea0003800000 */
.L_x_7463:
        /* <DEDUP_REMOVED lines=43> */
.L_x_7462:
[----:B------:R-:W-:Y:S05]  /*2aa0*/  BSYNC B2 ;  /* 0x0000000000027941 */ /* 0x000fea0003800000 */
.L_x_7461:
        /* <DEDUP_REMOVED lines=8> */
.L_x_7457:
        /* <DEDUP_REMOVED lines=12> */
.L_x_7466:
[----:B------:R-:W-:-:S07]  /*2bf0*/  MOV R3, R4 ;  /* 0x0000000400037202 */ /* 0x000fce0000000f00 */
.L_x_7467:
[----:B------:R-:W-:Y:S05]  /*2c00*/  BSYNC B2 ;  /* 0x0000000000027941 */ /* 0x000fea0003800000 */
.L_x_7465:
        /* <DEDUP_REMOVED lines=16> */
.L_x_7471:
[----:B------:R-:W-:Y:S05]  /*2d10*/  BSYNC B3 ;  /* 0x0000000000037941 */ /* 0x000fea0003800000 */
.L_x_7470:
        /* <DEDUP_REMOVED lines=43> */
.L_x_7469:
[----:B------:R-:W-:Y:S05]  /*2fd0*/  BSYNC B2 ;  /* 0x0000000000027941 */ /* 0x000fea0003800000 */
.L_x_7468:
        /* <DEDUP_REMOVED lines=11> */
.L_x_7472:
        /* <DEDUP_REMOVED lines=12> */
.L_x_7475:
[----:B------:R-:W-:-:S07]  /*3150*/  IMAD.MOV.U32 R49, RZ, RZ, R4 ;  /* 0x000000ffff317224 */ /* 0x000fce00078e0004 */
.L_x_7476:
[----:B------:R-:W-:Y:S05]  /*3160*/  BSYNC B2 ;  /* 0x0000000000027941 */ /* 0x000fea0003800000 */
.L_x_7474:
        /* <DEDUP_REMOVED lines=16> */
.L_x_7480:
[----:B------:R-:W-:Y:S05]  /*3270*/  BSYNC B3 ;  /* 0x0000000000037941 */ /* 0x000fea0003800000 */
.L_x_7479:
        /* <DEDUP_REMOVED lines=43> */
.L_x_7478:
[----:B------:R-:W-:Y:S05]  /*3530*/  BSYNC B2 ;  /* 0x0000000000027941 */ /* 0x000fea0003800000 */
.L_x_7477:
        /* <DEDUP_REMOVED lines=8> */
.L_x_7473:
        /* <DEDUP_REMOVED lines=8> */
[C---:B------:R-:W-:Y:S02]  /*3640*/  SHF.L.U64.HI R57, R55.reuse, 0x2, RZ ;  /* 0x0000000237397819 */ /* 0x040fe400000102ff */
[----:B------:R-:W-:Y:S02]  /*3650*/  IADD3 R40, P2, R56, UR14, RZ ;  /* 0x0000000e38287c10 */ /* 0x000fe4000ff5e0ff */
[----:B------:R-:W-:Y:S02]  /*3660*/  IADD3 R59, R58, R41, RZ ;  /* 0x000000293a3b7210 */ /* 0x000fe40007ffe0ff */
        /* <DEDUP_REMOVED lines=16> */
.L_x_7481:
[----:B0-----:R-:W-:-:S07]  /*3770*/  VIADD R42, R55, 0x20 ;  /* 0x00000020372a7836 */ /* 0x001fce0000000000 */
.L_x_7416:
[----:B------:R-:W-:Y:S05]  /*3780*/  BSYNC B1 ;  /* 0x0000000000017941 */ /* 0x000fea0003800000 */
.L_x_7415:
        /* <DEDUP_REMOVED lines=29> */
.L_x_7485:
[----:B------:R-:W-:-:S07]  /*3960*/  IMAD.MOV.U32 R58, RZ, RZ, R4 ;  /* 0x000000ffff3a7224 */ /* 0x000fce00078e0004 */
.L_x_7486:
[----:B------:R-:W-:Y:S05]  /*3970*/  BSYNC B2 ;  /* 0x0000000000027941 */ /* 0x000fea0003800000 */
.L_x_7484:
        /* <DEDUP_REMOVED lines=16> */
.L_x_7490:
[----:B------:R-:W-:Y:S05]  /*3a80*/  BSYNC B3 ;  /* 0x0000000000037941 */ /* 0x000fea0003800000 */
.L_x_7489:
        /* <DEDUP_REMOVED lines=43> */
.L_x_7488:
[----:B------:R-:W-:Y:S05]  /*3d40*/  BSYNC B2 ;  /* 0x0000000000027941 */ /* 0x000fea0003800000 */
.L_x_7487:
        /* <DEDUP_REMOVED lines=17> */
.L_x_7491:
        /* <DEDUP_REMOVED lines=12> */
.L_x_7494:
[----:B------:R-:W-:-:S07]  /*3f20*/  MOV R3, R4 ;  /* 0x0000000400037202 */ /* 0x000fce0000000f00 */
.L_x_7495:
[----:B------:R-:W-:Y:S05]  /*3f30*/  BSYNC B2 ;  /* 0x0000000000027941 */ /* 0x000fea0003800000 */
.L_x_7493:
        /* <DEDUP_REMOVED lines=16> */
.L_x_7499:
[----:B------:R-:W-:Y:S05]  /*4040*/  BSYNC B3 ;  /* 0x0000000000037941 */ /* 0x000fea0003800000 */
.L_x_7498:
        /* <DEDUP_REMOVED lines=43> */
.L_x_7497:
[----:B------:R-:W-:Y:S05]  /*4300*/  BSYNC B2 ;  /* 0x0000000000027941 */ /* 0x000fea0003800000 */
.L_x_7496:
        /* <DEDUP_REMOVED lines=8> */
.L_x_7492:
        /* <DEDUP_REMOVED lines=12> */
.L_x_7501:
[----:B------:R-:W-:-:S07]  /*4450*/  IMAD.MOV.U32 R3, RZ, RZ, R4 ;  /* 0x000000ffff037224 */ /* 0x000fce00078e0004 */
.L_x_7502:
[----:B------:R-:W-:Y:S05]  /*4460*/  BSYNC B2 ;  /* 0x0000000000027941 */ /* 0x000fea0003800000 */
.L_x_7500:
        /* <DEDUP_REMOVED lines=16> */
.L_x_7506:
[----:B------:R-:W-:Y:S05]  /*4570*/  BSYNC B3 ;  /* 0x0000000000037941 */ /* 0x000fea0003800000 */
.L_x_7505:
        /* <DEDUP_REMOVED lines=40> */
[----:B------:R-:W-:Y:S01]  /*4800*/  IMAD.MOV.U32 R0, RZ, RZ, R40 ;  /* 0x000000ffff007224 */ /* 0x000fe200078e0028 */
[----:B------:R-:W-:Y:S01]  /*4810*/  LOP3.LUT R6, R41, UR35, R60, 0x96, !PT ;  /* 0x0000002329067c12 */ /* 0x000fe2000f8e963c */
[----:B------:R-:W-:-:S07]  /*4820*/  IMAD.MOV.U32 R41, RZ, RZ, RZ ;  /* 0x000000ffff297224 */ /* 0x000fce00078e00ff */
.L_x_7504:
[----:B------:R-:W-:Y:S05]  /*4830*/  BSYNC B2 ;  /* 0x0000000000027941 */ /* 0x000fea0003800000 */
.L_x_7503:
        /* <DEDUP_REMOVED lines=11> */
.L_x_7507:
        /* <DEDUP_REMOVED lines=12> */
.L_x_7510:
[----:B------:R-:W-:-:S07]  /*49b0*/  MOV R3, R4 ;  /* 0x0000000400037202 */ /* 0x000fce0000000f00 */
.L_x_7511:
[----:B------:R-:W-:Y:S05]  /*49c0*/  BSYNC B2 ;  /* 0x0000000000027941 */ /* 0x000fea0003800000 */
.L_x_7509:
        /* <DEDUP_REMOVED lines=16> */
.L_x_7515:
[----:B------:R-:W-:Y:S05]  /*4ad0*/  BSYNC B3 ;  /* 0x0000000000037941 */ /* 0x000fea0003800000 */
.L_x_7514:
        /* <DEDUP_REMOVED lines=43> */
.L_x_7513:
[----:B------:R-:W-:Y:S05]  /*4d90*/  BSYNC B2 ;  /* 0x0000000000027941 */ /* 0x000fea0003800000 */
.L_x_7512:
        /* <DEDUP_REMOVED lines=8> */
.L_x_7508:
        /* <DEDUP_REMOVED lines=12> */
.L_x_7517:
[----:B------:R-:W-:-:S07]  /*4ee0*/  IMAD.MOV.U32 R3, RZ, RZ, R4 ;  /* 0x000000ffff037224 */ /* 0x000fce00078e0004 */
.L_x_7518:
[----:B------:R-:W-:Y:S05]  /*4ef0*/  BSYNC B2 ;  /* 0x0000000000027941 */ /* 0x000fea0003800000 */
.L_x_7516:
        /* <DEDUP_REMOVED lines=16> */
.L_x_7522:
[----:B------:R-:W-:Y:S05]  /*5000*/  BSYNC B3 ;  /* 0x0000000000037941 */ /* 0x000fea0003800000 */
.L_x_7521:
        /* <DEDUP_REMOVED lines=42> */
[----:B------:R-:W-:-:S11]  /*52b0*/  HFMA2.MMA R41, -RZ, RZ, 0, 0 ;  /* 0x00000000ff297435 */ /* 0x000fd600000001ff */
.L_x_7520:
[----:B------:R-:W-:Y:S05]  /*52c0*/  BSYNC B2 ;  /* 0x0000000000027941 */ /* 0x000fea0003800000 */
.L_x_7519:
        /* <DEDUP_REMOVED lines=11> */
.L_x_7523:
        /* <DEDUP_REMOVED lines=12> */
.L_x_7526:
[----:B------:R-:W-:-:S07]  /*5440*/  IMAD.MOV.U32 R3, RZ, RZ, R4 ;  /* 0x000000ffff037224 */ /* 0x000fce00078e0004 */
.L_x_7527:
[----:B------:R-:W-:Y:S05]  /*5450*/  BSYNC B2 ;  /* 0x0000000000027941 */ /* 0x000fea0003800000 */
.L_x_7525:
        /* <DEDUP_REMOVED lines=16> */
.L_x_7531:
[----:B------:R-:W-:Y:S05]  /*5560*/  BSYNC B3 ;  /* 0x0000000000037941 */ /* 0x000fea0003800000 */
.L_x_7530:
        /* <DEDUP_REMOVED lines=43> */
.L_x_7529:
[----:B------:R-:W-:Y:S05]  /*5820*/  BSYNC B2 ;  /* 0x0000000000027941 */ /* 0x000fea0003800000 */
.L_x_7528:
        /* <DEDUP_REMOVED lines=8> */
.L_x_7524:
        /* <DEDUP_REMOVED lines=12> */
.L_x_7533:
[----:B------:R-:W-:-:S07]  /*5970*/  IMAD.MOV.U32 R3, RZ, RZ, R4 ;  /* 0x000000ffff037224 */ /* 0x000fce00078e0004 */
.L_x_7534:
[----:B------:R-:W-:Y:S05]  /*5980*/  BSYNC B2 ;  /* 0x0000000000027941 */ /* 0x000fea0003800000 */
.L_x_7532:
        /* <DEDUP_REMOVED lines=16> */
.L_x_7538:
[----:B------:R-:W-:Y:S05]  /*5a90*/  BSYNC B3 ;  /* 0x0000000000037941 */ /* 0x000fea0003800000 */
.L_x_7537:
        /* <DEDUP_REMOVED lines=43> */
.L_x_7536:
[----:B------:R-:W-:Y:S05]  /*5d50*/  BSYNC B2 ;  /* 0x0000000000027941 */ /* 0x000fea0003800000 */
.L_x_7535:
        /* <DEDUP_REMOVED lines=11> */
.L_x_7539:
        /* <DEDUP_REMOVED lines=12> */
.L_x_7542:
[----:B------:R-:W-:-:S07]  /*5ed0*/  IMAD.MOV.U32 R49, RZ, RZ, R4 ;  /* 0x000000ffff317224 */ /* 0x000fce00078e0004 */
.L_x_7543:
[----:B------:R-:W-:Y:S05]  /*5ee0*/  BSYNC B2 ;  /* 0x0000000000027941 */ /* 0x000fea0003800000 */
.L_x_7541:
        /* <DEDUP_REMOVED lines=16> */
.L_x_7547:
[----:B------:R-:W-:Y:S05]  /*5ff0*/  BSYNC B3 ;  /* 0x0000000000037941 */ /* 0x000fea0003800000 */
.L_x_7546:
        /* <DEDUP_REMOVED lines=43> */
.L_x_7545:
[----:B------:R-:W-:Y:S05]  /*62b0*/  BSYNC B2 ;  /* 0x0000000000027941 */ /* 0x000fea0003800000 */
.L_x_7544:
        /* <DEDUP_REMOVED lines=8> */
.L_x_7540:
        /* <DEDUP_REMOVED lines=27> */
.L_x_7483:
[----:B------:R-:W-:Y:S05]  /*64f0*/  BSYNC B1 ;  /* 0x0000000000017941 */ /* 0x000fea0003800000 */
.L_x_7482:
        /* <DEDUP_REMOVED lines=52> */
.L_x_7565:
[----:B-1----:R-:W-:Y:S01]  /*6840*/  FADD.FTZ R41, R62, R58 ;  /* 0x0000003a3e297221 */ /* 0x002fe20000010000 */
[----:B------:R-:W-:Y:S01]  /*6850*/  FMUL.FTZ R58, R57, R57 ;  /* 0x00000039393a7220 */ /* 0x000fe20000410000 */
[----:B------:R-:W-:Y:S01]  /*6860*/  PLOP3.LUT P0, PT, PT, PT, UP0, 0x40, 0x0 ;  /* 0x000000000000781c */ /* 0x000fe20003f0e808 */
[----:B------:R-:W1:Y:S01]  /*6870*/  @!P1 LDC.64 R42, c[0x0][0x250] ;  /* 0x00009400ff2a9b82 */ /* 0x000e620000000a00 */
[----:B------:R-:W-:Y:S01]  /*6880*/  FFMA.FTZ R56, R41, R56, UR9 ;  /* 0x0000000929387e23 */ /* 0x000fe20008010038 */
[----:B------:R-:W-:Y:S01]  /*6890*/  BSSY B1, `(.L_x_7549) ;  /* 0x000001c000017945 */ /* 0x000fe20003800000 */
[----:B------:R-:W-:Y:S02]  /*68a0*/  FSEL R59, R58, RZ, !P0 ;  /* 0x000000ff3a3b7208 */ /* 0x000fe40004000000 */
[----:B------:R-:W-:-:S03]  /*68b0*/  PLOP3.LUT P0, PT, PT, PT, UP0, 0x40, 0x0 ;  /* 0x000000000000781c */ /* 0x000fc60003f0e808 */
[----:B------:R-:W2:Y:S01]  /*68c0*/  @!P1 LDC.64 R40, c[0x0][0x258] ;  /* 0x00009600ff289b82 */ /* 0x000ea20000000a00 */
[----:B------:R-:W-:Y:S01]  /*68d0*/  FADD.FTZ R59, R56, R59 ;  /* 0x0000003b383b7221 */ /* 0x000fe20000010000 */
[----:B------:R-:W-:-:S05]  /*68e0*/  FSEL R58, R57, RZ, P0 ;  /* 0x000000ff393a7208 */ /* 0x000fca0000000000 */
[----:B------:R-:W3:Y:S01]  /*68f0*/  MUFU.RSQ R59, R59 ;  /* 0x0000003b003b7308 */ /* 0x000ee20000001400 */
[----:B-1----:R-:W-:-:S05]  /*6900*/  @!P1 IMAD.WIDE R42, R51, 0x4, R42 ;  /* 0x00000004332a9825 */ /* 0x002fca00078e022a */
[----:B------:R1:W-:Y:S01]  /*6910*/  @!P1 STG.E desc[UR4][R42.64], R57 ;  /* 0x000000392a009986 */ /* 0x0003e2000c101904 */
[----:B--2---:R-:W-:-:S05]  /*6920*/  @!P1 IMAD.WIDE R40, R51, 0x4, R40 ;  /* 0x0000000433289825 */ /* 0x004fca00078e0228 */
[----:B---3--:R1:W-:Y:S01]  /*6930*/  @!P1 STG.E desc[UR4][R40.64], R59 ;  /* 0x0000003b28009986 */ /* 0x0083e2000c101904 */
[----:B------:R-:W-:Y:S05]  /*6940*/  @!P3 BRA `(.L_x_7550) ;  /* 0x000000000040b947 */ /* 0x000fea0003800000 */
[----:B-1----:R-:W1:Y:S01]  /*6950*/  LDC.64 R56, c[0x0][0x2b8] ;  /* 0x0000ae00ff387b82 */ /* 0x002e620000000a00 */
[--C-:B------:R-:W-:Y:S01]  /*6960*/  FADD.FTZ R40, R32, -R58.reuse ;  /* 0x8000003a20287221 */ /* 0x100fe20000010000 */
[--C-:B------:R-:W-:Y:S01]  /*6970*/  FADD.FTZ R42, R33, -R58.reuse ;  /* 0x8000003a212a7221 */ /* 0x100fe20000010000 */
[--C-:B------:R-:W-:Y:S02]  /*6980*/  FADD.FTZ R60, R35, -R58.reuse ;  /* 0x8000003a233c7221 */ /* 0x100fe40000010000 */
[C---:B------:R-:W-:Y:S01]  /*6990*/  FMUL.FTZ R41, R59.reuse, R40 ;  /* 0x000000283b297220 */ /* 0x040fe20000410000 */
[----:B------:R-:W-:Y:S01]  /*69a0*/  FADD.FTZ R40, R34, -R58 ;  /* 0x8000003a22287221 */ /* 0x000fe20000010000 */
[C---:B------:R-:W-:Y:S01]  /*69b0*/  FMUL.FTZ R42, R59.reuse, R42 ;  /* 0x0000002a3b2a7220 */ /* 0x040fe20000410000 */
[C---:B------:R-:W-:Y:S02]  /*69c0*/  FMUL.FTZ R60, R59.reuse, R60 ;  /* 0x0000003c3b3c7220 */ /* 0x040fe40000410000 */
[----:B------:R-:W-:Y:S01]  /*69d0*/  FMUL.FTZ R43, R59, R40 ;  /* 0x000000283b2b7220 */ /* 0x000fe20000410000 */
[----:B-----5:R-:W-:Y:S01]  /*69e0*/  FFMA.FTZ R40, R12, R41, R8 ;  /* 0x000000290c287223 */ /* 0x020fe20000010008 */
[----:B------:R-:W-:-:S02]  /*69f0*/  FFMA.FTZ R41, R13, R42, R9 ;  /* 0x0000002a0d297223 */ /* 0x000fc40000010009 */
[----:B------:R-:W-:Y:S01]  /*6a00*/  FFMA.FTZ R42, R14, R43, R10 ;  /* 0x0000002b0e2a7223 */ /* 0x000fe2000001000a */
[----:B------:R-:W-:Y:S01]  /*6a10*/  FFMA.FTZ R43, R15, R60, R11 ;  /* 0x0000003c0f2b7223 */ /* 0x000fe2000001000b */
[----:B-1----:R-:W-:-:S04]  /*6a20*/  IMAD.WIDE.U32 R56, R55, 0x10, R56 ;  /* 0x0000001037387825 */ /* 0x002fc800078e0038 */
[----:B------:R-:W-:Y:S01]  /*6a30*/  VIADD R55, R55, 0x20 ;  /* 0x0000002037377836 */ /* 0x000fe20000000000 */
[----:B------:R2:W-:Y:S06]  /*6a40*/  STG.E.128 desc[UR4][R56.64], R40 ;  /* 0x0000002838007986 */ /* 0x0005ec000c101d04 */
.L_x_7550:
[----:B------:R-:W-:Y:S05]  /*6a50*/  BSYNC B1 ;  /* 0x0000000000017941 */ /* 0x000fea0003800000 */
.L_x_7549:
[----:B------:R-:W-:Y:S01]  /*6a60*/  ISETP.NE.AND P0, PT, R53, RZ, PT ;  /* 0x000000ff3500720c */ /* 0x000fe20003f05270 */
[----:B------:R-:W-:-:S12]  /*6a70*/  BSSY B1, `(.L_x_7551) ;  /* 0x0000011000017945 */ /* 0x000fd80003800000 */
[----:B------:R-:W-:Y:S05]  /*6a80*/  @!P0 BRA `(.L_x_7552) ;  /* 0x00000000003c8947 */ /* 0x000fea0003800000 */
[----:B-12---:R-:W1:Y:S01]  /*6a90*/  LDC.64 R40, c[0x0][0x2b8] ;  /* 0x0000ae00ff287b82 */ /* 0x006e620000000a00 */
        /* <DEDUP_REMOVED lines=8> */
[----:B-1----:R-:W-:-:S04]  /*6b20*/  IMAD.WIDE.U32 R56, R55, 0x10, R40 ;  /* 0x0000001037387825 */ /* 0x002fc800078e0028 */
[----:B-----5:R-:W-:Y:S01]  /*6b30*/  FFMA.FTZ R40, R20, R43, R16 ;  /* 0x0000002b14287223 */ /* 0x020fe20000010010 */
[----:B------:R-:W-:Y:S01]  /*6b40*/  FFMA.FTZ R41, R21, R42, R17 ;  /* 0x0000002a15297223 */ /* 0x000fe20000010011 */
[----:B------:R-:W-:Y:S01]  /*6b50*/  FFMA.FTZ R43, R23, R58, R19 ;  /* 0x0000003a172b7223 */ /* 0x000fe20000010013 */
[----:B------:R-:W-:-:S05]  /*6b60*/  FFMA.FTZ R42, R22, R61, R18 ;  /* 0x0000003d162a7223 */ /* 0x000fca0000010012 */
[----:B------:R3:W-:Y:S02]  /*6b70*/  STG.E.128 desc[UR4][R56.64], R40 ;  /* 0x0000002838007986 */ /* 0x0007e4000c101d04 */
.L_x_7552:
[----:B------:R-:W-:Y:S05]  /*6b80*/  BSYNC B1 ;  /* 0x0000000000017941 */ /* 0x000fea0003800000 */
.L_x_7551:
[----:B-123--:R-:W1:Y:S02]  /*6b90*/  LDC.64 R40, c[0x0][0x210] ;  /* 0x00008400ff287b82 */ /* 0x00ee640000000a00 */
[----:B-1----:R-:W-:-:S04]  /*6ba0*/  LEA R51, R40, R51, 0x2 ;  /* 0x0000003328337211 */ /* 0x002fc800078e10ff */
[----:B------:R-:W-:-:S13]  /*6bb0*/  ISETP.GE.AND P0, PT, R51, R41, PT ;  /* 0x000000293300720c */ /* 0x000fda0003f06270 */
[----:B------:R-:W-:Y:S05]  /*6bc0*/  @!P0 BRA `(.L_x_7553) ;  /* 0xffffff9c007c8947 */ /* 0x000fea000383ffff */
[----:B------:R-:W-:Y:S05]  /*6bd0*/  BSYNC B0 ;  /* 0x0000000000007941 */ /* 0x000fea0003800000 */
.L_x_7414:
[----:B------:R-:W-:Y:S05]  /*6be0*/  EXIT ;  /* 0x000000000000794d */ /* 0x000fea0003800000 */
.L_x_7548:
        /* <DEDUP_REMOVED lines=8> */
.L_x_7555:
[----:B------:R-:W-:Y:S05]  /*6c70*/  BSYNC B1 ;  /* 0x0000000000017941 */ /* 0x000fea0003800000 */
.L_x_7554:
        /* <DEDUP_REMOVED lines=9> */
.L_x_7556:
[----:B------:R-:W-:Y:S01]  /*6d10*/  HFMA2.MMA R43, -RZ, RZ, 0, 2.384185791015625e-07 ;  /* 0x00000004ff2b7435 */ /* 0x000fe200000001ff */
[----:B------:R-:W-:-:S04]  /*6d20*/  FADD.FTZ R60, R59, R58 ;  /* 0x0000003a3b3c7221 */ /* 0x000fc80000010000 */
[----:B------:R-:W-:-:S07]  /*6d30*/  IMAD.MOV.U32 R64, RZ, RZ, R60 ;  /* 0x000000ffff407224 */ /* 0x000fce00078e003c */
[----:B------:R-:W-:Y:S05]  /*6d40*/  WARPSYNC.COLLECTIVE R41, `(.L_x_7557) ;  /* 0x0000000029087348 */ /* 0x000fea0003c00000 */
[----:B------:R0:W1:Y:S02]  /*6d50*/  SHFL.BFLY P2, R58, R64, R43, R42 ;  /* 0x0c00002b403a7389 */ /* 0x000064000004002a */
[----:B01----:R-:W-:Y:S01]  /*6d60*/  ENDCOLLECTIVE ;  /* 0x000000000000791b */ /* 0x003fe20003800000 */
.L_x_7557:
[----:B------:R-:W-:Y:S01]  /*6d70*/  MOV R43, 0x8 ;  /* 0x00000008002b7802 */ /* 0x000fe20000000f00 */
[----:B------:R-:W-:-:S04]  /*6d80*/  FADD.FTZ R61, R60, R58 ;  /* 0x0000003a3c3d7221 */ /* 0x000fc80000010000 */
[----:B------:R-:W-:-:S07]  /*6d90*/  IMAD.MOV.U32 R64, RZ, RZ, R61 ;  /* 0x000000ffff407224 */ /* 0x000fce00078e003d */
[----:B------:R-:W-:Y:S05]  /*6da0*/  WARPSYNC.COLLECTIVE R41, `(.L_x_7558) ;  /* 0x0000000029087348 */ /* 0x000fea0003c00000 */
[----:B------:R0:W1:Y:S02]  /*6db0*/  SHFL.BFLY P2, R58, R64, R43, R42 ;  /* 0x0c00002b403a7389 */ /* 0x000064000004002a */
[----:B01----:R-:W-:Y:S01]  /*6dc0*/  ENDCOLLECTIVE ;  /* 0x000000000000791b */ /* 0x003fe20003800000 */
.L_x_7558:
[----:B------:R-:W-:Y:S01]  /*6dd0*/  HFMA2.MMA R43, -RZ, RZ, 0, 9.5367431640625e-07 ;  /* 0x00000010ff2b7435 */ /* 0x000fe200000001ff */
[----:B------:R-:W-:-:S04]  /*6de0*/  FADD.FTZ R62, R61, R58 ;  /* 0x0000003a3d3e7221 */ /* 0x000fc80000010000 */
[----:B------:R-:W-:-:S07]  /*6df0*/  IMAD.MOV.U32 R64, RZ, RZ, R62 ;  /* 0x000000ffff407224 */ /* 0x000fce00078e003e */
[----:B------:R-:W-:Y:S05]  /*6e00*/  WARPSYNC.COLLECTIVE R41, `(.L_x_7559) ;  /* 0x0000000029087348 */ /* 0x000fea0003c00000 */
[----:B------:R0:W1:Y:S02]  /*6e10*/  SHFL.BFLY P2, R58, R64, R43, R42 ;  /* 0x0c00002b403a7389 */ /* 0x000064000004002a */
[----:B01----:R-:W-:Y:S01]  /*6e20*/  ENDCOLLECTIVE ;  /* 0x000000000000791b */ /* 0x003fe20003800000 */
.L_x_7559:
[----:B------:R-:W-:Y:S01]  /*6e30*/  MOV R43, 0x1 ;  /* 0x00000001002b7802 */ /* 0x000fe20000000f00 */
        /* <DEDUP_REMOVED lines=20> */
[----:B------:R-:W-:Y:S02]  /*6f80*/  MOV R41, 0xffffffff ;  /* 0xffffffff00297802 */ /* 0x000fe40000000f00 */
[----:B------:R-:W-:-:S07]  /*6f90*/  IMAD.MOV.U32 R64, RZ, RZ, R40 ;  /* 0x000000ffff407224 */ /* 0x000fce00078e0028 */
[----:B------:R-:W-:Y:S05]  /*6fa0*/  WARPSYNC.COLLECTIVE R41, `(.L_x_7560) ;  /* 0x0000000029087348 */ /* 0x000fea0003c00000 */
[----:B------:R0:W1:Y:S02]  /*6fb0*/  SHFL.BFLY P2, R58, R64, R43, R42 ;  /* 0x0c00002b403a7389 */ /* 0x000064000004002a */
[----:B01----:R-:W-:Y:S01]  /*6fc0*/  ENDCOLLECTIVE ;  /* 0x000000000000791b */ /* 0x003fe20003800000 */
.L_x_7560:
[----:B------:R-:W-:Y:S01]  /*6fd0*/  HFMA2.MMA R43, -RZ, RZ, 0, 1.1920928955078125e-07 ;  /* 0x00000002ff2b7435 */ /* 0x000fe200000001ff */
[----:B------:R-:W-:-:S04]  /*6fe0*/  FADD.FTZ R59, R40, R58 ;  /* 0x0000003a283b7221 */ /* 0x000fc80000010000 */
[----:B------:R-:W-:-:S07]  /*6ff0*/  IMAD.MOV.U32 R64, RZ, RZ, R59 ;  /* 0x000000ffff407224 */ /* 0x000fce00078e003b */
[----:B------:R-:W-:Y:S05]  /*7000*/  WARPSYNC.COLLECTIVE R41, `(.L_x_7561) ;  /* 0x0000000029087348 */ /* 0x000fea0003c00000 */
[----:B------:R0:W1:Y:S02]  /*7010*/  SHFL.BFLY P2, R58, R64, R43, R42 ;  /* 0x0c00002b403a7389 */ /* 0x000064000004002a */
[----:B01----:R-:W-:Y:S01]  /*7020*/  ENDCOLLECTIVE ;  /* 0x000000000000791b */ /* 0x003fe20003800000 */
.L_x_7561:
[----:B------:R-:W-:Y:S01]  /*7030*/  MOV R43, 0x4 ;  /* 0x00000004002b7802 */ /* 0x000fe20000000f00 */
[----:B------:R-:W-:-:S04]  /*7040*/  FADD.FTZ R60, R59, R58 ;  /* 0x0000003a3b3c7221 */ /* 0x000fc80000010000 */
[----:B------:R-:W-:-:S07]  /*7050*/  IMAD.MOV.U32 R64, RZ, RZ, R60 ;  /* 0x000000ffff407224 */ /* 0x000fce00078e003c */
[----:B------:R-:W-:Y:S05]  /*7060*/  WARPSYNC.COLLECTIVE R41, `(.L_x_7562) ;  /* 0x0000000029087348 */ /* 0x000fea0003c00000 */
[----:B------:R0:W1:Y:S02]  /*7070*/  SHFL.BFLY P2, R58, R64, R43, R42 ;  /* 0x0c00002b403a7389 */ /* 0x000064000004002a */
[----:B01----:R-:W-:Y:S01]  /*7080*/  ENDCOLLECTIVE ;  /* 0x000000000000791b */ /* 0x003fe20003800000 */
.L_x_7562:
[----:B------:R-:W-:Y:S01]  /*7090*/  HFMA2.MMA R43, -RZ, RZ, 0, 4.76837158203125e-07 ;  /* 0x00000008ff2b7435 */ /* 0x000fe200000001ff */
[----:B------:R-:W-:-:S04]  /*70a0*/  FADD.FTZ R61, R60, R58 ;  /* 0x0000003a3c3d7221 */ /* 0x000fc80000010000 */
[----:B------:R-:W-:-:S07]  /*70b0*/  IMAD.MOV.U32 R64, RZ, RZ, R61 ;  /* 0x000000ffff407224 */ /* 0x000fce00078e003d */
[----:B------:R-:W-:Y:S05]  /*70c0*/  WARPSYNC.COLLECTIVE R41, `(.L_x_7563) ;  /* 0x0000000029087348 */ /* 0x000fea0003c00000 */
[----:B------:R0:W1:Y:S02]  /*70d0*/  SHFL.BFLY P2, R58, R64, R43, R42 ;  /* 0x0c00002b403a7389 */ /* 0x000064000004002a */
[----:B01----:R-:W-:Y:S01]  /*70e0*/  ENDCOLLECTIVE ;  /* 0x000000000000791b */ /* 0x003fe20003800000 */
.L_x_7563:
[----:B------:R-:W-:Y:S01]  /*70f0*/  MOV R43, 0x10 ;  /* 0x00000010002b7802 */ /* 0x000fe20000000f00 */
[----:B------:R-:W-:-:S04]  /*7100*/  FADD.FTZ R62, R61, R58 ;  /* 0x0000003a3d3e7221 */ /* 0x000fc80000010000 */
[----:B------:R-:W-:-:S07]  /*7110*/  IMAD.MOV.U32 R64, RZ, RZ, R62 ;  /* 0x000000ffff407224 */ /* 0x000fce00078e003e */
[----:B------:R-:W-:Y:S05]  /*7120*/  WARPSYNC.COLLECTIVE R41, `(.L_x_7564) ;  /* 0x0000000029087348 */ /* 0x000fea0003c00000 */
[----:B------:R0:W1:Y:S02]  /*7130*/  SHFL.BFLY P2, R58, R64, R43, R42 ;  /* 0x0c00002b403a7389 */ /* 0x000064000004002a */
[----:B01----:R-:W-:Y:S01]  /*7140*/  ENDCOLLECTIVE ;  /* 0x000000000000791b */ /* 0x003fe20003800000 */
.L_x_7564:
[----:B------:R-:W-:Y:S05]  /*7150*/  BRA `(.L_x_7565) ;  /* 0xfffffff400b87947 */ /* 0x000fea000383ffff */
.L_x_7566:
        /* <DEDUP_REMOVED lines=10> */
.L_x_7791:


//--------------------- .text._ZN10layer_norm31ln_parallel_residual_fwd_kernelINS_13Kernel_traitsIfffffjLj256ELj1ELj4ELj1ELj16ENS_18Kernel_traits_baseILj256EfffffjLj128EEEEELb1ELb1ELb1EEEvNS_9FwdParamsE --------------------------
	.section	.text._ZN10layer_norm31ln_parallel_residual_fwd_kernelINS_13Kernel_traitsIfffffjLj256ELj1ELj4ELj1ELj16ENS_18Kernel_traits_baseILj256EfffffjLj128EEEEELb1ELb1ELb1EEEvNS_9FwdParamsE,"ax",@progbits
	.align	128
        .global         _ZN10layer_norm31ln_parallel_residual_fwd_kernelINS_13Kernel_traitsIfffffjLj256ELj1ELj4ELj1ELj16ENS_18Kernel_traits_baseILj256EfffffjLj128EEEEELb1ELb1ELb1EEEvNS_9FwdParamsE
        .type           _ZN10layer_norm31ln_parallel_residual_fwd_kernelINS_13Kernel_traitsIfffffjLj256ELj1ELj4ELj1ELj16ENS_18Kernel_traits_baseILj256EfffffjLj128EEEEELb1ELb1ELb1EEEvNS_9FwdParamsE,@function
        .size           _ZN10layer_norm31ln_parallel_residual_fwd_kernelINS_13Kernel_traitsIfffffjLj256ELj1ELj4ELj1ELj16ENS_18Kernel_traits_baseILj256EfffffjLj128EEEEELb1ELb1ELb1EEEvNS_9FwdParamsE,(.L_x_7792 - _ZN10layer_norm31ln_parallel_residual_fwd_kernelINS_13Kernel_traitsIfffffjLj256ELj1ELj4ELj1ELj16ENS_18Kernel_traits_baseILj256EfffffjLj128EEEEELb1ELb1ELb1EEEvNS_9FwdParamsE)
        .other          _ZN10layer_norm31ln_parallel_residual_fwd_kernelINS_13Kernel_traitsIfffffjLj256ELj1ELj4ELj1ELj16ENS_18Kernel_traits_baseILj256EfffffjLj128EEEEELb1ELb1ELb1EEEvNS_9FwdParamsE,@"STO_CUDA_ENTRY STV_DEFAULT"
_ZN10layer_norm31ln_parallel_residual_fwd_kernelINS_13Kernel_traitsIfffffjLj256ELj1ELj4ELj1ELj16ENS_18Kernel_traits_baseILj256EfffffjLj128EEEEELb1ELb1ELb1EEEvNS_9FwdParamsE:
.text._ZN10layer_norm31ln_parallel_residual_fwd_kernelINS_13Kernel_traitsIfffffjLj256ELj1ELj4ELj1ELj16ENS_18Kernel_traits_baseILj256EfffffjLj128EEEEELb1ELb1ELb1EEEvNS_9FwdParamsE:
[----:B------:R-:W-:Y:S01]  /*0000*/  LDC R1, c[0x0][0x28] ;  /* 0x00000a00ff017b82 */ /* 0x000fe20000000800 */
[----:B------:R-:W0:Y:S07]  /*0010*/  S2R R7, SR_TID.X ;  /* 0x0000000000077919 */ /* 0x000e2e0000002100 */
[----:B------:R-:W1:Y:S01]  /*0020*/  LDC R8, c[0x0][0x2e8] ;  /* 0x0000ba00ff087b82 */ /* 0x000e620000000800 */
[----:B------:R-:W-:Y:S01]  /*0030*/  ULDC.U8 UR4, c[0x0][0x2f4] ;  /* 0x0000bd0000047ab9 */ /* 0x000fe20000000000 */
[----:B------:R-:W-:Y:S01]  /*0040*/  ULDC.64 UR8, c[0x0][0x2c8] ;  /* 0x0000b20000087ab9 */ /* 0x000fe20000000a00 */
[----:B------:R-:W-:Y:S01]  /*0050*/  ISETP.NE.AND P1, PT, RZ, UR4, PT ;  /* 0x00000004ff007c0c */ /* 0x000fe2000bf25270 */
[----:B------:R-:W-:-:S04]  /*0060*/  ULDC.64 UR6, c[0x0][0x2e0] ;  /* 0x0000b80000067ab9 */ /* 0x000fc80000000a00 */
[----:B------:R-:W1:Y:S01]  /*0070*/  LDC R9, c[0x0][0x2ec] ;  /* 0x0000bb00ff097b82 */ /* 0x000e620000000800 */
[----:B------:R-:W-:Y:S01]  /*0080*/  ISETP.NE.U32.AND P0, PT, RZ, UR8, PT ;  /* 0x00000008ff007c0c */ /* 0x000fe2000bf05070 */
[----:B------:R-:W-:Y:S01]  /*0090*/  IMAD.U32 R2, RZ, RZ, UR6 ;  /* 0x00000006ff027e24 */ /* 0x000fe2000f8e00ff */
[----:B------:R-:W-:Y:S01]  /*00a0*/  ULDC.64 UR4, c[0x0][0x208] ;  /* 0x0000820000047ab9 */ /* 0x000fe20000000a00 */
[----:B------:R-:W-:Y:S01]  /*00b0*/  IMAD.U32 R3, RZ, RZ, UR7 ;  /* 0x00000007ff037e24 */ /* 0x000fe2000f8e00ff */
[----:B------:R-:W-:Y:S02]  /*00c0*/  ISETP.NE.AND.EX P0, PT, RZ, UR9, PT, P0 ;  /* 0x00000009ff007c0c */ /* 0x000fe4000bf05300 */
[----:B------:R-:W-:Y:S02]  /*00d0*/  CS2R R32, SRZ ;  /* 0x0000000000207805 */ /* 0x000fe4000001ff00 */
[----:B------:R-:W-:Y:S02]  /*00e0*/  CS2R R34, SRZ ;  /* 0x0000000000227805 */ /* 0x000fe4000001ff00 */
[----:B------:R-:W-:-:S02]  /*00f0*/  CS2R R28, SRZ ;  /* 0x00000000001c7805 */ /* 0x000fc4000001ff00 */
[----:B------:R-:W-:Y:S01]  /*0100*/  CS2R R30, SRZ ;  /* 0x00000000001e7805 */ /* 0x000fe2000001ff00 */
[----:B------:R-:W2:Y:S01]  /*0110*/  @P1 LDG.E.64 R2, desc[UR4][R2.64] ;  /* 0x0000000402021981 */ /* 0x000ea2000c1e1b00 */
[----:B------:R-:W-:Y:S01]  /*0120*/  ULDC UR10, c[0x0][0x214] ;  /* 0x00008500000a7ab9 */ /* 0x000fe20000000800 */
[----:B0-----:R-:W-:Y:S02]  /*0130*/  SHF.L.U32 R0, R7, 0x4, RZ ;  /* 0x0000000407007819 */ /* 0x001fe400000006ff */
[----:B-1----:R0:W5:Y:S01]  /*0140*/  @P1 LDG.E.64 R4, desc[UR4][R8.64] ;  /* 0x0000000408041981 */ /* 0x002162000c1e1b00 */
[----:B------:R-:W-:Y:S02]  /*0150*/  SHF.R.U32.HI R48, RZ, 0x5, R7 ;  /* 0x00000005ff307819 */ /* 0x000fe40000011607 */
[----:B------:R-:W-:Y:S01]  /*0160*/  LOP3.LUT R0, R0, 0x1f0, RZ, 0xc0, !PT ;  /* 0x000001f000007812 */ /* 0x000fe200078ec0ff */
[----:B------:R-:W1:Y:S03]  /*0170*/  S2R R6, SR_CTAID.X ;  /* 0x0000000000067919 */ /* 0x000e660000002500 */
[----:B------:R-:W-:-:S05]  /*0180*/  IADD3 R12, P2, R0, UR8, RZ ;  /* 0x00000008000c7c10 */ /* 0x000fca000ff5e0ff */
[----:B------:R-:W-:Y:S01]  /*0190*/  IMAD.X R13, RZ, RZ, UR9, P2 ;  /* 0x00000009ff0d7e24 */ /* 0x000fe200090e06ff */
[----:B------:R-:W-:Y:S02]  /*01a0*/  ULDC.64 UR8, c[0x0][0x260] ;  /* 0x0000980000087ab9 */ /* 0x000fe40000000a00 */
[----:B------:R-:W-:Y:S01]  /*01b0*/  IADD3 R10, P3, R0, UR8, RZ ;  /* 0x00000008000a7c10 */ /* 0x000fe2000ff7e0ff */
[----:B------:R-:W-:Y:S01]  /*01c0*/  ULDC UR8, c[0x0][0x0] ;  /* 0x0000000000087ab9 */ /* 0x000fe20000000800 */
[----:B------:R0:W5:Y:S02]  /*01d0*/  @P0 LDG.E.128 R32, desc[UR4][R12.64] ;  /* 0x000000040c200981 */ /* 0x000164000c1e1d00 */
[----:B------:R-:W-:Y:S02]  /*01e0*/  IADD3.X R11, RZ, UR9, RZ, P3, !PT ;  /* 0x00000009ff0b7c10 */ /* 0x000fe40009ffe4ff */
[----:B------:R0:W5:Y:S01]  /*01f0*/  @P0 LDG.E.128 R28, desc[UR4][R12.64+0x200] ;  /* 0x000200040c1c0981 */ /* 0x000162000c1e1d00 */
[----:B-1----:R-:W-:-:S05]  /*0200*/  IMAD R48, R6, 0x4, R48 ;  /* 0x0000000406307824 */ /* 0x002fca00078e0230 */
[----:B------:R-:W-:Y:S01]  /*0210*/  ISETP.GE.AND P2, PT, R48, UR10, PT ;  /* 0x0000000a30007c0c */ /* 0x000fe2000bf46270 */
[----:B------:R-:W-:Y:S01]  /*0220*/  IMAD R0, R6, UR8, R7 ;  /* 0x0000000806007c24 */ /* 0x000fe2000f8e0207 */
[----:B--2---:R-:W-:Y:S02]  /*0230*/  @P1 R2UR UR6, R2 ;  /* 0x00000000020612ca */ /* 0x004fe400000e0000 */
[----:B------:R-:W-:-:S09]  /*0240*/  @P1 R2UR UR7, R3 ;  /* 0x00000000030712ca */ /* 0x000fd200000e0000 */
[----:B0-----:R-:W-:Y:S06]  /*0250*/  @P2 EXIT ;  /* 0x000000000000294d */ /* 0x001fec0003800000 */
[----:B------:R-:W0:Y:S01]  /*0260*/  @P1 LDC R3, c[0x0][0x2f0] ;  /* 0x0000bc00ff031b82 */ /* 0x000e220000000800 */
[----:B------:R-:W5:Y:S01]  /*0270*/  LDG.E.128 R24, desc[UR4][R10.64] ;  /* 0x000000040a187981 */ /* 0x000f62000c1e1d00 */
[----:B------:R-:W-:Y:S01]  /*0280*/  UIADD3 UR18, UR7, -0x4498517b, URZ ;  /* 0xbb67ae8507127890 */ /* 0x000fe2000fffe03f */
[----:B------:R-:W-:Y:S01]  /*0290*/  IMAD R6, R0, -0x326172a9, RZ ;  /* 0xcd9e8d5700067824 */ /* 0x000fe200078e02ff */
[----:B------:R-:W-:Y:S01]  /*02a0*/  UIADD3 UR15, UR6, -0x61c88647, URZ ;  /* 0x9e3779b9060f7890 */ /* 0x000fe2000fffe03f */
[----:B------:R1:W5:Y:S01]  /*02b0*/  LDG.E.128 R20, desc[UR4][R10.64+0x200] ;  /* 0x000200040a147981 */ /* 0x000362000c1e1d00 */
[----:B------:R-:W-:Y:S01]  /*02c0*/  UIADD3 UR19, UR6, 0x3c6ef372, URZ ;  /* 0x3c6ef37206137890 */ /* 0x000fe2000fffe03f */
[----:B------:R-:W-:Y:S01]  /*02d0*/  HFMA2.MMA R40, -RZ, RZ, 0, 0 ;  /* 0x00000000ff287435 */ /* 0x000fe200000001ff */
[----:B------:R-:W-:Y:S01]  /*02e0*/  UIADD3 UR20, UR7, 0x76cf5d0a, URZ ;  /* 0x76cf5d0a07147890 */ /* 0x000fe2000fffe03f */
[----:B------:R-:W-:Y:S01]  /*02f0*/  BSSY B0, `(.L_x_7567) ;  /* 0x0000667000007945 */ /* 0x000fe20003800000 */
[----:B------:R-:W-:Y:S01]  /*0300*/  UIADD3 UR22, UR7, 0x32370b8f, URZ ;  /* 0x32370b8f07167890 */ /* 0x000fe2000fffe03f */
[----:B------:R-:W-:Y:S01]  /*0310*/  LOP3.LUT R7, R7, 0x1f, RZ, 0xc0, !PT ;  /* 0x0000001f07077812 */ /* 0x000fe200078ec0ff */
[----:B------:R-:W-:-:S02]  /*0320*/  UIADD3 UR21, UR6, -0x255992d5, URZ ;  /* 0xdaa66d2b06157890 */ /* 0x000fc4000fffe03f */
[----:B------:R-:W-:Y:S02]  /*0330*/  UIADD3 UR23, UR6, 0x78dde6e4, URZ ;  /* 0x78dde6e406177890 */ /* 0x000fe4000fffe03f */
[----:B------:R-:W-:Y:S02]  /*0340*/  UIADD3 UR24, UR7, -0x126145ec, URZ ;  /* 0xed9eba1407187890 */ /* 0x000fe4000fffe03f */
[----:B------:R-:W-:Y:S02]  /*0350*/  UIADD3 UR26, UR7, -0x56f99767, URZ ;  /* 0xa9066899071a7890 */ /* 0x000fe4000fffe03f */
[----:B------:R-:W-:Y:S02]  /*0360*/  UIADD3 UR25, UR6, 0x1715609d, URZ ;  /* 0x1715609d06197890 */ /* 0x000fe4000fffe03f */
[----:B------:R-:W-:Y:S01]  /*0370*/  UIADD3 UR27, UR6, -0x4ab325aa, URZ ;  /* 0xb54cda56061b7890 */ /* 0x000fe2000fffe03f */
[----:B0----5:R-:W-:Y:S01]  /*0380*/  @P1 IADD3 R8, P0, R4, R3, RZ ;  /* 0x0000000304081210 */ /* 0x021fe20007f1e0ff */
[----:B------:R-:W-:Y:S01]  /*0390*/  IMAD.HI.U32 R4, R0, -0x326172a9, RZ ;  /* 0xcd9e8d5700047827 */ /* 0x000fe200078e00ff */
[----:B------:R-:W-:-:S02]  /*03a0*/  UIADD3 UR28, UR7, 0x646e171e, URZ ;  /* 0x646e171e071c7890 */ /* 0x000fc4000fffe03f */
[----:B------:R-:W-:Y:S01]  /*03b0*/  UIADD3 UR30, UR7, 0x1fd5c5a3, URZ ;  /* 0x1fd5c5a3071e7890 */ /* 0x000fe2000fffe03f */
[----:B------:R-:W-:Y:S01]  /*03c0*/  @P1 IMAD.X R9, RZ, RZ, R5, P0 ;  /* 0x000000ffff091224 */ /* 0x000fe200000e0605 */
[----:B------:R-:W-:Y:S01]  /*03d0*/  UIADD3 UR29, UR6, 0x5384540f, URZ ;  /* 0x5384540f061d7890 */ /* 0x000fe2000fffe03f */
[C---:B------:R-:W-:Y:S01]  /*03e0*/  LOP3.LUT R49, R8.reuse, 0x3, RZ, 0xc0, !PT ;  /* 0x0000000308317812 */ /* 0x040fe200078ec0ff */
[----:B------:R-:W-:Y:S02]  /*03f0*/  UIADD3 UR31, UR6, -0xe443238, URZ ;  /* 0xf1bbcdc8061f7890 */ /* 0x000fe4000fffe03f */
[--C-:B------:R-:W-:Y:S01]  /*0400*/  SHF.R.U64 R2, R8, 0x2, R9.reuse ;  /* 0x0000000208027819 */ /* 0x100fe20000001209 */
[----:B------:R-:W-:Y:S01]  /*0410*/  UIADD3 UR32, UR7, -0x24c28bd8, URZ ;  /* 0xdb3d742807207890 */ /* 0x000fe2000fffe03f */
[----:B------:R-:W-:Y:S01]  /*0420*/  SHF.R.U32.HI R3, RZ, 0x2, R9 ;  /* 0x00000002ff037819 */ /* 0x000fe20000011609 */
[----:B------:R-:W-:Y:S02]  /*0430*/  UIADD3 UR34, UR7, -0x695add53, URZ ;  /* 0x96a522ad07227890 */ /* 0x000fe4000fffe03f */
[----:B------:R-:W-:Y:S01]  /*0440*/  IMAD.HI.U32 R5, R2, -0x2daee0ad, RZ ;  /* 0xd2511f5302057827 */ /* 0x000fe200078e00ff */
[----:B------:R-:W-:Y:S01]  /*0450*/  LOP3.LUT R4, R4, UR6, R3, 0x96, !PT ;  /* 0x0000000604047c12 */ /* 0x000fe2000f8e9603 */
[----:B------:R-:W-:-:S02]  /*0460*/  UIADD3 UR33, UR6, -0x700cb87f, URZ ;  /* 0x8ff3478106217890 */ /* 0x000fc4000fffe03f */
[----:B-1----:R-:W-:Y:S01]  /*0470*/  IMAD R10, R2, -0x2daee0ad, RZ ;  /* 0xd2511f53020a7824 */ /* 0x002fe200078e02ff */
[----:B------:R-:W-:Y:S01]  /*0480*/  LOP3.LUT R5, R5, UR7, RZ, 0x3c, !PT ;  /* 0x0000000705057c12 */ /* 0x000fe2000f8e3cff */
[----:B------:R-:W-:Y:S01]  /*0490*/  IMAD.HI.U32 R11, R4, -0x2daee0ad, RZ ;  /* 0xd2511f53040b7827 */ /* 0x000fe200078e00ff */
[----:B------:R-:W-:Y:S01]  /*04a0*/  ULDC.64 UR8, c[0x0][0x228] ;  /* 0x00008a0000087ab9 */ /* 0x000fe20000000a00 */
[----:B------:R-:W-:Y:S01]  /*04b0*/  ULDC UR14, c[0x0][0x2d8] ;  /* 0x0000b600000e7ab9 */ /* 0x000fe20000000800 */
[----:B------:R-:W-:Y:S01]  /*04c0*/  UISETP.NE.U32.AND UP0, UPT, UR8, URZ, UPT ;  /* 0x0000003f0800728c */ /* 0x000fe2000bf05070 */
[----:B------:R-:W-:Y:S01]  /*04d0*/  IMAD.HI.U32 R9, R5, -0x326172a9, RZ ;  /* 0xcd9e8d5705097827 */ /* 0x000fe200078e00ff */
[----:B------:R-:W-:Y:S01]  /*04e0*/  LOP3.LUT R10, R11, UR18, R10, 0x96, !PT ;  /* 0x000000120b0a7c12 */ /* 0x000fe2000f8e960a */
[----:B------:R-:W-:Y:S01]  /*04f0*/  ULDC.U8 UR8, c[0x0][0x2a0] ;  /* 0x0000a80000087ab9 */ /* 0x000fe20000000000 */
[----:B------:R-:W-:Y:S01]  /*0500*/  UISETP.NE.AND.EX UP0, UPT, UR9, URZ, UPT, UP0 ;  /* 0x0000003f0900728c */ /* 0x000fe2000bf05300 */
[----:B------:R-:W-:Y:S01]  /*0510*/  IMAD R5, R5, -0x326172a9, RZ ;  /* 0xcd9e8d5705057824 */ /* 0x000fe200078e02ff */
[----:B------:R-:W-:Y:S01]  /*0520*/  LOP3.LUT R6, R9, UR15, R6, 0x96, !PT ;  /* 0x0000000f09067c12 */ /* 0x000fe2000f8e9606 */
[----:B------:R-:W-:Y:S01]  /*0530*/  IMAD.HI.U32 R12, R10, -0x326172a9, RZ ;  /* 0xcd9e8d570a0c7827 */ /* 0x000fe200078e00ff */
[----:B------:R-:W-:Y:S01]  /*0540*/  ULDC UR9, c[0x0][0x218] ;  /* 0x0000860000097ab9 */ /* 0x000fe20000000800 */
[----:B------:R-:W-:-:S02]  /*0550*/  UISETP.NE.AND UP1, UPT, UR8, URZ, UPT ;  /* 0x0000003f0800728c */ /* 0x000fc4000bf25270 */
        /* <DEDUP_REMOVED lines=47> */
[----:B------:R-:W-:Y:S01]  /*0850*/  IMAD.MOV.U32 R6, RZ, RZ, R10 ;  /* 0x000000ffff067224 */ /* 0x000fe200078e000a */
[----:B------:R-:W-:Y:S01]  /*0860*/  LOP3.LUT R5, R11, UR33, R9, 0x96, !PT ;  /* 0x000000210b057c12 */ /* 0x000fe2000f8e9609 */
[----:B------:R-:W-:-:S07]  /*0870*/  IMAD R41, R41, -0x2daee0ad, RZ ;  /* 0xd2511f5329297824 */ /* 0x000fce00078e02ff */
.L_x_7699:
[----:B------:R-:W-:Y:S01]  /*0880*/  ISETP.NE.U32.AND P0, PT, RZ, UR12, PT ;  /* 0x0000000cff007c0c */ /* 0x000fe2000bf05070 */
[----:B------:R-:W0:Y:S01]  /*0890*/  LDC.64 R36, c[0x0][0x220] ;  /* 0x00008800ff247b82 */ /* 0x000e220000000a00 */
[----:B------:R-:W-:Y:S01]  /*08a0*/  IMAD R10, R48, UR9, RZ ;  /* 0x00000009300a7c24 */ /* 0x000fe2000f8e02ff */
[----:B------:R-:W-:Y:S01]  /*08b0*/  PLOP3.LUT P1, PT, PT, PT, UP0, 0x80, 0x0 ;  /* 0x000000000000781c */ /* 0x000fe20003f2f008 */
[----:B------:R-:W-:Y:S01]  /*08c0*/  @UP0 ULDC.64 UR10, c[0x0][0x228] ;  /* 0x00008a00000a0ab9 */ /* 0x000fe20000000a00 */
[----:B------:R-:W-:Y:S02]  /*08d0*/  ISETP.NE.AND.EX P0, PT, RZ, UR13, PT, P0 ;  /* 0x0000000dff007c0c */ /* 0x000fe4000bf05300 */
[----:B------:R-:W-:Y:S02]  /*08e0*/  SHF.R.S32.HI R11, RZ, 0x1f, R10 ;  /* 0x0000001fff0b7819 */ /* 0x000fe4000001140a */
[----:B------:R-:W-:Y:S02]  /*08f0*/  PLOP3.LUT P2, PT, PT, PT, UP0, 0x80, 0x0 ;  /* 0x000000000000781c */ /* 0x000fe40003f4f008 */
[----:B------:R-:W-:Y:S01]  /*0900*/  LEA.HI R50, R11, R10, RZ, 0x2 ;  /* 0x0000000a0b327211 */ /* 0x000fe200078f10ff */
[----:B------:R-:W-:-:S03]  /*0910*/  IMAD.MOV.U32 R11, RZ, RZ, 0x10 ;  /* 0x00000010ff0b7424 */ /* 0x000fc600078e00ff */
[----:B------:R-:W-:-:S03]  /*0920*/  LEA.HI.SX32 R50, R50, R7, 0x1e ;  /* 0x0000000732327211 */ /* 0x000fc600078ff2ff */
[----:B------:R-:W1:Y:S02]  /*0930*/  @P0 LDC.64 R8, c[0x0][0x230] ;  /* 0x00008c00ff080b82 */ /* 0x000e640000000a00 */
[----:B------:R-:W-:-:S04]  /*0940*/  @P1 IMAD.WIDE.U32 R10, R50, R11, UR10 ;  /* 0x0000000a320a1e25 */ /* 0x000fc8000f8e000b */
[C---:B0-----:R-:W-:Y:S01]  /*0950*/  IMAD.WIDE.U32 R38, R50.reuse, 0x10, R36 ;  /* 0x0000001032267825 */ /* 0x041fe200078e0024 */
[----:B------:R0:W5:Y:S03]  /*0960*/  @P2 LDG.E.128 R16, desc[UR4][R10.64] ;  /* 0x000000040a102981 */ /* 0x000166000c1e1d00 */
[----:B-1----:R-:W-:-:S05]  /*0970*/  @P0 IMAD.WIDE.U32 R8, R50, 0x10, R8 ;  /* 0x0000001032080825 */ /* 0x002fca00078e0008 */
[----:B------:R0:W5:Y:S04]  /*0980*/  @P0 LDG.E.128 R12, desc[UR4][R8.64] ;  /* 0x00000004080c0981 */ /* 0x000168000c1e1d00 */
[----:B------:R0:W5:Y:S01]  /*0990*/  LDG.E.128 R8, desc[UR4][R38.64] ;  /* 0x0000000426087981 */ /* 0x000162000c1e1d00 */
        /* <DEDUP_REMOVED lines=12> */
.L_x_7569:
[----:B------:R-:W-:-:S07]  /*0a60*/  MOV R51, R6 ;  /* 0x0000000600337202 */ /* 0x000fce0000000f00 */
.L_x_7570:
[----:B------:R-:W-:Y:S05]  /*0a70*/  BSYNC B1 ;  /* 0x0000000000017941 */ /* 0x000fea0003800000 */
.L_x_7568:
        /* <DEDUP_REMOVED lines=16> */
.L_x_7574:
[----:B------:R-:W-:Y:S05]  /*0b80*/  BSYNC B2 ;  /* 0x0000000000027941 */ /* 0x000fea0003800000 */
.L_x_7573:
        /* <DEDUP_REMOVED lines=44> */
.L_x_7572:
[----:B------:R-:W-:Y:S05]  /*0e50*/  BSYNC B1 ;  /* 0x0000000000017941 */ /* 0x000fea0003800000 */
.L_x_7571:
        /* <DEDUP_REMOVED lines=16> */
.L_x_7575:
        /* <DEDUP_REMOVED lines=12> */
.L_x_7578:
[----:B------:R-:W-:-:S07]  /*1020*/  MOV R42, R6 ;  /* 0x00000006002a7202 */ /* 0x000fce0000000f00 */
.L_x_7579:
[----:B------:R-:W-:Y:S05]  /*1030*/  BSYNC B1 ;  /* 0x0000000000017941 */ /* 0x000fea0003800000 */
.L_x_7577:
        /* <DEDUP_REMOVED lines=16> */
.L_x_7583:
[----:B------:R-:W-:Y:S05]  /*1140*/  BSYNC B2 ;  /* 0x0000000000027941 */ /* 0x000fea0003800000 */
.L_x_7582:
        /* <DEDUP_REMOVED lines=44> */
.L_x_7581:
[----:B------:R-:W-:Y:S05]  /*1410*/  BSYNC B1 ;  /* 0x0000000000017941 */ /* 0x000fea0003800000 */
.L_x_7580:
        /* <DEDUP_REMOVED lines=8> */
.L_x_7576:
        /* <DEDUP_REMOVED lines=12> */
.L_x_7585:
[----:B------:R-:W-:-:S07]  /*1560*/  MOV R49, R6 ;  /* 0x0000000600317202 */ /* 0x000fce0000000f00 */
.L_x_7586:
[----:B------:R-:W-:Y:S05]  /*1570*/  BSYNC B1 ;  /* 0x0000000000017941 */ /* 0x000fea0003800000 */
.L_x_7584:
        /* <DEDUP_REMOVED lines=16> */
.L_x_7590:
[----:B------:R-:W-:Y:S05]  /*1680*/  BSYNC B2 ;  /* 0x0000000000027941 */ /* 0x000fea0003800000 */
.L_x_7589:
        /* <DEDUP_REMOVED lines=44> */
.L_x_7588:
[----:B------:R-:W-:Y:S05]  /*1950*/  BSYNC B1 ;  /* 0x0000000000017941 */ /* 0x000fea0003800000 */
.L_x_7587:
        /* <DEDUP_REMOVED lines=11> */
.L_x_7591:
        /* <DEDUP_REMOVED lines=12> */
.L_x_7594:
[----:B------:R-:W-:-:S07]  /*1ad0*/  MOV R43, R6 ;  /* 0x00000006002b7202 */ /* 0x000fce0000000f00 */
.L_x_7595:
[----:B------:R-:W-:Y:S05]  /*1ae0*/  BSYNC B1 ;  /* 0x0000000000017941 */ /* 0x000fea0003800000 */
.L_x_7593:
        /* <DEDUP_REMOVED lines=16> */
.L_x_7599:
[----:B------:R-:W-:Y:S05]  /*1bf0*/  BSYNC B2 ;  /* 0x0000000000027941 */ /* 0x000fea0003800000 */
.L_x_7598:
        /* <DEDUP_REMOVED lines=44> */
.L_x_7597:
[----:B------:R-:W-:Y:S05]  /*1ec0*/  BSYNC B1 ;  /* 0x0000000000017941 */ /* 0x000fea0003800000 */
.L_x_7596:
        /* <DEDUP_REMOVED lines=8> */
.L_x_7592:
        /* <DEDUP_REMOVED lines=12> */
.L_x_7601:
[----:B------:R-:W-:-:S07]  /*2010*/  IMAD.MOV.U32 R49, RZ, RZ, R6 ;  /* 0x000000ffff317224 */ /* 0x000fce00078e0006 */
.L_x_7602:
[----:B------:R-:W-:Y:S05]  /*2020*/  BSYNC B1 ;  /* 0x0000000000017941 */ /* 0x000fea0003800000 */
.L_x_7600:
        /* <DEDUP_REMOVED lines=16> */
.L_x_7606:
[----:B------:R-:W-:Y:S05]  /*2130*/  BSYNC B2 ;  /* 0x0000000000027941 */ /* 0x000fea0003800000 */
.L_x_7605:
        /* <DEDUP_REMOVED lines=44> */
.L_x_7604:
[----:B------:R-:W-:Y:S05]  /*2400*/  BSYNC B1 ;  /* 0x0000000000017941 */ /* 0x000fea0003800000 */
.L_x_7603:
        /* <DEDUP_REMOVED lines=11> */
.L_x_7607:
        /* <DEDUP_REMOVED lines=12> */
.L_x_7610:
[----:B------:R-:W-:-:S07]  /*2580*/  MOV R44, R6 ;  /* 0x00000006002c7202 */ /* 0x000fce0000000f00 */
.L_x_7611:
[----:B------:R-:W-:Y:S05]  /*2590*/  BSYNC B1 ;  /* 0x0000000000017941 */ /* 0x000fea0003800000 */
.L_x_7609:
        /* <DEDUP_REMOVED lines=16> */
.L_x_7615:
[----:B------:R-:W-:Y:S05]  /*26a0*/  BSYNC B2 ;  /* 0x0000000000027941 */ /* 0x000fea0003800000 */
.L_x_7614:
        /* <DEDUP_REMOVED lines=44> */
.L_x_7613:
[----:B------:R-:W-:Y:S05]  /*2970*/  BSYNC B1 ;  /* 0x0000000000017941 */ /* 0x000fea0003800000 */
.L_x_7612:
        /* <DEDUP_REMOVED lines=8> */
.L_x_7608:
        /* <DEDUP_REMOVED lines=12> */
.L_x_7617:
[----:B------:R-:W-:-:S07]  /*2ac0*/  IMAD.MOV.U32 R49, RZ, RZ, R6 ;  /* 0x000000ffff317224 */ /* 0x000fce00078e0006 */
.L_x_7618:
[----:B------:R-:W-:Y:S05]  /*2ad0*/  BSYNC B1 ;  /* 0x0000000000017941 */ /* 0x000fea0003800000 */
.L_x_7616:
        /* <DEDUP_REMOVED lines=16> */
.L_x_7622:
[----:B------:R-:W-:Y:S05]  /*2be0*/  BSYNC B2 ;  /* 0x0000000000027941 */ /* 0x000fea0003800000 */
.L_x_7621:
        /* <DEDUP_REMOVED lines=44> */
.L_x_7620:
[----:B------:R-:W-:Y:S05]  /*2eb0*/  BSYNC B1 ;  /* 0x0000000000017941 */ /* 0x000fea0003800000 */
.L_x_7619:
        /* <DEDUP_REMOVED lines=11> */
.L_x_7623:
        /* <DEDUP_REMOVED lines=12> */
.L_x_7626:
[----:B------:R-:W-:-:S07]  /*3030*/  MOV R45, R6 ;  /* 0x00000006002d7202 */ /* 0x000fce0000000f00 */
.L_x_7627:
[----:B------:R-:W-:Y:S05]  /*3040*/  BSYNC B1 ;  /* 0x0000000000017941 */ /* 0x000fea0003800000 */
.L_x_7625:
        /* <DEDUP_REMOVED lines=8> */
[----:B------:R-:W-:Y:S02]  /*30d0*/  IADD3 R3, R3, 0x1, RZ ;  /* 0x0000000103037810 */ /* 0x000fe40007ffe0ff */
[----:B------:R-:W-:Y:S02]  /*30e0*/  P2R R4, PR, RZ, 0x1 ;  /* 0x00000001ff047803 */ /* 0x000fe40000000000 */
[----:B------:R-:W-:-:S13]  /*30f0*/  ISETP.NE.AND P6, PT, R3, RZ, PT ;  /* 0x000000ff0300720c */ /* 0x000fda0003fc5270 */
[----:B------:R-:W-:Y:S01]  /*3100*/  @!P6 VIADD R0, R0, 0x1 ;  /* 0x000000010000e836 */ /* 0x000fe20000000000 */
[----:B------:R-:W-:Y:S01]  /*3110*/  @!P6 IADD3 R6, R40, 0x1, RZ ;  /* 0x000000012806e810 */ /* 0x000fe20007ffe0ff */
[----:B------:R-:W-:-:S03]  /*3120*/  @!P6 IMAD.MOV.U32 R3, RZ, RZ, RZ ;  /* 0x000000ffff03e224 */ /* 0x000fc600078e00ff */
[----:B------:R-:W-:-:S13]  /*3130*/  ISETP.NE.AND P0, PT, R0, RZ, !P6 ;  /* 0x000000ff0000720c */ /* 0x000fda0007705270 */
[----:B------:R-:W-:Y:S01]  /*3140*/  @P0 IMAD.MOV R6, RZ, RZ, R40 ;  /* 0x000000ffff060224 */ /* 0x000fe200078e0228 */
[----:B------:R-:W-:-:S04]  /*3150*/  ISETP.NE.AND P0, PT, R4, RZ, PT ;  /* 0x000000ff0400720c */ /* 0x000fc80003f05270 */
[----:B------:R-:W-:-:S09]  /*3160*/  @!P6 MOV R40, R6 ;  /* 0x000000060028e202 */ /* 0x000fd20000000f00 */
.L_x_7631:
[----:B------:R-:W-:Y:S05]  /*3170*/  BSYNC B2 ;  /* 0x0000000000027941 */ /* 0x000fea0003800000 */
.L_x_7630:
        /* <DEDUP_REMOVED lines=44> */
.L_x_7629:
[----:B------:R-:W-:Y:S05]  /*3440*/  BSYNC B1 ;  /* 0x0000000000017941 */ /* 0x000fea0003800000 */
.L_x_7628:
        /* <DEDUP_REMOVED lines=8> */
.L_x_7624:
[----:B------:R-:W0:Y:S01]  /*34d0*/  LDC.64 R56, c[0x0][0x238] ;  /* 0x00008e00ff387b82 */ /* 0x000e220000000a00 */
[----:B------:R-:W-:Y:S02]  /*34e0*/  SEL R38, RZ, 0x1000000, P5 ;  /* 0x01000000ff267807 */ /* 0x000fe40002800000 */
[----:B------:R-:W-:Y:S02]  /*34f0*/  SEL R39, RZ, 0x10000, P4 ;  /* 0x00010000ff277807 */ /* 0x000fe40002000000 */
[----:B------:R-:W-:Y:S02]  /*3500*/  SEL R54, RZ, 0x100, P3 ;  /* 0x00000100ff367807 */ /* 0x000fe40001800000 */
[----:B------:R-:W-:Y:S01]  /*3510*/  SEL R55, RZ, 0x1, P2 ;  /* 0x00000001ff377807 */ /* 0x000fe20001000000 */
[----:B------:R-:W1:Y:S01]  /*3520*/  LDC.64 R46, c[0x0][0x240] ;  /* 0x00009000ff2e7b82 */ /* 0x000e620000000a00 */
[----:B------:R-:W-:Y:S02]  /*3530*/  IADD3 R54, R54, R38, R39 ;  /* 0x0000002636367210 */ /* 0x000fe40007ffe027 */
[----:B------:R-:W-:-:S03]  /*3540*/  PLOP3.LUT P2, PT, PT, PT, UP0, 0x40, 0x0 ;  /* 0x000000000000781c */ /* 0x000fc60003f4e808 */
[----:B------:R-:W-:Y:S02]  /*3550*/  IMAD.IADD R55, R54, 0x1, R55 ;  /* 0x0000000136377824 */ /* 0x000fe400078e0237 */
[----:B0-----:R-:W-:-:S05]  /*3560*/  IMAD.WIDE.U32 R38, R50, 0x10, R56 ;  /* 0x0000001032267825 */ /* 0x001fca00078e0038 */
[----:B------:R1:W-:Y:S02]  /*3570*/  STG.E.128 desc[UR4][R38.64], R8 ;  /* 0x0000000826007986 */ /* 0x0003e4000c101d04 */
        /* <DEDUP_REMOVED lines=14> */
.L_x_7632:
[----:B01----:R-:W0:Y:S01]  /*3660*/  @P0 LDC.64 R38, c[0x0][0x230] ;  /* 0x00008c00ff260b82 */ /* 0x003e220000000a00 */
[----:B------:R-:W-:Y:S01]  /*3670*/  PLOP3.LUT P2, PT, PT, PT, UP0, 0x80, 0x0 ;  /* 0x000000000000781c */ /* 0x000fe20003f4f008 */
[----:B------:R-:W-:Y:S01]  /*3680*/  IMAD.MOV.U32 R59, RZ, RZ, 0x10 ;  /* 0x00000010ff3b7424 */ /* 0x000fe200078e00ff */
[----:B------:R-:W-:Y:S01]  /*3690*/  PLOP3.LUT P3, PT, PT, PT, UP0, 0x80, 0x0 ;  /* 0x000000000000781c */ /* 0x000fe20003f6f008 */
[----:B------:R-:W-:Y:S01]  /*36a0*/  @UP0 ULDC.64 UR10, c[0x0][0x228] ;  /* 0x00008a00000a0ab9 */ /* 0x000fe20000000a00 */
[----:B------:R-:W-:-:S05]  /*36b0*/  IADD3 R54, R50, 0x20, RZ ;  /* 0x0000002032367810 */ /* 0x000fca0007ffe0ff */
[----:B------:R-:W-:-:S04]  /*36c0*/  IMAD.WIDE.U32 R36, R54, 0x10, R36 ;  /* 0x0000001036247825 */ /* 0x000fc800078e0024 */
[----:B------:R-:W-:-:S05]  /*36d0*/  @P2 IMAD.WIDE.U32 R58, R54, R59, UR10 ;  /* 0x0000000a363a2e25 */ /* 0x000fca000f8e003b */
        /* <DEDUP_REMOVED lines=16> */
.L_x_7634:
[----:B------:R-:W-:-:S07]  /*37e0*/  MOV R55, R6 ;  /* 0x0000000600377202 */ /* 0x000fce0000000f00 */
.L_x_7635:
[----:B------:R-:W-:Y:S05]  /*37f0*/  BSYNC B1 ;  /* 0x0000000000017941 */ /* 0x000fea0003800000 */
.L_x_7633:
        /* <DEDUP_REMOVED lines=16> */
.L_x_7639:
[----:B------:R-:W-:Y:S05]  /*3900*/  BSYNC B2 ;  /* 0x0000000000027941 */ /* 0x000fea0003800000 */
.L_x_7638:
        /* <DEDUP_REMOVED lines=42> */
[----:B------:R-:W-:Y:S01]  /*3bb0*/  LOP3.LUT R5, R59, UR33, R60, 0x96, !PT ;  /* 0x000000213b057c12 */ /* 0x000fe2000f8e963c */
[----:B------:R-:W-:-:S11]  /*3bc0*/  HFMA2.MMA R60, -RZ, RZ, 0, 0 ;  /* 0x00000000ff3c7435 */ /* 0x000fd600000001ff */
.L_x_7637:
[----:B------:R-:W-:Y:S05]  /*3bd0*/  BSYNC B1 ;  /* 0x0000000000017941 */ /* 0x000fea0003800000 */
.L_x_7636:
[----:B------:R-:W-:Y:S01]  /*3be0*/  I2FP.F32.U32 R58, R55 ;  /* 0x00000037003a7245 */ /* 0x000fe20000201000 */
[----:B-----5:R-:W-:-:S04]  /*3bf0*/  FMUL.FTZ R36, R36, R52 ;  /* 0x0000003424247220 */ /* 0x020fc80000410000 */
        /* <DEDUP_REMOVED lines=9> */
.L_x_7640:
        /* <DEDUP_REMOVED lines=12> */
.L_x_7643:
[----:B------:R-:W-:-:S07]  /*3d50*/  IMAD.MOV.U32 R42, RZ, RZ, R6 ;  /* 0x000000ffff2a7224 */ /* 0x000fce00078e0006 */
.L_x_7644:
[----:B------:R-:W-:Y:S05]  /*3d60*/  BSYNC B1 ;  /* 0x0000000000017941 */ /* 0x000fea0003800000 */
.L_x_7642:
        /* <DEDUP_REMOVED lines=16> */
.L_x_7648:
[----:B------:R-:W-:Y:S05]  /*3e70*/  BSYNC B2 ;  /* 0x0000000000027941 */ /* 0x000fea0003800000 */
.L_x_7647:
        /* <DEDUP_REMOVED lines=44> */
.L_x_7646:
[----:B------:R-:W-:Y:S05]  /*4140*/  BSYNC B1 ;  /* 0x0000000000017941 */ /* 0x000fea0003800000 */
.L_x_7645:
        /* <DEDUP_REMOVED lines=8> */
.L_x_7641:
        /* <DEDUP_REMOVED lines=12> */
.L_x_7650:
[----:B------:R-:W-:-:S07]  /*4290*/  MOV R49, R6 ;  /* 0x0000000600317202 */ /* 0x000fce0000000f00 */
.L_x_7651:
[----:B------:R-:W-:Y:S05]  /*42a0*/  BSYNC B1 ;  /* 0x0000000000017941 */ /* 0x000fea0003800000 */
.L_x_7649:
        /* <DEDUP_REMOVED lines=16> */
.L_x_7655:
[----:B------:R-:W-:Y:S05]  /*43b0*/  BSYNC B2 ;  /* 0x0000000000027941 */ /* 0x000fea0003800000 */
.L_x_7654:
        /* <DEDUP_REMOVED lines=44> */
.L_x_7653:
[----:B------:R-:W-:Y:S05]  /*4680*/  BSYNC B1 ;  /* 0x0000000000017941 */ /* 0x000fea0003800000 */
.L_x_7652:
        /* <DEDUP_REMOVED lines=11> */
.L_x_7656:
        /* <DEDUP_REMOVED lines=12> */
.L_x_7659:
[----:B------:R-:W-:-:S07]  /*4800*/  IMAD.MOV.U32 R43, RZ, RZ, R6 ;  /* 0x000000ffff2b7224 */ /* 0x000fce00078e0006 */
.L_x_7660:
[----:B------:R-:W-:Y:S05]  /*4810*/  BSYNC B1 ;  /* 0x0000000000017941 */ /* 0x000fea0003800000 */
.L_x_7658:
        /* <DEDUP_REMOVED lines=16> */
.L_x_7664:
[----:B------:R-:W-:Y:S05]  /*4920*/  BSYNC B2 ;  /* 0x0000000000027941 */ /* 0x000fea0003800000 */
.L_x_7663:
        /* <DEDUP_REMOVED lines=44> */
.L_x_7662:
[----:B------:R-:W-:Y:S05]  /*4bf0*/  BSYNC B1 ;  /* 0x0000000000017941 */ /* 0x000fea0003800000 */
.L_x_7661:
        /* <DEDUP_REMOVED lines=8> */
.L_x_7657:
        /* <DEDUP_REMOVED lines=12> */
.L_x_7666:
[----:B------:R-:W-:-:S07]  /*4d40*/  MOV R49, R6 ;  /* 0x0000000600317202 */ /* 0x000fce0000000f00 */
.L_x_7667:
[----:B------:R-:W-:Y:S05]  /*4d50*/  BSYNC B1 ;  /* 0x0000000000017941 */ /* 0x000fea0003800000 */
.L_x_7665:
        /* <DEDUP_REMOVED lines=16> */
.L_x_7671:
[----:B------:R-:W-:Y:S05]  /*4e60*/  BSYNC B2 ;  /* 0x0000000000027941 */ /* 0x000fea0003800000 */
.L_x_7670:
        /* <DEDUP_REMOVED lines=44> */
.L_x_7669:
[----:B------:R-:W-:Y:S05]  /*5130*/  BSYNC B1 ;  /* 0x0000000000017941 */ /* 0x000fea0003800000 */
.L_x_7668:
        /* <DEDUP_REMOVED lines=11> */
.L_x_7672:
        /* <DEDUP_REMOVED lines=12> */
.L_x_7675:
[----:B------:R-:W-:-:S07]  /*52b0*/  IMAD.MOV.U32 R44, RZ, RZ, R6 ;  /* 0x000000ffff2c7224 */ /* 0x000fce00078e0006 */
.L_x_7676:
[----:B------:R-:W-:Y:S05]  /*52c0*/  BSYNC B1 ;  /* 0x0000000000017941 */ /* 0x000fea0003800000 */
.L_x_7674:
        /* <DEDUP_REMOVED lines=16> */
.L_x_7680:
[----:B------:R-:W-:Y:S05]  /*53d0*/  BSYNC B2 ;  /* 0x0000000000027941 */ /* 0x000fea0003800000 */
.L_x_7679:
        /* <DEDUP_REMOVED lines=44> */
.L_x_7678:
[----:B------:R-:W-:Y:S05]  /*56a0*/  BSYNC B1 ;  /* 0x0000000000017941 */ /* 0x000fea0003800000 */
.L_x_7677:
        /* <DEDUP_REMOVED lines=8> */
.L_x_7673:
        /* <DEDUP_REMOVED lines=12> */
.L_x_7682:
[----:B------:R-:W-:-:S07]  /*57f0*/  MOV R49, R6 ;  /* 0x0000000600317202 */ /* 0x000fce0000000f00 */
.L_x_7683:
[----:B------:R-:W-:Y:S05]  /*5800*/  BSYNC B1 ;  /* 0x0000000000017941 */ /* 0x000fea0003800000 */
.L_x_7681:
        /* <DEDUP_REMOVED lines=16> */
.L_x_7687:
[----:B------:R-:W-:Y:S05]  /*5910*/  BSYNC B2 ;  /* 0x0000000000027941 */ /* 0x000fea0003800000 */
.L_x_7686:
        /* <DEDUP_REMOVED lines=44> */
.L_x_7685:
[----:B------:R-:W-:Y:S05]  /*5be0*/  BSYNC B1 ;  /* 0x0000000000017941 */ /* 0x000fea0003800000 */
.L_x_7684:
        /* <DEDUP_REMOVED lines=11> */
.L_x_7688:
        /* <DEDUP_REMOVED lines=12> */
.L_x_7691:
[----:B------:R-:W-:-:S07]  /*5d60*/  IMAD.MOV.U32 R45, RZ, RZ, R6 ;  /* 0x000000ffff2d7224 */ /* 0x000fce00078e0006 */
.L_x_7692:
[----:B------:R-:W-:Y:S05]  /*5d70*/  BSYNC B1 ;  /* 0x0000000000017941 */ /* 0x000fea0003800000 */
.L_x_7690:
        /* <DEDUP_REMOVED lines=16> */
.L_x_7696:
[----:B------:R-:W-:Y:S05]  /*5e80*/  BSYNC B2 ;  /* 0x0000000000027941 */ /* 0x000fea0003800000 */
.L_x_7695:
        /* <DEDUP_REMOVED lines=44> */
.L_x_7694:
[----:B------:R-:W-:Y:S05]  /*6150*/  BSYNC B1 ;  /* 0x0000000000017941 */ /* 0x000fea0003800000 */
.L_x_7693:
        /* <DEDUP_REMOVED lines=8> */
.L_x_7689:
        /* <DEDUP_REMOVED lines=9> */
[----:B------:R-:W-:-:S03]  /*6270*/  ISETP.NE.AND P0, PT, R7, RZ, PT ;  /* 0x000000ff0700720c */ /* 0x000fc60003f05270 */
[----:B------:R-:W-:Y:S01]  /*6280*/  FADD.FTZ R53, R52, R9 ;  /* 0x0000000934357221 */ /* 0x000fe20000010000 */
[----:B------:R-:W-:-:S04]  /*6290*/  SEL R52, RZ, 0x1, P2 ;  /* 0x00000001ff347807 */ /* 0x000fc80001000000 */
[----:B------:R-:W-:Y:S01]  /*62a0*/  IADD3 R51, R51, R52, RZ ;  /* 0x0000003433337210 */ /* 0x000fe20007ffe0ff */
[----:B------:R-:W-:-:S04]  /*62b0*/  FADD.FTZ R52, R53, R10 ;  /* 0x0000000a35347221 */ /* 0x000fc80000010000 */
[----:B------:R0:W-:Y:S01]  /*62c0*/  STG.E desc[UR4][R46.64], R51 ;  /* 0x000000332e007986 */ /* 0x0001e2000c101904 */
        /* <DEDUP_REMOVED lines=16> */
.L_x_7697:
        /* <DEDUP_REMOVED lines=40> */
.L_x_7711:
        /* <DEDUP_REMOVED lines=19> */
[----:B-1----:R-:W-:-:S05]  /*6780*/  @!P0 IMAD.WIDE R52, R48, 0x4, R52 ;  /* 0x0000000430348825 */ /* 0x002fca00078e0234 */
[----:B------:R0:W-:Y:S01]  /*6790*/  @!P0 STG.E desc[UR4][R52.64], R57 ;  /* 0x0000003934008986 */ /* 0x0001e2000c101904 */
[----:B--2---:R-:W-:-:S04]  /*67a0*/  @!P0 IMAD.WIDE R46, R48, 0x4, R46 ;  /* 0x00000004302e8825 */ /* 0x004fc800078e022e */
[C---:B---3--:R-:W-:Y:S01]  /*67b0*/  FMUL.FTZ R9, R51.reuse, R10 ;  /* 0x0000000a33097220 */ /* 0x048fe20000410000 */
[C---:B------:R-:W-:Y:S01]  /*67c0*/  FMUL.FTZ R37, R51.reuse, R8 ;  /* 0x0000000833257220 */ /* 0x040fe20000410000 */
[C---:B------:R-:W-:Y:S01]  /*67d0*/  FMUL.FTZ R58, R51.reuse, R58 ;  /* 0x0000003a333a7220 */ /* 0x040fe20000410000 */
[C---:B------:R-:W-:Y:S01]  /*67e0*/  FMUL.FTZ R60, R51.reuse, R60 ;  /* 0x0000003c333c7220 */ /* 0x040fe20000410000 */
[----:B------:R1:W-:Y:S01]  /*67f0*/  @!P0 STG.E desc[UR4][R46.64], R51 ;  /* 0x000000332e008986 */ /* 0x0003e2000c101904 */
[----:B------:R-:W-:Y:S01]  /*6800*/  LEA R56, P0, R50, UR16, 0x4 ;  /* 0x0000001032387c11 */ /* 0x000fe2000f8020ff */
        /* <DEDUP_REMOVED lines=8> */
[----:B------:R-:W-:Y:S01]  /*6890*/  FFMA.FTZ R9, R25, R58, R33 ;  /* 0x0000003a19097223 */ /* 0x000fe20000010021 */
[----:B------:R-:W-:Y:S01]  /*68a0*/  FFMA.FTZ R8, R24, R37, R32 ;  /* 0x0000002518087223 */ /* 0x000fe20000010020 */
[----:B-1----:R-:W0:Y:S01]  /*68b0*/  LDC.64 R46, c[0x0][0x210] ;  /* 0x00008400ff2e7b82 */ /* 0x002e220000000a00 */
[----:B------:R-:W-:Y:S01]  /*68c0*/  LEA.HI.X R53, R54, UR17, RZ, 0x4, P1 ;  /* 0x0000001136357c11 */ /* 0x000fe200088f24ff */
[----:B------:R-:W-:Y:S01]  /*68d0*/  FFMA.FTZ R39, R23, R64, R31 ;  /* 0x0000004017277223 */ /* 0x000fe2000001001f */
[----:B------:R-:W-:Y:S01]  /*68e0*/  FFMA.FTZ R38, R22, R59, R30 ;  /* 0x0000003b16267223 */ /* 0x000fe2000001001e */
[----:B------:R-:W-:Y:S01]  /*68f0*/  FFMA.FTZ R37, R21, R62, R29 ;  /* 0x0000003e15257223 */ /* 0x000fe2000001001d */
[----:B------:R-:W-:Y:S01]  /*6900*/  FFMA.FTZ R36, R20, R55, R28 ;  /* 0x0000003714247223 */ /* 0x000fe2000001001c */
[----:B------:R1:W-:Y:S04]  /*6910*/  STG.E.128 desc[UR4][R56.64], R8 ;  /* 0x0000000838007986 */ /* 0x0003e8000c101d04 */
[----:B------:R1:W-:Y:S01]  /*6920*/  STG.E.128 desc[UR4][R52.64], R36 ;  /* 0x0000002434007986 */ /* 0x0003e2000c101d04 */
[----:B0-----:R-:W-:-:S05]  /*6930*/  IMAD R48, R46, 0x4, R48 ;  /* 0x000000042e307824 */ /* 0x001fca00078e0230 */
[----:B------:R-:W-:-:S13]  /*6940*/  ISETP.GE.AND P0, PT, R48, R47, PT ;  /* 0x0000002f3000720c */ /* 0x000fda0003f06270 */
[----:B-1----:R-:W-:Y:S05]  /*6950*/  @!P0 BRA `(.L_x_7699) ;  /* 0xffffff9c00c88947 */ /* 0x002fea000383ffff */
[----:B------:R-:W-:Y:S05]  /*6960*/  BSYNC B0 ;  /* 0x0000000000007941 */ /* 0x000fea0003800000 */
.L_x_7567:
[----:B------:R-:W-:Y:S05]  /*6970*/  EXIT ;  /* 0x000000000000794d */ /* 0x000fea0003800000 */
.L_x_7698:
[----:B------:R-:W-:Y:S01]  /*6980*/  HFMA2.MMA R52, -RZ, RZ, 0, 1.847743988037109375e-06 ;  /* 0x0000001fff347435 */ /* 0x000fe200000001ff */
[----:B------:R-:W-:Y:S01]  /*6990*/  BSSY B1, `(.L_x_7700) ;  /* 0x0000007000017945 */ /* 0x000fe20003800000 */
[----:B------:R-:W-:Y:S01]  /*69a0*/  MOV R56, R55 ;  /* 0x0000003700387202 */ /* 0x000fe20000000f00 */
[----:B------:R-:W-:Y:S02]  /*69b0*/  IMAD.MOV.U32 R53, RZ, RZ, 0x1 ;  /* 0x00000001ff357424 */ /* 0x000fe400078e00ff */
[----:B0-----:R-:W-:-:S07]  /*69c0*/  IMAD.MOV.U32 R51, RZ, RZ, -0x1 ;  /* 0xffffffffff337424 */ /* 0x001fce00078e00ff */
[----:B------:R-:W-:Y:S05]  /*69d0*/  WARPSYNC.COLLECTIVE R51, `(.L_x_7701) ;  /* 0x0000000033087348 */ /* 0x000fea0003c00000 */
[----:B------:R0:W1:Y:S02]  /*69e0*/  SHFL.BFLY P1, R46, R56, R53, R52 ;  /* 0x0c000035382e7389 */ /* 0x0000640000020034 */
[----:B01----:R-:W-:Y:S01]  /*69f0*/  ENDCOLLECTIVE ;  /* 0x000000000000791b */ /* 0x003fe20003800000 */
.L_x_7701:
[----:B------:R-:W-:Y:S05]  /*6a00*/  BSYNC B1 ;  /* 0x0000000000017941 */ /* 0x000fea0003800000 */
.L_x_7700:
        /* <DEDUP_REMOVED lines=8> */
.L_x_7702:
[----:B------:R-:W-:Y:S01]  /*6a90*/  HFMA2.MMA R53, -RZ, RZ, 0, 2.384185791015625e-07 ;  /* 0x00000004ff357435 */ /* 0x000fe200000001ff */
[----:B------:R-:W-:-:S04]  /*6aa0*/  FADD.FTZ R58, R56, R46 ;  /* 0x0000002e383a7221 */ /* 0x000fc80000010000 */
[----:B------:R-:W-:-:S07]  /*6ab0*/  IMAD.MOV.U32 R56, RZ, RZ, R58 ;  /* 0x000000ffff387224 */ /* 0x000fce00078e003a */
[----:B------:R-:W-:Y:S05]  /*6ac0*/  WARPSYNC.COLLECTIVE R51, `(.L_x_7703) ;  /* 0x0000000033087348 */ /* 0x000fea0003c00000 */
[----:B------:R0:W1:Y:S02]  /*6ad0*/  SHFL.BFLY P1, R46, R56, R53, R52 ;  /* 0x0c000035382e7389 */ /* 0x0000640000020034 */
[----:B01----:R-:W-:Y:S01]  /*6ae0*/  ENDCOLLECTIVE ;  /* 0x000000000000791b */ /* 0x003fe20003800000 */
.L_x_7703:
[----:B------:R-:W-:Y:S01]  /*6af0*/  MOV R53, 0x8 ;  /* 0x0000000800357802 */ /* 0x000fe20000000f00 */
[----:B------:R-:W-:-:S04]  /*6b00*/  FADD.FTZ R59, R58, R46 ;  /* 0x0000002e3a3b7221 */ /* 0x000fc80000010000 */
[----:B------:R-:W-:-:S07]  /*6b10*/  IMAD.MOV.U32 R56, RZ, RZ, R59 ;  /* 0x000000ffff387224 */ /* 0x000fce00078e003b */
[----:B------:R-:W-:Y:S05]  /*6b20*/  WARPSYNC.COLLECTIVE R51, `(.L_x_7704) ;  /* 0x0000000033087348 */ /* 0x000fea0003c00000 */
[----:B------:R0:W1:Y:S02]  /*6b30*/  SHFL.BFLY P1, R46, R56, R53, R52 ;  /* 0x0c000035382e7389 */ /* 0x0000640000020034 */
[----:B01----:R-:W-:Y:S01]  /*6b40*/  ENDCOLLECTIVE ;  /* 0x000000000000791b */ /* 0x003fe20003800000 */
.L_x_7704:
[----:B------:R-:W-:Y:S01]  /*6b50*/  HFMA2.MMA R53, -RZ, RZ, 0, 9.5367431640625e-07 ;  /* 0x00000010ff357435 */ /* 0x000fe200000001ff */
[----:B------:R-:W-:-:S04]  /*6b60*/  FADD.FTZ R60, R59, R46 ;  /* 0x0000002e3b3c7221 */ /* 0x000fc80000010000 */
[----:B------:R-:W-:-:S07]  /*6b70*/  IMAD.MOV.U32 R56, RZ, RZ, R60 ;  /* 0x000000ffff387224 */ /* 0x000fce00078e003c */
[----:B------:R-:W-:Y:S05]  /*6b80*/  WARPSYNC.COLLECTIVE R51, `(.L_x_7705) ;  /* 0x0000000033087348 */ /* 0x000fea0003c00000 */
[----:B------:R0:W1:Y:S02]  /*6b90*/  SHFL.BFLY P1, R46, R56, R53, R52 ;  /* 0x0c000035382e7389 */ /* 0x0000640000020034 */
[----:B01----:R-:W-:Y:S01]  /*6ba0*/  ENDCOLLECTIVE ;  /* 0x000000000000791b */ /* 0x003fe20003800000 */
.L_x_7705:
        /* <DEDUP_REMOVED lines=9> */
[----:B------:R-:W-:Y:S01]  /*6c40*/  FFMA.FTZ R46, R55, R55, R46 ;  /* 0x00000037372e7223 */ /* 0x000fe2000001002e */
[----:B------:R-:W-:-:S03]  /*6c50*/  FADD.FTZ R55, -R57, R39 ;  /* 0x0000002739377221 */ /* 0x000fc60000010100 */
[----:B------:R-:W-:Y:S01]  /*6c60*/  FFMA.FTZ R46, R51, R51, R46 ;  /* 0x00000033332e7223 */ /* 0x000fe2000001002e */
[----:B------:R-:W-:-:S04]  /*6c70*/  FADD.FTZ R51, -R57, R36 ;  /* 0x0000002439337221 */ /* 0x000fc80000010100 */
[----:B------:R-:W-:Y:S01]  /*6c80*/  FFMA.FTZ R46, R51, R51, R46 ;  /* 0x00000033332e7223 */ /* 0x000fe2000001002e */
[----:B------:R-:W-:-:S04]  /*6c90*/  FADD.FTZ R51, -R57, R37 ;  /* 0x0000002539337221 */ /* 0x000fc80000010100 */
[----:B------:R-:W-:Y:S01]  /*6ca0*/  FFMA.FTZ R46, R51, R51, R46 ;  /* 0x00000033332e7223 */ /* 0x000fe2000001002e */
[----:B------:R-:W-:-:S04]  /*6cb0*/  FADD.FTZ R51, -R57, R38 ;  /* 0x0000002639337221 */ /* 0x000fc80000010100 */
[----:B------:R-:W-:Y:S01]  /*6cc0*/  FFMA.FTZ R46, R51, R51, R46 ;  /* 0x00000033332e7223 */ /* 0x000fe2000001002e */
[----:B------:R-:W-:-:S03]  /*6cd0*/  IMAD.MOV.U32 R51, RZ, RZ, -0x1 ;  /* 0xffffffffff337424 */ /* 0x000fc600078e00ff */
[----:B------:R-:W-:-:S04]  /*6ce0*/  FFMA.FTZ R55, R55, R55, R46 ;  /* 0x0000003737377223 */ /* 0x000fc8000001002e */
[----:B------:R-:W-:-:S07]  /*6cf0*/  IMAD.MOV.U32 R56, RZ, RZ, R55 ;  /* 0x000000ffff387224 */ /* 0x000fce00078e0037 */
[----:B------:R-:W-:Y:S05]  /*6d00*/  WARPSYNC.COLLECTIVE R51, `(.L_x_7706) ;  /* 0x0000000033087348 */ /* 0x000fea0003c00000 */
[----:B------:R0:W1:Y:S02]  /*6d10*/  SHFL.BFLY P1, R46, R56, R53, R52 ;  /* 0x0c000035382e7389 */ /* 0x0000640000020034 */
[----:B01----:R-:W-:Y:S01]  /*6d20*/  ENDCOLLECTIVE ;  /* 0x000000000000791b */ /* 0x003fe20003800000 */
.L_x_7706:
[----:B------:R-:W-:Y:S01]  /*6d30*/  HFMA2.MMA R53, -RZ, RZ, 0, 1.1920928955078125e-07 ;  /* 0x00000002ff357435 */ /* 0x000fe200000001ff */
[----:B------:R-:W-:-:S10]  /*6d40*/  FADD.FTZ R56, R55, R46 ;  /* 0x0000002e37387221 */ /* 0x000fd40000010000 */
[----:B------:R-:W-:Y:S05]  /*6d50*/  WARPSYNC.COLLECTIVE R51, `(.L_x_7707) ;  /* 0x0000000033087348 */ /* 0x000fea0003c00000 */
[----:B------:R0:W1:Y:S02]  /*6d60*/  SHFL.BFLY P1, R46, R56, R53, R52 ;  /* 0x0c000035382e7389 */ /* 0x0000640000020034 */
[----:B01----:R-:W-:Y:S01]  /*6d70*/  ENDCOLLECTIVE ;  /* 0x000000000000791b */ /* 0x003fe20003800000 */
.L_x_7707:
[----:B------:R-:W-:Y:S01]  /*6d80*/  MOV R53, 0x4 ;  /* 0x0000000400357802 */ /* 0x000fe20000000f00 */
[----:B------:R-:W-:-:S04]  /*6d90*/  FADD.FTZ R58, R56, R46 ;  /* 0x0000002e383a7221 */ /* 0x000fc80000010000 */
[----:B------:R-:W-:-:S07]  /*6da0*/  IMAD.MOV.U32 R56, RZ, RZ, R58 ;  /* 0x000000ffff387224 */ /* 0x000fce00078e003a */
[----:B------:R-:W-:Y:S05]  /*6db0*/  WARPSYNC.COLLECTIVE R51, `(.L_x_7708) ;  /* 0x0000000033087348 */ /* 0x000fea0003c00000 */
[----:B------:R0:W1:Y:S02]  /*6dc0*/  SHFL.BFLY P1, R46, R56, R53, R52 ;  /* 0x0c000035382e7389 */ /* 0x0000640000020034 */
[----:B01----:R-:W-:Y:S01]  /*6dd0*/  ENDCOLLECTIVE ;  /* 0x000000000000791b */ /* 0x003fe20003800000 */
.L_x_7708:
[----:B------:R-:W-:Y:S01]  /*6de0*/  HFMA2.MMA R53, -RZ, RZ, 0, 4.76837158203125e-07 ;  /* 0x00000008ff357435 */ /* 0x000fe200000001ff */
[----:B------:R-:W-:-:S04]  /*6df0*/  FADD.FTZ R59, R58, R46 ;  /* 0x0000002e3a3b7221 */ /* 0x000fc80000010000 */
[----:B------:R-:W-:-:S07]  /*6e00*/  IMAD.MOV.U32 R56, RZ, RZ, R59 ;  /* 0x000000ffff387224 */ /* 0x000fce00078e003b */
[----:B------:R-:W-:Y:S05]  /*6e10*/  WARPSYNC.COLLECTIVE R51, `(.L_x_7709) ;  /* 0x0000000033087348 */ /* 0x000fea0003c00000 */
[----:B------:R0:W1:Y:S02]  /*6e20*/  SHFL.BFLY P1, R46, R56, R53, R52 ;  /* 0x0c000035382e7389 */ /* 0x0000640000020034 */
[----:B01----:R-:W-:Y:S01]  /*6e30*/  ENDCOLLECTIVE ;  /* 0x000000000000791b */ /* 0x003fe20003800000 */
.L_x_7709:
[----:B------:R-:W-:Y:S01]  /*6e40*/  MOV R53, 0x10 ;  /* 0x0000001000357802 */ /* 0x000fe20000000f00 */
[----:B------:R-:W-:-:S04]  /*6e50*/  FADD.FTZ R60, R59, R46 ;  /* 0x0000002e3b3c7221 */ /* 0x000fc80000010000 */
[----:B------:R-:W-:-:S07]  /*6e60*/  IMAD.MOV.U32 R56, RZ, RZ, R60 ;  /* 0x000000ffff387224 */ /* 0x000fce00078e003c */
[----:B------:R-:W-:Y:S05]  /*6e70*/  WARPSYNC.COLLECTIVE R51, `(.L_x_7710) ;  /* 0x0000000033087348 */ /* 0x000fea0003c00000 */
[----:B------:R0:W1:Y:S02]  /*6e80*/  SHFL.BFLY P1, R46, R56, R53, R52 ;  /* 0x0c000035382e7389 */ /* 0x0000640000020034 */
[----:B01----:R-:W-:Y:S01]  /*6e90*/  ENDCOLLECTIVE ;  /* 0x000000000000791b */ /* 0x003fe20003800000 */
.L_x_7710:
[----:B------:R-:W-:Y:S05]  /*6ea0*/  BRA `(.L_x_7711) ;  /* 0xfffffff400e87947 */ /* 0x000fea000383ffff */
.L_x_7712:
        /* <DEDUP_REMOVED lines=13> */
.L_x_7792:


//--------------------- .nv.global.init           --------------------------
	.section	.nv.global.init,"aw",@progbits
	.align	4
.nv.global.init:
	.type		mrg32k3aM1SubSeq,@object
	.size		mrg32k3aM1SubSeq,(mrg32k3aM2SubSeq - mrg32k3aM1SubSeq)
mrg32k3aM1SubSeq:
        /*0000*/ 	.byte	0x0b, 0xcc, 0xee, 0x04, 0x73, 0x29, 0x8b, 0x6f, 0xf6, 0x53, 0x03, 0xf6, 0x23, 0xf6, 0xea, 0xda
        /* <DEDUP_REMOVED lines=125> */
	.type		mrg32k3aM2SubSeq,@object
	.size		mrg32k3aM2SubSeq,(mrg32k3aM1 - mrg32k3aM2SubSeq)
mrg32k3aM2SubSeq:
        /* <DEDUP_REMOVED lines=126> */
	.type		mrg32k3aM1,@object
	.size		mrg32k3aM1,(mrg32k3aM1Seq - mrg32k3aM1)
mrg32k3aM1:
        /* <DEDUP_REMOVED lines=144> */
	.type		mrg32k3aM1Seq,@object
	.size		mrg32k3aM1Seq,(mrg32k3aM2 - mrg32k3aM1Seq)
mrg32k3aM1Seq:
        /* <DEDUP_REMOVED lines=144> */
	.type		mrg32k3aM2,@object
	.size		mrg32k3aM2,(mrg32k3aM2Seq - mrg32k3aM2)
mrg32k3aM2:
        /* <DEDUP_REMOVED lines=144> */
	.type		mrg32k3aM2Seq,@object
	.size		mrg32k3aM2Seq,(precalc_xorwow_matrix - mrg32k3aM2Seq)
mrg32k3aM2Seq:
        /* <DEDUP_REMOVED lines=144> */
	.type		precalc_xorwow_matrix,@object
	.size		precalc_xorwow_matrix,(precalc_xorwow_offset_matrix - precalc_xorwow_matrix)
precalc_xorwow_matrix:
        /* <DEDUP_REMOVED lines=6400> */
	.type		precalc_xorwow_offset_matrix,@object
	.size		precalc_xorwow_offset_matrix,(.L_1 - precalc_xorwow_offset_matrix)
precalc_xorwow_offset_matrix:
        /* <DEDUP_REMOVED lines=6400> */
.L_1:


//--------------------- .nv.shared.reserved.0     --------------------------
	.section	.nv.shared.reserved.0,"aw",@nobits
	.weak		__nv_reservedSMEM_offset_0_alias
	.size		__nv_reservedSMEM_offset_0_alias, 0, 0
	.other		__nv_reservedSMEM_offset_0_alias,@"STO_CUDA_RESERVED_SHARED STV_DEFAULT"
__nv_reservedSMEM_offset_0_alias:
	.zero		0


//--------------------- .nv.constant0._ZN10layer_norm31ln_parallel_residual_fwd_kernelINS_13Kernel_traitsI13__nv_bfloat16S2_S2_S2_fjLj256ELj1ELj4ELj1ELj16ENS_18Kernel_traits_baseILj256ES2_S2_S2_S2_fjLj128EEEEELb0ELb0ELb0EEEvNS_9FwdParamsE --------------------------
	.section	.nv.constant0._ZN10layer_norm31ln_parallel_residual_fwd_kernelINS_13Kernel_traitsI13__nv_bfloat16S2_S2_S2_fjLj256ELj1ELj4ELj1ELj16ENS_18Kernel_traits_baseILj256ES2_S2_S2_S2_fjLj128EEEEELb0ELb0ELb0EEEvNS_9FwdParamsE,"a",@progbits
	.sectionflags	@""
	.align	4
.nv.constant0._ZN10layer_norm31ln_parallel_residual_fwd_kernelINS_13Kernel_traitsI13__nv_bfloat16S2_S2_S2_fjLj256ELj1ELj4ELj1ELj16ENS_18Kernel_traits_baseILj256ES2_S2_S2_S2_fjLj128EEEEELb0ELb0ELb0EEEvNS_9FwdParamsE:
	.zero		760


//--------------------- .nv.constant0._ZN10layer_norm31ln_parallel_residual_fwd_kernelINS_13Kernel_traitsI13__nv_bfloat16S2_S2_S2_fjLj256ELj1ELj4ELj1ELj16ENS_18Kernel_traits_baseILj256ES2_S2_S2_S2_fjLj128EEEEELb0ELb0ELb1EEEvNS_9FwdParamsE --------------------------
	.section	.nv.constant0._ZN10layer_norm31ln_parallel_residual_fwd_kernelINS_13Kernel_traitsI13__nv_bfloat16S2_S2_S2_fjLj256ELj1ELj4ELj1ELj16ENS_18Kernel_traits_baseILj256ES2_S2_S2_S2_fjLj128EEEEELb0ELb0ELb1EEEvNS_9FwdParamsE,"a",@progbits
	.sectionflags	@""
	.align	4
.nv.constant0._ZN10layer_norm31ln_parallel_residual_fwd_kernelINS_13Kernel_traitsI13__nv_bfloat16S2_S2_S2_fjLj256ELj1ELj4ELj1ELj16ENS_18Kernel_traits_baseILj256ES2_S2_S2_S2_fjLj128EEEEELb0ELb0ELb1EEEvNS_9FwdParamsE:
	.zero		760


//--------------------- .nv.constant0._ZN10layer_norm31ln_parallel_residual_fwd_kernelINS_13Kernel_traitsI13__nv_bfloat16S2_S2_S2_fjLj256ELj1ELj4ELj1ELj16ENS_18Kernel_traits_baseILj256ES2_S2_S2_S2_fjLj128EEEEELb0ELb1ELb0EEEvNS_9FwdParamsE --------------------------
	.section	.nv.constant0._ZN10layer_norm31ln_parallel_residual_fwd_kernelINS_13Kernel_traitsI13__nv_bfloat16S2_S2_S2_fjLj256ELj1ELj4ELj1ELj16ENS_18Kernel_traits_baseILj256ES2_S2_S2_S2_fjLj128EEEEELb0ELb1ELb0EEEvNS_9FwdParamsE,"a",@progbits
	.sectionflags	@""
	.align	4
.nv.constant0._ZN10layer_norm31ln_parallel_residual_fwd_kernelINS_13Kernel_traitsI13__nv_bfloat16S2_S2_S2_fjLj256ELj1ELj4ELj1ELj16ENS_18Kernel_traits_baseILj256ES2_S2_S2_S2_fjLj128EEEEELb0ELb1ELb0EEEvNS_9FwdParamsE:
	.zero		760


//--------------------- .nv.constant0._ZN10layer_norm31ln_parallel_residual_fwd_kernelINS_13Kernel_traitsI13__nv_bfloat16S2_S2_S2_fjLj256ELj1ELj4ELj1ELj16ENS_18Kernel_traits_baseILj256ES2_S2_S2_S2_fjLj128EEEEELb0ELb1ELb1EEEvNS_9FwdParamsE --------------------------
	.section	.nv.constant0._ZN10layer_norm31ln_parallel_residual_fwd_kernelINS_13Kernel_traitsI13__nv_bfloat16S2_S2_S2_fjLj256ELj1ELj4ELj1ELj16ENS_18Kernel_traits_baseILj256ES2_S2_S2_S2_fjLj128EEEEELb0ELb1ELb1EEEvNS_9FwdParamsE,"a",@progbits
	.sectionflags	@""
	.align	4
.nv.constant0._ZN10layer_norm31ln_parallel_residual_fwd_kernelINS_13Kernel_traitsI13__nv_bfloat16S2_S2_S2_fjLj256ELj1ELj4ELj1ELj16ENS_18Kernel_traits_baseILj256ES2_S2_S2_S2_fjLj128EEEEELb0ELb1ELb1EEEvNS_9FwdParamsE:
	.zero		760


//--------------------- .nv.constant0._ZN10layer_norm31ln_parallel_residual_fwd_kernelINS_13Kernel_traitsI13__nv_bfloat16S2_S2_S2_fjLj256ELj1ELj4ELj1ELj16ENS_18Kernel_traits_baseILj256ES2_S2_S2_S2_fjLj128EEEEELb1ELb0ELb0EEEvNS_9FwdParamsE --------------------------
	.section	.nv.constant0._ZN10layer_norm31ln_parallel_residual_fwd_kernelINS_13Kernel_traitsI13__nv_bfloat16S2_S2_S2_fjLj256ELj1ELj4ELj1ELj16ENS_18Kernel_traits_baseILj256ES2_S2_S2_S2_fjLj128EEEEELb1ELb0ELb0EEEvNS_9FwdParamsE,"a",@progbits
	.sectionflags	@""
	.align	4
.nv.constant0._ZN10layer_norm31ln_parallel_residual_fwd_kernelINS_13Kernel_traitsI13__nv_bfloat16S2_S2_S2_fjLj256ELj1ELj4ELj1ELj16ENS_18Kernel_traits_baseILj256ES2_S2_S2_S2_fjLj128EEEEELb1ELb0ELb0EEEvNS_9FwdParamsE:
	.zero		760


//--------------------- .nv.constant0._ZN10layer_norm31ln_parallel_residual_fwd_kernelINS_13Kernel_traitsI13__nv_bfloat16S2_S2_S2_fjLj256ELj1ELj4ELj1ELj16ENS_18Kernel_traits_baseILj256ES2_S2_S2_S2_fjLj128EEEEELb1ELb0ELb1EEEvNS_9FwdParamsE --------------------------
	.section	.nv.constant0._ZN10layer_norm31ln_parallel_residual_fwd_kernelINS_13Kernel_traitsI13__nv_bfloat16S2_S2_S2_fjLj256ELj1ELj4ELj1ELj16ENS_18Kernel_traits_baseILj256ES2_S2_S2_S2_fjLj128EEEEELb1ELb0ELb1EEEvNS_9FwdParamsE,"a",@progbits
	.sectionflags	@""
	.align	4
.nv.constant0._ZN10layer_norm31ln_parallel_residual_fwd_kernelINS_13Kernel_traitsI13__nv_bfloat16S2_S2_S2_fjLj256ELj1ELj4ELj1ELj16ENS_18Kernel_traits_baseILj256ES2_S2_S2_S2_fjLj128EEEEELb1ELb0ELb1EEEvNS_9FwdParamsE:
	.zero		760


//--------------------- .nv.constant0._ZN10layer_norm31ln_parallel_residual_fwd_kernelINS_13Kernel_traitsI13__nv_bfloat16S2_S2_S2_fjLj256ELj1ELj4ELj1ELj16ENS_18Kernel_traits_baseILj256ES2_S2_S2_S2_fjLj128EEEEELb1ELb1ELb0EEEvNS_9FwdParamsE --------------------------
	.section	.nv.constant0._ZN10layer_norm31ln_parallel_residual_fwd_kernelINS_13Kernel_traitsI13__nv_bfloat16S2_S2_S2_fjLj256ELj1ELj4ELj1ELj16ENS_18Kernel_traits_baseILj256ES2_S2_S2_S2_fjLj128EEEEELb1ELb1ELb0EEEvNS_9FwdParamsE,"a",@progbits
	.sectionflags	@""
	.align	4
.nv.constant0._ZN10layer_norm31ln_parallel_residual_fwd_kernelINS_13Kernel_traitsI13__nv_bfloat16S2_S2_S2_fjLj256ELj1ELj4ELj1ELj16ENS_18Kernel_traits_baseILj256ES2_S2_S2_S2_fjLj128EEEEELb1ELb1ELb0EEEvNS_9FwdParamsE:
	.zero		760


//--------------------- .nv.constant0._ZN10layer_norm31ln_parallel_residual_fwd_kernelINS_13Kernel_traitsI13__nv_bfloat16S2_S2_S2_fjLj256ELj1ELj4ELj1ELj16ENS_18Kernel_traits_baseILj256ES2_S2_S2_S2_fjLj128EEEEELb1ELb1ELb1EEEvNS_9FwdParamsE --------------------------
	.section	.nv.constant0._ZN10layer_norm31ln_parallel_residual_fwd_kernelINS_13Kernel_traitsI13__nv_bfloat16S2_S2_S2_fjLj256ELj1ELj4ELj1ELj16ENS_18Kernel_traits_baseILj256ES2_S2_S2_S2_fjLj128EEEEELb1ELb1ELb1EEEvNS_9FwdParamsE,"a",@progbits
	.sectionflags	@""
	.align	4
.nv.constant0._ZN10layer_norm31ln_parallel_residual_fwd_kernelINS_13Kernel_traitsI13__nv_bfloat16S2_S2_S2_fjLj256ELj1ELj4ELj1ELj16ENS_18Kernel_traits_baseILj256ES2_S2_S2_S2_fjLj128EEEEELb1ELb1ELb1EEEvNS_9FwdParamsE:
	.zero		760


//--------------------- .nv.constant0._ZN10layer_norm31ln_parallel_residual_fwd_kernelINS_13Kernel_traitsI6__halfS2_S2_S2_fjLj256ELj1ELj4ELj1ELj16ENS_18Kernel_traits_baseILj256ES2_S2_S2_S2_fjLj128EEEEELb0ELb0ELb0EEEvNS_9FwdParamsE --------------------------
	.section	.nv.constant0._ZN10layer_norm31ln_parallel_residual_fwd_kernelINS_13Kernel_traitsI6__halfS2_S2_S2_fjLj256ELj1ELj4ELj1ELj16ENS_18Kernel_traits_baseILj256ES2_S2_S2_S2_fjLj128EEEEELb0ELb0ELb0EEEvNS_9FwdParamsE,"a",@progbits
	.sectionflags	@""
	.align	4
.nv.constant0._ZN10layer_norm31ln_parallel_residual_fwd_kernelINS_13Kernel_traitsI6__halfS2_S2_S2_fjLj256ELj1ELj4ELj1ELj16ENS_18Kernel_traits_baseILj256ES2_S2_S2_S2_fjLj128EEEEELb0ELb0ELb0EEEvNS_9FwdParamsE:
	.zero		760


//--------------------- .nv.constant0._ZN10layer_norm31ln_parallel_residual_fwd_kernelINS_13Kernel_traitsI6__halfS2_S2_S2_fjLj256ELj1ELj4ELj1ELj16ENS_18Kernel_traits_baseILj256ES2_S2_S2_S2_fjLj128EEEEELb0ELb0ELb1EEEvNS_9FwdParamsE --------------------------
	.section	.nv.constant0._ZN10layer_norm31ln_parallel_residual_fwd_kernelINS_13Kernel_traitsI6__halfS2_S2_S2_fjLj256ELj1ELj4ELj1ELj16ENS_18Kernel_traits_baseILj256ES2_S2_S2_S2_fjLj128EEEEELb0ELb0ELb1EEEvNS_9FwdParamsE,"a",@progbits
	.sectionflags	@""
	.align	4
.nv.constant0._ZN10layer_norm31ln_parallel_residual_fwd_kernelINS_13Kernel_traitsI6__halfS2_S2_S2_fjLj256ELj1ELj4ELj1ELj16ENS_18Kernel_traits_baseILj256ES2_S2_S2_S2_fjLj128EEEEELb0ELb0ELb1EEEvNS_9FwdParamsE:
	.zero		760


//--------------------- .nv.constant0._ZN10layer_norm31ln_parallel_residual_fwd_kernelINS_13Kernel_traitsI6__halfS2_S2_S2_fjLj256ELj1ELj4ELj1ELj16ENS_18Kernel_traits_baseILj256ES2_S2_S2_S2_fjLj128EEEEELb0ELb1ELb0EEEvNS_9FwdParamsE --------------------------
	.section	.nv.constant0._ZN10layer_norm31ln_parallel_residual_fwd_kernelINS_13Kernel_traitsI6__halfS2_S2_S2_fjLj256ELj1ELj4ELj1ELj16ENS_18Kernel_traits_baseILj256ES2_S2_S2_S2_fjLj128EEEEELb0ELb1ELb0EEEvNS_9FwdParamsE,"a",@progbits
	.sectionflags	@""
	.align	4
.nv.constant0._ZN10layer_norm31ln_parallel_residual_fwd_kernelINS_13Kernel_traitsI6__halfS2_S2_S2_fjLj256ELj1ELj4ELj1ELj16ENS_18Kernel_traits_baseILj256ES2_S2_S2_S2_fjLj128EEEEELb0ELb1ELb0EEEvNS_9FwdParamsE:
	.zero		760


//--------------------- .nv.constant0._ZN10layer_norm31ln_parallel_residual_fwd_kernelINS_13Kernel_traitsI6__halfS2_S2_S2_fjLj256ELj1ELj4ELj1ELj16ENS_18Kernel_traits_baseILj256ES2_S2_S2_S2_fjLj128EEEEELb0ELb1ELb1EEEvNS_9FwdParamsE --------------------------
	.section	.nv.constant0._ZN10layer_norm31ln_parallel_residual_fwd_kernelINS_13Kernel_traitsI6__halfS2_S2_S2_fjLj256ELj1ELj4ELj1ELj16ENS_18Kernel_traits_baseILj256ES2_S2_S2_S2_fjLj128EEEEELb0ELb1ELb1EEEvNS_9FwdParamsE,"a",@progbits
	.sectionflags	@""
	.align	4
.nv.constant0._ZN10layer_norm31ln_parallel_residual_fwd_kernelINS_13Kernel_traitsI6__halfS2_S2_S2_fjLj256ELj1ELj4ELj1ELj16ENS_18Kernel_traits_baseILj256ES2_S2_S2_S2_fjLj128EEEEELb0ELb1ELb1EEEvNS_9FwdParamsE:
	.zero		760


//--------------------- .nv.constant0._ZN10layer_norm31ln_parallel_residual_fwd_kernelINS_13Kernel_traitsI6__halfS2_S2_S2_fjLj256ELj1ELj4ELj1ELj16ENS_18Kernel_traits_baseILj256ES2_S2_S2_S2_fjLj128EEEEELb1ELb0ELb0EEEvNS_9FwdParamsE --------------------------
	.section	.nv.constant0._ZN10layer_norm31ln_parallel_residual_fwd_kernelINS_13Kernel_traitsI6__halfS2_S2_S2_fjLj256ELj1ELj4ELj1ELj16ENS_18Kernel_traits_baseILj256ES2_S2_S2_S2_fjLj128EEEEELb1ELb0ELb0EEEvNS_9FwdParamsE,"a",@progbits
	.sectionflags	@""
	.align	4
.nv.constant0._ZN10layer_norm31ln_parallel_residual_fwd_kernelINS_13Kernel_traitsI6__halfS2_S2_S2_fjLj256ELj1ELj4ELj1ELj16ENS_18Kernel_traits_baseILj256ES2_S2_S2_S2_fjLj128EEEEELb1ELb0ELb0EEEvNS_9FwdParamsE:
	.zero		760


//--------------------- .nv.constant0._ZN10layer_norm31ln_parallel_residual_fwd_kernelINS_13Kernel_traitsI6__halfS2_S2_S2_fjLj256ELj1ELj4ELj1ELj16ENS_18Kernel_traits_baseILj256ES2_S2_S2_S2_fjLj128EEEEELb1ELb0ELb1EEEvNS_9FwdParamsE --------------------------
	.section	.nv.constant0._ZN10layer_norm31ln_parallel_residual_fwd_kernelINS_13Kernel_traitsI6__halfS2_S2_S2_fjLj256ELj1ELj4ELj1ELj16ENS_18Kernel_traits_baseILj256ES2_S2_S2_S2_fjLj128EEEEELb1ELb0ELb1EEEvNS_9FwdParamsE,"a",@progbits
	.sectionflags	@""
	.align	4
.nv.constant0._ZN10layer_norm31ln_parallel_residual_fwd_kernelINS_13Kernel_traitsI6__halfS2_S2_S2_fjLj256ELj1ELj4ELj1ELj16ENS_18Kernel_traits_baseILj256ES2_S2_S2_S2_fjLj128EEEEELb1ELb0ELb1EEEvNS_9FwdParamsE:
	.zero		760


//--------------------- .nv.constant0._ZN10layer_norm31ln_parallel_residual_fwd_kernelINS_13Kernel_traitsI6__halfS2_S2_S2_fjLj256ELj1ELj4ELj1ELj16ENS_18Kernel_traits_baseILj256ES2_S2_S2_S2_fjLj128EEEEELb1ELb1ELb0EEEvNS_9FwdParamsE --------------------------
	.section	.nv.constant0._ZN10layer_norm31ln_parallel_residual_fwd_kernelINS_13Kernel_traitsI6__halfS2_S2_S2_fjLj256ELj1ELj4ELj1ELj16ENS_18Kernel_traits_baseILj256ES2_S2_S2_S2_fjLj128EEEEELb1ELb1ELb0EEEvNS_9FwdParamsE,"a",@progbits
	.sectionflags	@""
	.align	4
.nv.constant0._ZN10layer_norm31ln_parallel_residual_fwd_kernelINS_13Kernel_traitsI6__halfS2_S2_S2_fjLj256ELj1ELj4ELj1ELj16ENS_18Kernel_traits_baseILj256ES2_S2_S2_S2_fjLj128EEEEELb1ELb1ELb0EEEvNS_9FwdParamsE:
	.zero		760


//--------------------- .nv.constant0._ZN10layer_norm31ln_parallel_residual_fwd_kernelINS_13Kernel_traitsI6__halfS2_S2_S2_fjLj256ELj1ELj4ELj1ELj16ENS_18Kernel_traits_baseILj256ES2_S2_S2_S2_fjLj128EEEEELb1ELb1ELb1EEEvNS_9FwdParamsE --------------------------
	.section	.nv.constant0._ZN10layer_norm31ln_parallel_residual_fwd_kernelINS_13Kernel_traitsI6__halfS2_S2_S2_fjLj256ELj1ELj4ELj1ELj16ENS_18Kernel_traits_baseILj256ES2_S2_S2_S2_fjLj128EEEEELb1ELb1ELb1EEEvNS_9FwdParamsE,"a",@progbits
	.sectionflags	@""
	.align	4
.nv.constant0._ZN10layer_norm31ln_parallel_residual_fwd_kernelINS_13Kernel_traitsI6__halfS2_S2_S2_fjLj256ELj1ELj4ELj1ELj16ENS_18Kernel_traits_baseILj256ES2_S2_S2_S2_fjLj128EEEEELb1ELb1ELb1EEEvNS_9FwdParamsE:
	.zero		760


//--------------------- .nv.constant0._ZN10layer_norm31ln_parallel_residual_fwd_kernelINS_13Kernel_traitsIf13__nv_bfloat16S2_S2_fjLj256ELj1ELj4ELj1ELj16ENS_18Kernel_traits_baseILj256EfS2_S2_S2_fjLj128EEEEELb0ELb0ELb0EEEvNS_9FwdParamsE --------------------------
	.section	.nv.constant0._ZN10layer_norm31ln_parallel_residual_fwd_kernelINS_13Kernel_traitsIf13__nv_bfloat16S2_S2_fjLj256ELj1ELj4ELj1ELj16ENS_18Kernel_traits_baseILj256EfS2_S2_S2_fjLj128EEEEELb0ELb0ELb0EEEvNS_9FwdParamsE,"a",@progbits
	.sectionflags	@""
	.align	4
.nv.constant0._ZN10layer_norm31ln_parallel_residual_fwd_kernelINS_13Kernel_traitsIf13__nv_bfloat16S2_S2_fjLj256ELj1ELj4ELj1ELj16ENS_18Kernel_traits_baseILj256EfS2_S2_S2_fjLj128EEEEELb0ELb0ELb0EEEvNS_9FwdParamsE:
	.zero		760


//--------------------- .nv.constant0._ZN10layer_norm31ln_parallel_residual_fwd_kernelINS_13Kernel_traitsIf13__nv_bfloat16S2_S2_fjLj256ELj1ELj4ELj1ELj16ENS_18Kernel_traits_baseILj256EfS2_S2_S2_fjLj128EEEEELb0ELb0ELb1EEEvNS_9FwdParamsE --------------------------
	.section	.nv.constant0._ZN10layer_norm31ln_parallel_residual_fwd_kernelINS_13Kernel_traitsIf13__nv_bfloat16S2_S2_fjLj256ELj1ELj4ELj1ELj16ENS_18Kernel_traits_baseILj256EfS2_S2_S2_fjLj128EEEEELb0ELb0ELb1EEEvNS_9FwdParamsE,"a",@progbits
	.sectionflags	@""
	.align	4
.nv.constant0._ZN10layer_norm31ln_parallel_residual_fwd_kernelINS_13Kernel_traitsIf13__nv_bfloat16S2_S2_fjLj256ELj1ELj4ELj1ELj16ENS_18Kernel_traits_baseILj256EfS2_S2_S2_fjLj128EEEEELb0ELb0ELb1EEEvNS_9FwdParamsE:
	.zero		760


//--------------------- .nv.constant0._ZN10layer_norm31ln_parallel_residual_fwd_kernelINS_13Kernel_traitsIf13__nv_bfloat16S2_S2_fjLj256ELj1ELj4ELj1ELj16ENS_18Kernel_traits_baseILj256EfS2_S2_S2_fjLj128EEEEELb0ELb1ELb0EEEvNS_9FwdParamsE --------------------------
	.section	.nv.constant0._ZN10layer_norm31ln_parallel_residual_fwd_kernelINS_13Kernel_traitsIf13__nv_bfloat16S2_S2_fjLj256ELj1ELj4ELj1ELj16ENS_18Kernel_traits_baseILj256EfS2_S2_S2_fjLj128EEEEELb0ELb1ELb0EEEvNS_9FwdParamsE,"a",@progbits
	.sectionflags	@""
	.align	4
.nv.constant0._ZN10layer_norm31ln_parallel_residual_fwd_kernelINS_13Kernel_traitsIf13__nv_bfloat16S2_S2_fjLj256ELj1ELj4ELj1ELj16ENS_18Kernel_traits_baseILj256EfS2_S2_S2_fjLj128EEEEELb0ELb1ELb0EEEvNS_9FwdParamsE:
	.zero		760


//--------------------- .nv.constant0._ZN10layer_norm31ln_parallel_residual_fwd_kernelINS_13Kernel_traitsIf13__nv_bfloat16S2_S2_fjLj256ELj1ELj4ELj1ELj16ENS_18Kernel_traits_baseILj256EfS2_S2_S2_fjLj128EEEEELb0ELb1ELb1EEEvNS_9FwdParamsE --------------------------
	.section	.nv.constant0._ZN10layer_norm31ln_parallel_residual_fwd_kernelINS_13Kernel_traitsIf13__nv_bfloat16S2_S2_fjLj256ELj1ELj4ELj1ELj16ENS_18Kernel_traits_baseILj256EfS2_S2_S2_fjLj128EEEEELb0ELb1ELb1EEEvNS_9FwdParamsE,"a",@progbits
	.sectionflags	@""
	.align	4
.nv.constant0._ZN10layer_norm31ln_parallel_residual_fwd_kernelINS_13Kernel_traitsIf13__nv_bfloat16S2_S2_fjLj256ELj1ELj4ELj1ELj16ENS_18Kernel_traits_baseILj256EfS2_S2_S2_fjLj128EEEEELb0ELb1ELb1EEEvNS_9FwdParamsE:
	.zero		760


//--------------------- .nv.constant0._ZN10layer_norm31ln_parallel_residual_fwd_kernelINS_13Kernel_traitsIf13__nv_bfloat16S2_S2_fjLj256ELj1ELj4ELj1ELj16ENS_18Kernel_traits_baseILj256EfS2_S2_S2_fjLj128EEEEELb1ELb0ELb0EEEvNS_9FwdParamsE --------------------------
	.section	.nv.constant0._ZN10layer_norm31ln_parallel_residual_fwd_kernelINS_13Kernel_traitsIf13__nv_bfloat16S2_S2_fjLj256ELj1ELj4ELj1ELj16ENS_18Kernel_traits_baseILj256EfS2_S2_S2_fjLj128EEEEELb1ELb0ELb0EEEvNS_9FwdParamsE,"a",@progbits
	.sectionflags	@""
	.align	4
.nv.constant0._ZN10layer_norm31ln_parallel_residual_fwd_kernelINS_13Kernel_traitsIf13__nv_bfloat16S2_S2_fjLj256ELj1ELj4ELj1ELj16ENS_18Kernel_traits_baseILj256EfS2_S2_S2_fjLj128EEEEELb1ELb0ELb0EEEvNS_9FwdParamsE:
	.zero		760


//--------------------- .nv.constant0._ZN10layer_norm31ln_parallel_residual_fwd_kernelINS_13Kernel_traitsIf13__nv_bfloat16S2_S2_fjLj256ELj1ELj4ELj1ELj16ENS_18Kernel_traits_baseILj256EfS2_S2_S2_fjLj128EEEEELb1ELb0ELb1EEEvNS_9FwdParamsE --------------------------
	.section	.nv.constant0._ZN10layer_norm31ln_parallel_residual_fwd_kernelINS_13Kernel_traitsIf13__nv_bfloat16S2_S2_fjLj256ELj1ELj4ELj1ELj16ENS_18Kernel_traits_baseILj256EfS2_S2_S2_fjLj128EEEEELb1ELb0ELb1EEEvNS_9FwdParamsE,"a",@progbits
	.sectionflags	@""
	.align	4
.nv.constant0._ZN10layer_norm31ln_parallel_residual_fwd_kernelINS_13Kernel_traitsIf13__nv_bfloat16S2_S2_fjLj256ELj1ELj4ELj1ELj16ENS_18Kernel_traits_baseILj256EfS2_S2_S2_fjLj128EEEEELb1ELb0ELb1EEEvNS_9FwdParamsE:
	.zero		760


//--------------------- .nv.constant0._ZN10layer_norm31ln_parallel_residual_fwd_kernelINS_13Kernel_traitsIf13__nv_bfloat16S2_S2_fjLj256ELj1ELj4ELj1ELj16ENS_18Kernel_traits_baseILj256EfS2_S2_S2_fjLj128EEEEELb1ELb1ELb0EEEvNS_9FwdParamsE --------------------------
	.section	.nv.constant0._ZN10layer_norm31ln_parallel_residual_fwd_kernelINS_13Kernel_traitsIf13__nv_bfloat16S2_S2_fjLj256ELj1ELj4ELj1ELj16ENS_18Kernel_traits_baseILj256EfS2_S2_S2_fjLj128EEEEELb1ELb1ELb0EEEvNS_9FwdParamsE,"a",@progbits
	.sectionflags	@""
	.align	4
.nv.constant0._ZN10layer_norm31ln_parallel_residual_fwd_kernelINS_13Kernel_traitsIf13__nv_bfloat16S2_S2_fjLj256ELj1ELj4ELj1ELj16ENS_18Kernel_traits_baseILj256EfS2_S2_S2_fjLj128EEEEELb1ELb1ELb0EEEvNS_9FwdParamsE:
	.zero		760


//--------------------- .nv.constant0._ZN10layer_norm31ln_parallel_residual_fwd_kernelINS_13Kernel_traitsIf13__nv_bfloat16S2_S2_fjLj256ELj1ELj4ELj1ELj16ENS_18Kernel_traits_baseILj256EfS2_S2_S2_fjLj128EEEEELb1ELb1ELb1EEEvNS_9FwdParamsE --------------------------
	.section	.nv.constant0._ZN10layer_norm31ln_parallel_residual_fwd_kernelINS_13Kernel_traitsIf13__nv_bfloat16S2_S2_fjLj256ELj1ELj4ELj1ELj16ENS_18Kernel_traits_baseILj256EfS2_S2_S2_fjLj128EEEEELb1ELb1ELb1EEEvNS_9FwdParamsE,"a",@progbits
	.sectionflags	@""
	.align	4
.nv.constant0._ZN10layer_norm31ln_parallel_residual_fwd_kernelINS_13Kernel_traitsIf13__nv_bfloat16S2_S2_fjLj256ELj1ELj4ELj1ELj16ENS_18Kernel_traits_baseILj256EfS2_S2_S2_fjLj128EEEEELb1ELb1ELb1EEEvNS_9FwdParamsE:
	.zero		760


//--------------------- .nv.constant0._ZN10layer_norm31ln_parallel_residual_fwd_kernelINS_13Kernel_traitsI13__nv_bfloat16S2_fS2_fjLj256ELj1ELj4ELj1ELj16ENS_18Kernel_traits_baseILj256ES2_S2_fS2_fjLj128EEEEELb0ELb0ELb0EEEvNS_9FwdParamsE --------------------------
	.section	.nv.constant0._ZN10layer_norm31ln_parallel_residual_fwd_kernelINS_13Kernel_traitsI13__nv_bfloat16S2_fS2_fjLj256ELj1ELj4ELj1ELj16ENS_18Kernel_traits_baseILj256ES2_S2_fS2_fjLj128EEEEELb0ELb0ELb0EEEvNS_9FwdParamsE,"a",@progbits
	.sectionflags	@""
	.align	4
.nv.constant0._ZN10layer_norm31ln_parallel_residual_fwd_kernelINS_13Kernel_traitsI13__nv_bfloat16S2_fS2_fjLj256ELj1ELj4ELj1ELj16ENS_18Kernel_traits_baseILj256ES2_S2_fS2_fjLj128EEEEELb0ELb0ELb0EEEvNS_9FwdParamsE:
	.zero		760


//--------------------- .nv.constant0._ZN10layer_norm31ln_parallel_residual_fwd_kernelINS_13Kernel_traitsI13__nv_bfloat16S2_fS2_fjLj256ELj1ELj4ELj1ELj16ENS_18Kernel_traits_baseILj256ES2_S2_fS2_fjLj128EEEEELb0ELb0ELb1EEEvNS_9FwdParamsE --------------------------
	.section	.nv.constant0._ZN10layer_norm31ln_parallel_residual_fwd_kernelINS_13Kernel_traitsI13__nv_bfloat16S2_fS2_fjLj256ELj1ELj4ELj1ELj16ENS_18Kernel_traits_baseILj256ES2_S2_fS2_fjLj128EEEEELb0ELb0ELb1EEEvNS_9FwdParamsE,"a",@progbits
	.sectionflags	@""
	.align	4
.nv.constant0._ZN10layer_norm31ln_parallel_residual_fwd_kernelINS_13Kernel_traitsI13__nv_bfloat16S2_fS2_fjLj256ELj1ELj4ELj1ELj16ENS_18Kernel_traits_baseILj256ES2_S2_fS2_fjLj128EEEEELb0ELb0ELb1EEEvNS_9FwdParamsE:
	.zero		760


//--------------------- .nv.constant0._ZN10layer_norm31ln_parallel_residual_fwd_kernelINS_13Kernel_traitsI13__nv_bfloat16S2_fS2_fjLj256ELj1ELj4ELj1ELj16ENS_18Kernel_traits_baseILj256ES2_S2_fS2_fjLj128EEEEELb0ELb1ELb0EEEvNS_9FwdParamsE --------------------------
	.section	.nv.constant0._ZN10layer_norm31ln_parallel_residual_fwd_kernelINS_13Kernel_traitsI13__nv_bfloat16S2_fS2_fjLj256ELj1ELj4ELj1ELj16ENS_18Kernel_traits_baseILj256ES2_S2_fS2_fjLj128EEEEELb0ELb1ELb0EEEvNS_9FwdParamsE,"a",@progbits
	.sectionflags	@""
	.align	4
.nv.constant0._ZN10layer_norm31ln_parallel_residual_fwd_kernelINS_13Kernel_traitsI13__nv_bfloat16S2_fS2_fjLj256ELj1ELj4ELj1ELj16ENS_18Kernel_traits_baseILj256ES2_S2_fS2_fjLj128EEEEELb0ELb1ELb0EEEvNS_9FwdParamsE:
	.zero		760


//--------------------- .nv.constant0._ZN10layer_norm31ln_parallel_residual_fwd_kernelINS_13Kernel_traitsI13__nv_bfloat16S2_fS2_fjLj256ELj1ELj4ELj1ELj16ENS_18Kernel_traits_baseILj256ES2_S2_fS2_fjLj128EEEEELb0ELb1ELb1EEEvNS_9FwdParamsE --------------------------
	.section	.nv.constant0._ZN10layer_norm31ln_parallel_residual_fwd_kernelINS_13Kernel_traitsI13__nv_bfloat16S2_fS2_fjLj256ELj1ELj4ELj1ELj16ENS_18Kernel_traits_baseILj256ES2_S2_fS2_fjLj128EEEEELb0ELb1ELb1EEEvNS_9FwdParamsE,"a",@progbits
	.sectionflags	@""
	.align	4
.nv.constant0._ZN10layer_norm31ln_parallel_residual_fwd_kernelINS_13Kernel_traitsI13__nv_bfloat16S2_fS2_fjLj256ELj1ELj4ELj1ELj16ENS_18Kernel_traits_baseILj256ES2_S2_fS2_fjLj128EEEEELb0ELb1ELb1EEEvNS_9FwdParamsE:
	.zero		760


//--------------------- .nv.constant0._ZN10layer_norm31ln_parallel_residual_fwd_kernelINS_13Kernel_traitsI13__nv_bfloat16S2_fS2_fjLj256ELj1ELj4ELj1ELj16ENS_18Kernel_traits_baseILj256ES2_S2_fS2_fjLj128EEEEELb1ELb0ELb0EEEvNS_9FwdParamsE --------------------------
	.section	.nv.constant0._ZN10layer_norm31ln_parallel_residual_fwd_kernelINS_13Kernel_traitsI13__nv_bfloat16S2_fS2_fjLj256ELj1ELj4ELj1ELj16ENS_18Kernel_traits_baseILj256ES2_S2_fS2_fjLj128EEEEELb1ELb0ELb0EEEvNS_9FwdParamsE,"a",@progbits
	.sectionflags	@""
	.align	4
.nv.constant0._ZN10layer_norm31ln_parallel_residual_fwd_kernelINS_13Kernel_traitsI13__nv_bfloat16S2_fS2_fjLj256ELj1ELj4ELj1ELj16ENS_18Kernel_traits_baseILj256ES2_S2_fS2_fjLj128EEEEELb1ELb0ELb0EEEvNS_9FwdParamsE:
	.zero		760


//--------------------- .nv.constant0._ZN10layer_norm31ln_parallel_residual_fwd_kernelINS_13Kernel_traitsI13__nv_bfloat16S2_fS2_fjLj256ELj1ELj4ELj1ELj16ENS_18Kernel_traits_baseILj256ES2_S2_fS2_fjLj128EEEEELb1ELb0ELb1EEEvNS_9FwdParamsE --------------------------
	.section	.nv.constant0._ZN10layer_norm31ln_parallel_residual_fwd_kernelINS_13Kernel_traitsI13__nv_bfloat16S2_fS2_fjLj256ELj1ELj4ELj1ELj16ENS_18Kernel_traits_baseILj256ES2_S2_fS2_fjLj128EEEEELb1ELb0ELb1EEEvNS_9FwdParamsE,"a",@progbits
	.sectionflags	@""
	.align	4
.nv.constant0._ZN10layer_norm31ln_parallel_residual_fwd_kernelINS_13Kernel_traitsI13__nv_bfloat16S2_fS2_fjLj256ELj1ELj4ELj1ELj16ENS_18Kernel_traits_baseILj256ES2_S2_fS2_fjLj128EEEEELb1ELb0ELb1EEEvNS_9FwdParamsE:
	.zero		760


//--------------------- .nv.constant0._ZN10layer_norm31ln_parallel_residual_fwd_kernelINS_13Kernel_traitsI13__nv_bfloat16S2_fS2_fjLj256ELj1ELj4ELj1ELj16ENS_18Kernel_traits_baseILj256ES2_S2_fS2_fjLj128EEEEELb1ELb1ELb0EEEvNS_9FwdParamsE --------------------------
	.section	.nv.constant0._ZN10layer_norm31ln_parallel_residual_fwd_kernelINS_13Kernel_traitsI13__nv_bfloat16S2_fS2_fjLj256ELj1ELj4ELj1ELj16ENS_18Kernel_traits_baseILj256ES2_S2_fS2_fjLj128EEEEELb1ELb1ELb0EEEvNS_9FwdParamsE,"a",@progbits
	.sectionflags	@""
	.align	4
.nv.constant0._ZN10layer_norm31ln_parallel_residual_fwd_kernelINS_13Kernel_traitsI13__nv_bfloat16S2_fS2_fjLj256ELj1ELj4ELj1ELj16ENS_18Kernel_traits_baseILj256ES2_S2_fS2_fjLj128EEEEELb1ELb1ELb0EEEvNS_9FwdParamsE:
	.zero		760


//--------------------- .nv.constant0._ZN10layer_norm31ln_parallel_residual_fwd_kernelINS_13Kernel_traitsI13__nv_bfloat16S2_fS2_fjLj256ELj1ELj4ELj1ELj16ENS_18Kernel_traits_baseILj256ES2_S2_fS2_fjLj128EEEEELb1ELb1ELb1EEEvNS_9FwdParamsE --------------------------
	.section	.nv.constant0._ZN10layer_norm31ln_parallel_residual_fwd_kernelINS_13Kernel_traitsI13__nv_bfloat16S2_fS2_fjLj256ELj1ELj4ELj1ELj16ENS_18Kernel_traits_baseILj256ES2_S2_fS2_fjLj128EEEEELb1ELb1ELb1EEEvNS_9FwdParamsE,"a",@progbits
	.sectionflags	@""
	.align	4
.nv.constant0._ZN10layer_norm31ln_parallel_residual_fwd_kernelINS_13Kernel_traitsI13__nv_bfloat16S2_fS2_fjLj256ELj1ELj4ELj1ELj16ENS_18Kernel_traits_baseILj256ES2_S2_fS2_fjLj128EEEEELb1ELb1ELb1EEEvNS_9FwdParamsE:
	.zero		760


//--------------------- .nv.constant0._ZN10layer_norm31ln_parallel_residual_fwd_kernelINS_13Kernel_traitsIf13__nv_bfloat16fS2_fjLj256ELj1ELj4ELj1ELj16ENS_18Kernel_traits_baseILj256EfS2_fS2_fjLj128EEEEELb0ELb0ELb0EEEvNS_9FwdParamsE --------------------------
	.section	.nv.constant0._ZN10layer_norm31ln_parallel_residual_fwd_kernelINS_13Kernel_traitsIf13__nv_bfloat16fS2_fjLj256ELj1ELj4ELj1ELj16ENS_18Kernel_traits_baseILj256EfS2_fS2_fjLj128EEEEELb0ELb0ELb0EEEvNS_9FwdParamsE,"a",@progbits
	.sectionflags	@""
	.align	4
.nv.constant0._ZN10layer_norm31ln_parallel_residual_fwd_kernelINS_13Kernel_traitsIf13__nv_bfloat16fS2_fjLj256ELj1ELj4ELj1ELj16ENS_18Kernel_traits_baseILj256EfS2_fS2_fjLj128EEEEELb0ELb0ELb0EEEvNS_9FwdParamsE:
	.zero		760


//--------------------- .nv.constant0._ZN10layer_norm31ln_parallel_residual_fwd_kernelINS_13Kernel_traitsIf13__nv_bfloat16fS2_fjLj256ELj1ELj4ELj1ELj16ENS_18Kernel_traits_baseILj256EfS2_fS2_fjLj128EEEEELb0ELb0ELb1EEEvNS_9FwdParamsE --------------------------
	.section	.nv.constant0._ZN10layer_norm31ln_parallel_residual_fwd_kernelINS_13Kernel_traitsIf13__nv_bfloat16fS2_fjLj256ELj1ELj4ELj1ELj16ENS_18Kernel_traits_baseILj256EfS2_fS2_fjLj128EEEEELb0ELb0ELb1EEEvNS_9FwdParamsE,"a",@progbits
	.sectionflags	@""
	.align	4
.nv.constant0._ZN10layer_norm31ln_parallel_residual_fwd_kernelINS_13Kernel_traitsIf13__nv_bfloat16fS2_fjLj256ELj1ELj4ELj1ELj16ENS_18Kernel_traits_baseILj256EfS2_fS2_fjLj128EEEEELb0ELb0ELb1EEEvNS_9FwdParamsE:
	.zero		760


//--------------------- .nv.constant0._ZN10layer_norm31ln_parallel_residual_fwd_kernelINS_13Kernel_traitsIf13__nv_bfloat16fS2_fjLj256ELj1ELj4ELj1ELj16ENS_18Kernel_traits_baseILj256EfS2_fS2_fjLj128EEEEELb0ELb1ELb0EEEvNS_9FwdParamsE --------------------------
	.section	.nv.constant0._ZN10layer_norm31ln_parallel_residual_fwd_kernelINS_13Kernel_traitsIf13__nv_bfloat16fS2_fjLj256ELj1ELj4ELj1ELj16ENS_18Kernel_traits_baseILj256EfS2_fS2_fjLj128EEEEELb0ELb1ELb0EEEvNS_9FwdParamsE,"a",@progbits
	.sectionflags	@""
	.align	4
.nv.constant0._ZN10layer_norm31ln_parallel_residual_fwd_kernelINS_13Kernel_traitsIf13__nv_bfloat16fS2_fjLj256ELj1ELj4ELj1ELj16ENS_18Kernel_traits_baseILj256EfS2_fS2_fjLj128EEEEELb0ELb1ELb0EEEvNS_9FwdParamsE:
	.zero		760


//--------------------- .nv.constant0._ZN10layer_norm31ln_parallel_residual_fwd_kernelINS_13Kernel_traitsIf13__nv_bfloat16fS2_fjLj256ELj1ELj4ELj1ELj16ENS_18Kernel_traits_baseILj256EfS2_fS2_fjLj128EEEEELb0ELb1ELb1EEEvNS_9FwdParamsE --------------------------
	.section	.nv.constant0._ZN10layer_norm31ln_parallel_residual_fwd_kernelINS_13Kernel_traitsIf13__nv_bfloat16fS2_fjLj256ELj1ELj4ELj1ELj16ENS_18Kernel_traits_baseILj256EfS2_fS2_fjLj128EEEEELb0ELb1ELb1EEEvNS_9FwdParamsE,"a",@progbits
	.sectionflags	@""
	.align	4
.nv.constant0._ZN10layer_norm31ln_parallel_residual_fwd_kernelINS_13Kernel_traitsIf13__nv_bfloat16fS2_fjLj256ELj1ELj4ELj1ELj16ENS_18Kernel_traits_baseILj256EfS2_fS2_fjLj128EEEEELb0ELb1ELb1EEEvNS_9FwdParamsE:
	.zero		760


//--------------------- .nv.constant0._ZN10layer_norm31ln_parallel_residual_fwd_kernelINS_13Kernel_traitsIf13__nv_bfloat16fS2_fjLj256ELj1ELj4ELj1ELj16ENS_18Kernel_traits_baseILj256EfS2_fS2_fjLj128EEEEELb1ELb0ELb0EEEvNS_9FwdParamsE --------------------------
	.section	.nv.constant0._ZN10layer_norm31ln_parallel_residual_fwd_kernelINS_13Kernel_traitsIf13__nv_bfloat16fS2_fjLj256ELj1ELj4ELj1ELj16ENS_18Kernel_traits_baseILj256EfS2_fS2_fjLj128EEEEELb1ELb0ELb0EEEvNS_9FwdParamsE,"a",@progbits
	.sectionflags	@""
	.align	4
.nv.constant0._ZN10layer_norm31ln_parallel_residual_fwd_kernelINS_13Kernel_traitsIf13__nv_bfloat16fS2_fjLj256ELj1ELj4ELj1ELj16ENS_18Kernel_traits_baseILj256EfS2_fS2_fjLj128EEEEELb1ELb0ELb0EEEvNS_9FwdParamsE:
	.zero		760


//--------------------- .nv.constant0._ZN10layer_norm31ln_parallel_residual_fwd_kernelINS_13Kernel_traitsIf13__nv_bfloat16fS2_fjLj256ELj1ELj4ELj1ELj16ENS_18Kernel_traits_baseILj256EfS2_fS2_fjLj128EEEEELb1ELb0ELb1EEEvNS_9FwdParamsE --------------------------
	.section	.nv.constant0._ZN10layer_norm31ln_parallel_residual_fwd_kernelINS_13Kernel_traitsIf13__nv_bfloat16fS2_fjLj256ELj1ELj4ELj1ELj16ENS_18Kernel_traits_baseILj256EfS2_fS2_fjLj128EEEEELb1ELb0ELb1EEEvNS_9FwdParamsE,"a",@progbits
	.sectionflags	@""
	.align	4
.nv.constant0._ZN10layer_norm31ln_parallel_residual_fwd_kernelINS_13Kernel_traitsIf13__nv_bfloat16fS2_fjLj256ELj1ELj4ELj1ELj16ENS_18Kernel_traits_baseILj256EfS2_fS2_fjLj128EEEEELb1ELb0ELb1EEEvNS_9FwdParamsE:
	.zero		760


//--------------------- .nv.constant0._ZN10layer_norm31ln_parallel_residual_fwd_kernelINS_13Kernel_traitsIf13__nv_bfloat16fS2_fjLj256ELj1ELj4ELj1ELj16ENS_18Kernel_traits_baseILj256EfS2_fS2_fjLj128EEEEELb1ELb1ELb0EEEvNS_9FwdParamsE --------------------------
	.section	.nv.constant0._ZN10layer_norm31ln_parallel_residual_fwd_kernelINS_13Kernel_traitsIf13__nv_bfloat16fS2_fjLj256ELj1ELj4ELj1ELj16ENS_18Kernel_traits_baseILj256EfS2_fS2_fjLj128EEEEELb1ELb1ELb0EEEvNS_9FwdParamsE,"a",@progbits
	.sectionflags	@""
	.align	4
.nv.constant0._ZN10layer_norm31ln_parallel_residual_fwd_kernelINS_13Kernel_traitsIf13__nv_bfloat16fS2_fjLj256ELj1ELj4ELj1ELj16ENS_18Kernel_traits_baseILj256EfS2_fS2_fjLj128EEEEELb1ELb1ELb0EEEvNS_9FwdParamsE:
	.zero		760


//--------------------- .nv.constant0._ZN10layer_norm31ln_parallel_residual_fwd_kernelINS_13Kernel_traitsIf13__nv_bfloat16fS2_fjLj256ELj1ELj4ELj1ELj16ENS_18Kernel_traits_baseILj256EfS2_fS2_fjLj128EEEEELb1ELb1ELb1EEEvNS_9FwdParamsE --------------------------
	.section	.nv.constant0._ZN10layer_norm31ln_parallel_residual_fwd_kernelINS_13Kernel_traitsIf13__nv_bfloat16fS2_fjLj256ELj1ELj4ELj1ELj16ENS_18Kernel_traits_baseILj256EfS2_fS2_fjLj128EEEEELb1ELb1ELb1EEEvNS_9FwdParamsE,"a",@progbits
	.sectionflags	@""
	.align	4
.nv.constant0._ZN10layer_norm31ln_parallel_residual_fwd_kernelINS_13Kernel_traitsIf13__nv_bfloat16fS2_fjLj256ELj1ELj4ELj1ELj16ENS_18Kernel_traits_baseILj256EfS2_fS2_fjLj128EEEEELb1ELb1ELb1EEEvNS_9FwdParamsE:
	.zero		760


//--------------------- .nv.constant0._ZN10layer_norm31ln_parallel_residual_fwd_kernelINS_13Kernel_traitsIf6__halfS2_S2_fjLj256ELj1ELj4ELj1ELj16ENS_18Kernel_traits_baseILj256EfS2_S2_S2_fjLj128EEEEELb0ELb0ELb0EEEvNS_9FwdParamsE --------------------------
	.section	.nv.constant0._ZN10layer_norm31ln_parallel_residual_fwd_kernelINS_13Kernel_traitsIf6__halfS2_S2_fjLj256ELj1ELj4ELj1ELj16ENS_18Kernel_traits_baseILj256EfS2_S2_S2_fjLj128EEEEELb0ELb0ELb0EEEvNS_9FwdParamsE,"a",@progbits
	.sectionflags	@""
	.align	4
.nv.constant0._ZN10layer_norm31ln_parallel_residual_fwd_kernelINS_13Kernel_traitsIf6__halfS2_S2_fjLj256ELj1ELj4ELj1ELj16ENS_18Kernel_traits_baseILj256EfS2_S2_S2_fjLj128EEEEELb0ELb0ELb0EEEvNS_9FwdParamsE:
	.zero		760


//--------------------- .nv.constant0._ZN10layer_norm31ln_parallel_residual_fwd_kernelINS_13Kernel_traitsIf6__halfS2_S2_fjLj256ELj1ELj4ELj1ELj16ENS_18Kernel_traits_baseILj256EfS2_S2_S2_fjLj128EEEEELb0ELb0ELb1EEEvNS_9FwdParamsE --------------------------
	.section	.nv.constant0._ZN10layer_norm31ln_parallel_residual_fwd_kernelINS_13Kernel_traitsIf6__halfS2_S2_fjLj256ELj1ELj4ELj1ELj16ENS_18Kernel_traits_baseILj256EfS2_S2_S2_fjLj128EEEEELb0ELb0ELb1EEEvNS_9FwdParamsE,"a",@progbits
	.sectionflags	@""
	.align	4
.nv.constant0._ZN10layer_norm31ln_parallel_residual_fwd_kernelINS_13Kernel_traitsIf6__halfS2_S2_fjLj256ELj1ELj4ELj1ELj16ENS_18Kernel_traits_baseILj256EfS2_S2_S2_fjLj128EEEEELb0ELb0ELb1EEEvNS_9FwdParamsE:
	.zero		760


//--------------------- .nv.constant0._ZN10layer_norm31ln_parallel_residual_fwd_kernelINS_13Kernel_traitsIf6__halfS2_S2_fjLj256ELj1ELj4ELj1ELj16ENS_18Kernel_traits_baseILj256EfS2_S2_S2_fjLj128EEEEELb0ELb1ELb0EEEvNS_9FwdParamsE --------------------------
	.section	.nv.constant0._ZN10layer_norm31ln_parallel_residual_fwd_kernelINS_13Kernel_traitsIf6__halfS2_S2_fjLj256ELj1ELj4ELj1ELj16ENS_18Kernel_traits_baseILj256EfS2_S2_S2_fjLj128EEEEELb0ELb1ELb0EEEvNS_9FwdParamsE,"a",@progbits
	.sectionflags	@""
	.align	4
.nv.constant0._ZN10layer_norm31ln_parallel_residual_fwd_kernelINS_13Kernel_traitsIf6__halfS2_S2_fjLj256ELj1ELj4ELj1ELj16ENS_18Kernel_traits_baseILj256EfS2_S2_S2_fjLj128EEEEELb0ELb1ELb0EEEvNS_9FwdParamsE:
	.zero		760


//--------------------- .nv.constant0._ZN10layer_norm31ln_parallel_residual_fwd_kernelINS_13Kernel_traitsIf6__halfS2_S2_fjLj256ELj1ELj4ELj1ELj16ENS_18Kernel_traits_baseILj256EfS2_S2_S2_fjLj128EEEEELb0ELb1ELb1EEEvNS_9FwdParamsE --------------------------
	.section	.nv.constant0._ZN10layer_norm31ln_parallel_residual_fwd_kernelINS_13Kernel_traitsIf6__halfS2_S2_fjLj256ELj1ELj4ELj1ELj16ENS_18Kernel_traits_baseILj256EfS2_S2_S2_fjLj128EEEEELb0ELb1ELb1EEEvNS_9FwdParamsE,"a",@progbits
	.sectionflags	@""
	.align	4
.nv.constant0._ZN10layer_norm31ln_parallel_residual_fwd_kernelINS_13Kernel_traitsIf6__halfS2_S2_fjLj256ELj1ELj4ELj1ELj16ENS_18Kernel_traits_baseILj256EfS2_S2_S2_fjLj128EEEEELb0ELb1ELb1EEEvNS_9FwdParamsE:
	.zero		760


//--------------------- .nv.constant0._ZN10layer_norm31ln_parallel_residual_fwd_kernelINS_13Kernel_traitsIf6__halfS2_S2_fjLj256ELj1ELj4ELj1ELj16ENS_18Kernel_traits_baseILj256EfS2_S2_S2_fjLj128EEEEELb1ELb0ELb0EEEvNS_9FwdParamsE --------------------------
	.section	.nv.constant0._ZN10layer_norm31ln_parallel_residual_fwd_kernelINS_13Kernel_traitsIf6__halfS2_S2_fjLj256ELj1ELj4ELj1ELj16ENS_18Kernel_traits_baseILj256EfS2_S2_S2_fjLj128EEEEELb1ELb0ELb0EEEvNS_9FwdParamsE,"a",@progbits
	.sectionflags	@""
	.align	4
.nv.constant0._ZN10layer_norm31ln_parallel_residual_fwd_kernelINS_13Kernel_traitsIf6__halfS2_S2_fjLj256ELj1ELj4ELj1ELj16ENS_18Kernel_traits_baseILj256EfS2_S2_S2_fjLj128EEEEELb1ELb0ELb0EEEvNS_9FwdParamsE:
	.zero		760


//--------------------- .nv.constant0._ZN10layer_norm31ln_parallel_residual_fwd_kernelINS_13Kernel_traitsIf6__halfS2_S2_fjLj256ELj1ELj4ELj1ELj16ENS_18Kernel_traits_baseILj256EfS2_S2_S2_fjLj128EEEEELb1ELb0ELb1EEEvNS_9FwdParamsE --------------------------
	.section	.nv.constant0._ZN10layer_norm31ln_parallel_residual_fwd_kernelINS_13Kernel_traitsIf6__halfS2_S2_fjLj256ELj1ELj4ELj1ELj16ENS_18Kernel_traits_baseILj256EfS2_S2_S2_fjLj128EEEEELb1ELb0ELb1EEEvNS_9FwdParamsE,"a",@progbits
	.sectionflags	@""
	.align	4
.nv.constant0._ZN10layer_norm31ln_parallel_residual_fwd_kernelINS_13Kernel_traitsIf6__halfS2_S2_fjLj256ELj1ELj4ELj1ELj16ENS_18Kernel_traits_baseILj256EfS2_S2_S2_fjLj128EEEEELb1ELb0ELb1EEEvNS_9FwdParamsE:
	.zero		760


//--------------------- .nv.constant0._ZN10layer_norm31ln_parallel_residual_fwd_kernelINS_13Kernel_traitsIf6__halfS2_S2_fjLj256ELj1ELj4ELj1ELj16ENS_18Kernel_traits_baseILj256EfS2_S2_S2_fjLj128EEEEELb1ELb1ELb0EEEvNS_9FwdParamsE --------------------------
	.section	.nv.constant0._ZN10layer_norm31ln_parallel_residual_fwd_kernelINS_13Kernel_traitsIf6__halfS2_S2_fjLj256ELj1ELj4ELj1ELj16ENS_18Kernel_traits_baseILj256EfS2_S2_S2_fjLj128EEEEELb1ELb1ELb0EEEvNS_9FwdParamsE,"a",@progbits
	.sectionflags	@""
	.align	4
.nv.constant0._ZN10layer_norm31ln_parallel_residual_fwd_kernelINS_13Kernel_traitsIf6__halfS2_S2_fjLj256ELj1ELj4ELj1ELj16ENS_18Kernel_traits_baseILj256EfS2_S2_S2_fjLj128EEEEELb1ELb1ELb0EEEvNS_9FwdParamsE:
	.zero		760


//--------------------- .nv.constant0._ZN10layer_norm31ln_parallel_residual_fwd_kernelINS_13Kernel_traitsIf6__halfS2_S2_fjLj256ELj1ELj4ELj1ELj16ENS_18Kernel_traits_baseILj256EfS2_S2_S2_fjLj128EEEEELb1ELb1ELb1EEEvNS_9FwdParamsE --------------------------
	.section	.nv.constant0._ZN10layer_norm31ln_parallel_residual_fwd_kernelINS_13Kernel_traitsIf6__halfS2_S2_fjLj256ELj1ELj4ELj1ELj16ENS_18Kernel_traits_baseILj256EfS2_S2_S2_fjLj128EEEEELb1ELb1ELb1EEEvNS_9FwdParamsE,"a",@progbits
	.sectionflags	@""
	.align	4
.nv.constant0._ZN10layer_norm31ln_parallel_residual_fwd_kernelINS_13Kernel_traitsIf6__halfS2_S2_fjLj256ELj1ELj4ELj1ELj16ENS_18Kernel_traits_baseILj256EfS2_S2_S2_fjLj128EEEEELb1ELb1ELb1EEEvNS_9FwdParamsE:
	.zero		760


//--------------------- .nv.constant0._ZN10layer_norm31ln_parallel_residual_fwd_kernelINS_13Kernel_traitsI6__halfS2_fS2_fjLj256ELj1ELj4ELj1ELj16ENS_18Kernel_traits_baseILj256ES2_S2_fS2_fjLj128EEEEELb0ELb0ELb0EEEvNS_9FwdParamsE --------------------------
	.section	.nv.constant0._ZN10layer_norm31ln_parallel_residual_fwd_kernelINS_13Kernel_traitsI6__halfS2_fS2_fjLj256ELj1ELj4ELj1ELj16ENS_18Kernel_traits_baseILj256ES2_S2_fS2_fjLj128EEEEELb0ELb0ELb0EEEvNS_9FwdParamsE,"a",@progbits
	.sectionflags	@""
	.align	4
.nv.constant0._ZN10layer_norm31ln_parallel_residual_fwd_kernelINS_13Kernel_traitsI6__halfS2_fS2_fjLj256ELj1ELj4ELj1ELj16ENS_18Kernel_traits_baseILj256ES2_S2_fS2_fjLj128EEEEELb0ELb0ELb0EEEvNS_9FwdParamsE:
	.zero		760


//--------------------- .nv.constant0._ZN10layer_norm31ln_parallel_residual_fwd_kernelINS_13Kernel_traitsI6__halfS2_fS2_fjLj256ELj1ELj4ELj1ELj16ENS_18Kernel_traits_baseILj256ES2_S2_fS2_fjLj128EEEEELb0ELb0ELb1EEEvNS_9FwdParamsE --------------------------
	.section	.nv.constant0._ZN10layer_norm31ln_parallel_residual_fwd_kernelINS_13Kernel_traitsI6__halfS2_fS2_fjLj256ELj1ELj4ELj1ELj16ENS_18Kernel_traits_baseILj256ES2_S2_fS2_fjLj128EEEEELb0ELb0ELb1EEEvNS_9FwdParamsE,"a",@progbits
	.sectionflags	@""
	.align	4
.nv.constant0._ZN10layer_norm31ln_parallel_residual_fwd_kernelINS_13Kernel_traitsI6__halfS2_fS2_fjLj256ELj1ELj4ELj1ELj16ENS_18Kernel_traits_baseILj256ES2_S2_fS2_fjLj128EEEEELb0ELb0ELb1EEEvNS_9FwdParamsE:
	.zero		760


//--------------------- .nv.constant0._ZN10layer_norm31ln_parallel_residual_fwd_kernelINS_13Kernel_traitsI6__halfS2_fS2_fjLj256ELj1ELj4ELj1ELj16ENS_18Kernel_traits_baseILj256ES2_S2_fS2_fjLj128EEEEELb0ELb1ELb0EEEvNS_9FwdParamsE --------------------------
	.section	.nv.constant0._ZN10layer_norm31ln_parallel_residual_fwd_kernelINS_13Kernel_traitsI6__halfS2_fS2_fjLj256ELj1ELj4ELj1ELj16ENS_18Kernel_traits_baseILj256ES2_S2_fS2_fjLj128EEEEELb0ELb1ELb0EEEvNS_9FwdParamsE,"a",@progbits
	.sectionflags	@""
	.align	4
.nv.constant0._ZN10layer_norm31ln_parallel_residual_fwd_kernelINS_13Kernel_traitsI6__halfS2_fS2_fjLj256ELj1ELj4ELj1ELj16ENS_18Kernel_traits_baseILj256ES2_S2_fS2_fjLj128EEEEELb0ELb1ELb0EEEvNS_9FwdParamsE:
	.zero		760


//--------------------- .nv.constant0._ZN10layer_norm31ln_parallel_residual_fwd_kernelINS_13Kernel_traitsI6__halfS2_fS2_fjLj256ELj1ELj4ELj1ELj16ENS_18Kernel_traits_baseILj256ES2_S2_fS2_fjLj128EEEEELb0ELb1ELb1EEEvNS_9FwdParamsE --------------------------
	.section	.nv.constant0._ZN10layer_norm31ln_parallel_residual_fwd_kernelINS_13Kernel_traitsI6__halfS2_fS2_fjLj256ELj1ELj4ELj1ELj16ENS_18Kernel_traits_baseILj256ES2_S2_fS2_fjLj128EEEEELb0ELb1ELb1EEEvNS_9FwdParamsE,"a",@progbits
	.sectionflags	@""
	.align	4
.nv.constant0._ZN10layer_norm31ln_parallel_residual_fwd_kernelINS_13Kernel_traitsI6__halfS2_fS2_fjLj256ELj1ELj4ELj1ELj16ENS_18Kernel_traits_baseILj256ES2_S2_fS2_fjLj128EEEEELb0ELb1ELb1EEEvNS_9FwdParamsE:
	.zero		760


//--------------------- .nv.constant0._ZN10layer_norm31ln_parallel_residual_fwd_kernelINS_13Kernel_traitsI6__halfS2_fS2_fjLj256ELj1ELj4ELj1ELj16ENS_18Kernel_traits_baseILj256ES2_S2_fS2_fjLj128EEEEELb1ELb0ELb0EEEvNS_9FwdParamsE --------------------------
	.section	.nv.constant0._ZN10layer_norm31ln_parallel_residual_fwd_kernelINS_13Kernel_traitsI6__halfS2_fS2_fjLj256ELj1ELj4ELj1ELj16ENS_18Kernel_traits_baseILj256ES2_S2_fS2_fjLj128EEEEELb1ELb0ELb0EEEvNS_9FwdParamsE,"a",@progbits
	.sectionflags	@""
	.align	4
.nv.constant0._ZN10layer_norm31ln_parallel_residual_fwd_kernelINS_13Kernel_traitsI6__halfS2_fS2_fjLj256ELj1ELj4ELj1ELj16ENS_18Kernel_traits_baseILj256ES2_S2_fS2_fjLj128EEEEELb1ELb0ELb0EEEvNS_9FwdParamsE:
	.zero		760


//--------------------- .nv.constant0._ZN10layer_norm31ln_parallel_residual_fwd_kernelINS_13Kernel_traitsI6__halfS2_fS2_fjLj256ELj1ELj4ELj1ELj16ENS_18Kernel_traits_baseILj256ES2_S2_fS2_fjLj128EEEEELb1ELb0ELb1EEEvNS_9FwdParamsE --------------------------
	.section	.nv.constant0._ZN10layer_norm31ln_parallel_residual_fwd_kernelINS_13Kernel_traitsI6__halfS2_fS2_fjLj256ELj1ELj4ELj1ELj16ENS_18Kernel_traits_baseILj256ES2_S2_fS2_fjLj128EEEEELb1ELb0ELb1EEEvNS_9FwdParamsE,"a",@progbits
	.sectionflags	@""
	.align	4
.nv.constant0._ZN10layer_norm31ln_parallel_residual_fwd_kernelINS_13Kernel_traitsI6__halfS2_fS2_fjLj256ELj1ELj4ELj1ELj16ENS_18Kernel_traits_baseILj256ES2_S2_fS2_fjLj128EEEEELb1ELb0ELb1EEEvNS_9FwdParamsE:
	.zero		760


//--------------------- .nv.constant0._ZN10layer_norm31ln_parallel_residual_fwd_kernelINS_13Kernel_traitsI6__halfS2_fS2_fjLj256ELj1ELj4ELj1ELj16ENS_18Kernel_traits_baseILj256ES2_S2_fS2_fjLj128EEEEELb1ELb1ELb0EEEvNS_9FwdParamsE --------------------------
	.section	.nv.constant0._ZN10layer_norm31ln_parallel_residual_fwd_kernelINS_13Kernel_traitsI6__halfS2_fS2_fjLj256ELj1ELj4ELj1ELj16ENS_18Kernel_traits_baseILj256ES2_S2_fS2_fjLj128EEEEELb1ELb1ELb0EEEvNS_9FwdParamsE,"a",@progbits
	.sectionflags	@""
	.align	4
.nv.constant0._ZN10layer_norm31ln_parallel_residual_fwd_kernelINS_13Kernel_traitsI6__halfS2_fS2_fjLj256ELj1ELj4ELj1ELj16ENS_18Kernel_traits_baseILj256ES2_S2_fS2_fjLj128EEEEELb1ELb1ELb0EEEvNS_9FwdParamsE:
	.zero		760


//--------------------- .nv.constant0._ZN10layer_norm31ln_parallel_residual_fwd_kernelINS_13Kernel_traitsI6__halfS2_fS2_fjLj256ELj1ELj4ELj1ELj16ENS_18Kernel_traits_baseILj256ES2_S2_fS2_fjLj128EEEEELb1ELb1ELb1EEEvNS_9FwdParamsE --------------------------
	.section	.nv.constant0._ZN10layer_norm31ln_parallel_residual_fwd_kernelINS_13Kernel_traitsI6__halfS2_fS2_fjLj256ELj1ELj4ELj1ELj16ENS_18Kernel_traits_baseILj256ES2_S2_fS2_fjLj128EEEEELb1ELb1ELb1EEEvNS_9FwdParamsE,"a",@progbits
	.sectionflags	@""
	.align	4
.nv.constant0._ZN10layer_norm31ln_parallel_residual_fwd_kernelINS_13Kernel_traitsI6__halfS2_fS2_fjLj256ELj1ELj4ELj1ELj16ENS_18Kernel_traits_baseILj256ES2_S2_fS2_fjLj128EEEEELb1ELb1ELb1EEEvNS_9FwdParamsE:
	.zero		760


//--------------------- .nv.constant0._ZN10layer_norm31ln_parallel_residual_fwd_kernelINS_13Kernel_traitsIf6__halffS2_fjLj256ELj1ELj4ELj1ELj16ENS_18Kernel_traits_baseILj256EfS2_fS2_fjLj128EEEEELb0ELb0ELb0EEEvNS_9FwdParamsE --------------------------
	.section	.nv.constant0._ZN10layer_norm31ln_parallel_residual_fwd_kernelINS_13Kernel_traitsIf6__halffS2_fjLj256ELj1ELj4ELj1ELj16ENS_18Kernel_traits_baseILj256EfS2_fS2_fjLj128EEEEELb0ELb0ELb0EEEvNS_9FwdParamsE,"a",@progbits
	.sectionflags	@""
	.align	4
.nv.constant0._ZN10layer_norm31ln_parallel_residual_fwd_kernelINS_13Kernel_traitsIf6__halffS2_fjLj256ELj1ELj4ELj1ELj16ENS_18Kernel_traits_baseILj256EfS2_fS2_fjLj128EEEEELb0ELb0ELb0EEEvNS_9FwdParamsE:
	.zero		760


//--------------------- .nv.constant0._ZN10layer_norm31ln_parallel_residual_fwd_kernelINS_13Kernel_traitsIf6__halffS2_fjLj256ELj1ELj4ELj1ELj16ENS_18Kernel_traits_baseILj256EfS2_fS2_fjLj128EEEEELb0ELb0ELb1EEEvNS_9FwdParamsE --------------------------
	.section	.nv.constant0._ZN10layer_norm31ln_parallel_residual_fwd_kernelINS_13Kernel_traitsIf6__halffS2_fjLj256ELj1ELj4ELj1ELj16ENS_18Kernel_traits_baseILj256EfS2_fS2_fjLj128EEEEELb0ELb0ELb1EEEvNS_9FwdParamsE,"a",@progbits
	.sectionflags	@""
	.align	4
.nv.constant0._ZN10layer_norm31ln_parallel_residual_fwd_kernelINS_13Kernel_traitsIf6__halffS2_fjLj256ELj1ELj4ELj1ELj16ENS_18Kernel_traits_baseILj256EfS2_fS2_fjLj128EEEEELb0ELb0ELb1EEEvNS_9FwdParamsE:
	.zero		760


//--------------------- .nv.constant0._ZN10layer_norm31ln_parallel_residual_fwd_kernelINS_13Kernel_traitsIf6__halffS2_fjLj256ELj1ELj4ELj1ELj16ENS_18Kernel_traits_baseILj256EfS2_fS2_fjLj128EEEEELb0ELb1ELb0EEEvNS_9FwdParamsE --------------------------
	.section	.nv.constant0._ZN10layer_norm31ln_parallel_residual_fwd_kernelINS_13Kernel_traitsIf6__halffS2_fjLj256ELj1ELj4ELj1ELj16ENS_18Kernel_traits_baseILj256EfS2_fS2_fjLj128EEEEELb0ELb1ELb0EEEvNS_9FwdParamsE,"a",@progbits
	.sectionflags	@""
	.align	4
.nv.constant0._ZN10layer_norm31ln_parallel_residual_fwd_kernelINS_13Kernel_traitsIf6__halffS2_fjLj256ELj1ELj4ELj1ELj16ENS_18Kernel_traits_baseILj256EfS2_fS2_fjLj128EEEEELb0ELb1ELb0EEEvNS_9FwdParamsE:
	.zero		760


//--------------------- .nv.constant0._ZN10layer_norm31ln_parallel_residual_fwd_kernelINS_13Kernel_traitsIf6__halffS2_fjLj256ELj1ELj4ELj1ELj16ENS_18Kernel_traits_baseILj256EfS2_fS2_fjLj128EEEEELb0ELb1ELb1EEEvNS_9FwdParamsE --------------------------
	.section	.nv.constant0._ZN10layer_norm31ln_parallel_residual_fwd_kernelINS_13Kernel_traitsIf6__halffS2_fjLj256ELj1ELj4ELj1ELj16ENS_18Kernel_traits_baseILj256EfS2_fS2_fjLj128EEEEELb0ELb1ELb1EEEvNS_9FwdParamsE,"a",@progbits
	.sectionflags	@""
	.align	4
.nv.constant0._ZN10layer_norm31ln_parallel_residual_fwd_kernelINS_13Kernel_traitsIf6__halffS2_fjLj256ELj1ELj4ELj1ELj16ENS_18Kernel_traits_baseILj256EfS2_fS2_fjLj128EEEEELb0ELb1ELb1EEEvNS_9FwdParamsE:
	.zero		760


//--------------------- .nv.constant0._ZN10layer_norm31ln_parallel_residual_fwd_kernelINS_13Kernel_traitsIf6__halffS2_fjLj256ELj1ELj4ELj1ELj16ENS_18Kernel_traits_baseILj256EfS2_fS2_fjLj128EEEEELb1ELb0ELb0EEEvNS_9FwdParamsE --------------------------
	.section	.nv.constant0._ZN10layer_norm31ln_parallel_residual_fwd_kernelINS_13Kernel_traitsIf6__halffS2_fjLj256ELj1ELj4ELj1ELj16ENS_18Kernel_traits_baseILj256EfS2_fS2_fjLj128EEEEELb1ELb0ELb0EEEvNS_9FwdParamsE,"a",@progbits
	.sectionflags	@""
	.align	4
.nv.constant0._ZN10layer_norm31ln_parallel_residual_fwd_kernelINS_13Kernel_traitsIf6__halffS2_fjLj256ELj1ELj4ELj1ELj16ENS_18Kernel_traits_baseILj256EfS2_fS2_fjLj128EEEEELb1ELb0ELb0EEEvNS_9FwdParamsE:
	.zero		760


//--------------------- .nv.constant0._ZN10layer_norm31ln_parallel_residual_fwd_kernelINS_13Kernel_traitsIf6__halffS2_fjLj256ELj1ELj4ELj1ELj16ENS_18Kernel_traits_baseILj256EfS2_fS2_fjLj128EEEEELb1ELb0ELb1EEEvNS_9FwdParamsE --------------------------
	.section	.nv.constant0._ZN10layer_norm31ln_parallel_residual_fwd_kernelINS_13Kernel_traitsIf6__halffS2_fjLj256ELj1ELj4ELj1ELj16ENS_18Kernel_traits_baseILj256EfS2_fS2_fjLj128EEEEELb1ELb0ELb1EEEvNS_9FwdParamsE,"a",@progbits
	.sectionflags	@""
	.align	4
.nv.constant0._ZN10layer_norm31ln_parallel_residual_fwd_kernelINS_13Kernel_traitsIf6__halffS2_fjLj256ELj1ELj4ELj1ELj16ENS_18Kernel_traits_baseILj256EfS2_fS2_fjLj128EEEEELb1ELb0ELb1EEEvNS_9FwdParamsE:
	.zero		760


//--------------------- .nv.constant0._ZN10layer_norm31ln_parallel_residual_fwd_kernelINS_13Kernel_traitsIf6__halffS2_fjLj256ELj1ELj4ELj1ELj16ENS_18Kernel_traits_baseILj256EfS2_fS2_fjLj128EEEEELb1ELb1ELb0EEEvNS_9FwdParamsE --------------------------
	.section	.nv.constant0._ZN10layer_norm31ln_parallel_residual_fwd_kernelINS_13Kernel_traitsIf6__halffS2_fjLj256ELj1ELj4ELj1ELj16ENS_18Kernel_traits_baseILj256EfS2_fS2_fjLj128EEEEELb1ELb1ELb0EEEvNS_9FwdParamsE,"a",@progbits
	.sectionflags	@""
	.align	4
.nv.constant0._ZN10layer_norm31ln_parallel_residual_fwd_kernelINS_13Kernel_traitsIf6__halffS2_fjLj256ELj1ELj4ELj1ELj16ENS_18Kernel_traits_baseILj256EfS2_fS2_fjLj128EEEEELb1ELb1ELb0EEEvNS_9FwdParamsE:
	.zero		760


//--------------------- .nv.constant0._ZN10layer_norm31ln_parallel_residual_fwd_kernelINS_13Kernel_traitsIf6__halffS2_fjLj256ELj1ELj4ELj1ELj16ENS_18Kernel_traits_baseILj256EfS2_fS2_fjLj128EEEEELb1ELb1ELb1EEEvNS_9FwdParamsE --------------------------
	.section	.nv.constant0._ZN10layer_norm31ln_parallel_residual_fwd_kernelINS_13Kernel_traitsIf6__halffS2_fjLj256ELj1ELj4ELj1ELj16ENS_18Kernel_traits_baseILj256EfS2_fS2_fjLj128EEEEELb1ELb1ELb1EEEvNS_9FwdParamsE,"a",@progbits
	.sectionflags	@""
	.align	4
.nv.constant0._ZN10layer_norm31ln_parallel_residual_fwd_kernelINS_13Kernel_traitsIf6__halffS2_fjLj256ELj1ELj4ELj1ELj16ENS_18Kernel_traits_baseILj256EfS2_fS2_fjLj128EEEEELb1ELb1ELb1EEEvNS_9FwdParamsE:
	.zero		760


//--------------------- .nv.constant0._ZN10layer_norm31ln_parallel_residual_fwd_kernelINS_13Kernel_traitsI6__halfffffjLj256ELj1ELj4ELj1ELj16ENS_18Kernel_traits_baseILj256ES2_ffffjLj128EEEEELb0ELb0ELb0EEEvNS_9FwdParamsE --------------------------
	.section	.nv.constant0._ZN10layer_norm31ln_parallel_residual_fwd_kernelINS_13Kernel_traitsI6__halfffffjLj256ELj1ELj4ELj1ELj16ENS_18Kernel_traits_baseILj256ES2_ffffjLj128EEEEELb0ELb0ELb0EEEvNS_9FwdParamsE,"a",@progbits
	.sectionflags	@""
	.align	4
.nv.constant0._ZN10layer_norm31ln_parallel_residual_fwd_kernelINS_13Kernel_traitsI6__halfffffjLj256ELj1ELj4ELj1ELj16ENS_18Kernel_traits_baseILj256ES2_ffffjLj128EEEEELb0ELb0ELb0EEEvNS_9FwdParamsE:
	.zero		760


//--------------------- .nv.constant0._ZN10layer_norm31ln_parallel_residual_fwd_kernelINS_13Kernel_traitsI6__halfffffjLj256ELj1ELj4ELj1ELj16ENS_18Kernel_traits_baseILj256ES2_ffffjLj128EEEEELb0ELb0ELb1EEEvNS_9FwdParamsE --------------------------
	.section	.nv.constant0._ZN10layer_norm31ln_parallel_residual_fwd_kernelINS_13Kernel_traitsI6__halfffffjLj256ELj1ELj4ELj1ELj16ENS_18Kernel_traits_baseILj256ES2_ffffjLj128EEEEELb0ELb0ELb1EEEvNS_9FwdParamsE,"a",@progbits
	.sectionflags	@""
	.align	4
.nv.constant0._ZN10layer_norm31ln_parallel_residual_fwd_kernelINS_13Kernel_traitsI6__halfffffjLj256ELj1ELj4ELj1ELj16ENS_18Kernel_traits_baseILj256ES2_ffffjLj128EEEEELb0ELb0ELb1EEEvNS_9FwdParamsE:
	.zero		760


//--------------------- .nv.constant0._ZN10layer_norm31ln_parallel_residual_fwd_kernelINS_13Kernel_traitsI6__halfffffjLj256ELj1ELj4ELj1ELj16ENS_18Kernel_traits_baseILj256ES2_ffffjLj128EEEEELb0ELb1ELb0EEEvNS_9FwdParamsE --------------------------
	.section	.nv.constant0._ZN10layer_norm31ln_parallel_residual_fwd_kernelINS_13Kernel_traitsI6__halfffffjLj256ELj1ELj4ELj1ELj16ENS_18Kernel_traits_baseILj256ES2_ffffjLj128EEEEELb0ELb1ELb0EEEvNS_9FwdParamsE,"a",@progbits
	.sectionflags	@""
	.align	4
.nv.constant0._ZN10layer_norm31ln_parallel_residual_fwd_kernelINS_13Kernel_traitsI6__halfffffjLj256ELj1ELj4ELj1ELj16ENS_18Kernel_traits_baseILj256ES2_ffffjLj128EEEEELb0ELb1ELb0EEEvNS_9FwdParamsE:
	.zero		760


//--------------------- .nv.constant0._ZN10layer_norm31ln_parallel_residual_fwd_kernelINS_13Kernel_traitsI6__halfffffjLj256ELj1ELj4ELj1ELj16ENS_18Kernel_traits_baseILj256ES2_ffffjLj128EEEEELb0ELb1ELb1EEEvNS_9FwdParamsE --------------------------
	.section	.nv.constant0._ZN10layer_norm31ln_parallel_residual_fwd_kernelINS_13Kernel_traitsI6__halfffffjLj256ELj1ELj4ELj1ELj16ENS_18Kernel_traits_baseILj256ES2_ffffjLj128EEEEELb0ELb1ELb1EEEvNS_9FwdParamsE,"a",@progbits
	.sectionflags	@""
	.align	4
.nv.constant0._ZN10layer_norm31ln_parallel_residual_fwd_kernelINS_13Kernel_traitsI6__halfffffjLj256ELj1ELj4ELj1ELj16ENS_18Kernel_traits_baseILj256ES2_ffffjLj128EEEEELb0ELb1ELb1EEEvNS_9FwdParamsE:
	.zero		760


//--------------------- .nv.constant0._ZN10layer_norm31ln_parallel_residual_fwd_kernelINS_13Kernel_traitsI6__halfffffjLj256ELj1ELj4ELj1ELj16ENS_18Kernel_traits_baseILj256ES2_ffffjLj128EEEEELb1ELb0ELb0EEEvNS_9FwdParamsE --------------------------
	.section	.nv.constant0._ZN10layer_norm31ln_parallel_residual_fwd_kernelINS_13Kernel_traitsI6__halfffffjLj256ELj1ELj4ELj1ELj16ENS_18Kernel_traits_baseILj256ES2_ffffjLj128EEEEELb1ELb0ELb0EEEvNS_9FwdParamsE,"a",@progbits
	.sectionflags	@""
	.align	4
.nv.constant0._ZN10layer_norm31ln_parallel_residual_fwd_kernelINS_13Kernel_traitsI6__halfffffjLj256ELj1ELj4ELj1ELj16ENS_18Kernel_traits_baseILj256ES2_ffffjLj128EEEEELb1ELb0ELb0EEEvNS_9FwdParamsE:
	.zero		760


//--------------------- .nv.constant0._ZN10layer_norm31ln_parallel_residual_fwd_kernelINS_13Kernel_traitsI6__halfffffjLj256ELj1ELj4ELj1ELj16ENS_18Kernel_traits_baseILj256ES2_ffffjLj128EEEEELb1ELb0ELb1EEEvNS_9FwdParamsE --------------------------
	.section	.nv.constant0._ZN10layer_norm31ln_parallel_residual_fwd_kernelINS_13Kernel_traitsI6__halfffffjLj256ELj1ELj4ELj1ELj16ENS_18Kernel_traits_baseILj256ES2_ffffjLj128EEEEELb1ELb0ELb1EEEvNS_9FwdParamsE,"a",@progbits
	.sectionflags	@""
	.align	4
.nv.constant0._ZN10layer_norm31ln_parallel_residual_fwd_kernelINS_13Kernel_traitsI6__halfffffjLj256ELj1ELj4ELj1ELj16ENS_18Kernel_traits_baseILj256ES2_ffffjLj128EEEEELb1ELb0ELb1EEEvNS_9FwdParamsE:
	.zero		760


//--------------------- .nv.constant0._ZN10layer_norm31ln_parallel_residual_fwd_kernelINS_13Kernel_traitsI6__halfffffjLj256ELj1ELj4ELj1ELj16ENS_18Kernel_traits_baseILj256ES2_ffffjLj128EEEEELb1ELb1ELb0EEEvNS_9FwdParamsE --------------------------
	.section	.nv.constant0._ZN10layer_norm31ln_parallel_residual_fwd_kernelINS_13Kernel_traitsI6__halfffffjLj256ELj1ELj4ELj1ELj16ENS_18Kernel_traits_baseILj256ES2_ffffjLj128EEEEELb1ELb1ELb0EEEvNS_9FwdParamsE,"a",@progbits
	.sectionflags	@""
	.align	4
.nv.constant0._ZN10layer_norm31ln_parallel_residual_fwd_kernelINS_13Kernel_traitsI6__halfffffjLj256ELj1ELj4ELj1ELj16ENS_18Kernel_traits_baseILj256ES2_ffffjLj128EEEEELb1ELb1ELb0EEEvNS_9FwdParamsE:
	.zero		760


//--------------------- .nv.constant0._ZN10layer_norm31ln_parallel_residual_fwd_kernelINS_13Kernel_traitsI6__halfffffjLj256ELj1ELj4ELj1ELj16ENS_18Kernel_traits_baseILj256ES2_ffffjLj128EEEEELb1ELb1ELb1EEEvNS_9FwdParamsE --------------------------
	.section	.nv.constant0._ZN10layer_norm31ln_parallel_residual_fwd_kernelINS_13Kernel_traitsI6__halfffffjLj256ELj1ELj4ELj1ELj16ENS_18Kernel_traits_baseILj256ES2_ffffjLj128EEEEELb1ELb1ELb1EEEvNS_9FwdParamsE,"a",@progbits
	.sectionflags	@""
	.align	4
.nv.constant0._ZN10layer_norm31ln_parallel_residual_fwd_kernelINS_13Kernel_traitsI6__halfffffjLj256ELj1ELj4ELj1ELj16ENS_18Kernel_traits_baseILj256ES2_ffffjLj128EEEEELb1ELb1ELb1EEEvNS_9FwdParamsE:
	.zero		760


//--------------------- .nv.constant0._ZN10layer_norm31ln_parallel_residual_fwd_kernelINS_13Kernel_traitsIfffffjLj256ELj1ELj4ELj1ELj16ENS_18Kernel_traits_baseILj256EfffffjLj128EEEEELb0ELb0ELb0EEEvNS_9FwdParamsE --------------------------
	.section	.nv.constant0._ZN10layer_norm31ln_parallel_residual_fwd_kernelINS_13Kernel_traitsIfffffjLj256ELj1ELj4ELj1ELj16ENS_18Kernel_traits_baseILj256EfffffjLj128EEEEELb0ELb0ELb0EEEvNS_9FwdParamsE,"a",@progbits
	.sectionflags	@""
	.align	4
.nv.constant0._ZN10layer_norm31ln_parallel_residual_fwd_kernelINS_13Kernel_traitsIfffffjLj256ELj1ELj4ELj1ELj16ENS_18Kernel_traits_baseILj256EfffffjLj128EEEEELb0ELb0ELb0EEEvNS_9FwdParamsE:
	.zero		760


//--------------------- .nv.constant0._ZN10layer_norm31ln_parallel_residual_fwd_kernelINS_13Kernel_traitsIfffffjLj256ELj1ELj4ELj1ELj16ENS_18Kernel_traits_baseILj256EfffffjLj128EEEEELb0ELb0ELb1EEEvNS_9FwdParamsE --------------------------
	.section	.nv.constant0._ZN10layer_norm31ln_parallel_residual_fwd_kernelINS_13Kernel_traitsIfffffjLj256ELj1ELj4ELj1ELj16ENS_18Kernel_traits_baseILj256EfffffjLj128EEEEELb0ELb0ELb1EEEvNS_9FwdParamsE,"a",@progbits
	.sectionflags	@""
	.align	4
.nv.constant0._ZN10layer_norm31ln_parallel_residual_fwd_kernelINS_13Kernel_traitsIfffffjLj256ELj1ELj4ELj1ELj16ENS_18Kernel_traits_baseILj256EfffffjLj128EEEEELb0ELb0ELb1EEEvNS_9FwdParamsE:
	.zero		760


//--------------------- .nv.constant0._ZN10layer_norm31ln_parallel_residual_fwd_kernelINS_13Kernel_traitsIfffffjLj256ELj1ELj4ELj1ELj16ENS_18Kernel_traits_baseILj256EfffffjLj128EEEEELb0ELb1ELb0EEEvNS_9FwdParamsE --------------------------
	.section	.nv.constant0._ZN10layer_norm31ln_parallel_residual_fwd_kernelINS_13Kernel_traitsIfffffjLj256ELj1ELj4ELj1ELj16ENS_18Kernel_traits_baseILj256EfffffjLj128EEEEELb0ELb1ELb0EEEvNS_9FwdParamsE,"a",@progbits
	.sectionflags	@""
	.align	4
.nv.constant0._ZN10layer_norm31ln_parallel_residual_fwd_kernelINS_13Kernel_traitsIfffffjLj256ELj1ELj4ELj1ELj16ENS_18Kernel_traits_baseILj256EfffffjLj128EEEEELb0ELb1ELb0EEEvNS_9FwdParamsE:
	.zero		760


//--------------------- .nv.constant0._ZN10layer_norm31ln_parallel_residual_fwd_kernelINS_13Kernel_traitsIfffffjLj256ELj1ELj4ELj1ELj16ENS_18Kernel_traits_baseILj256EfffffjLj128EEEEELb0ELb1ELb1EEEvNS_9FwdParamsE --------------------------
	.section	.nv.constant0._ZN10layer_norm31ln_parallel_residual_fwd_kernelINS_13Kernel_traitsIfffffjLj256ELj1ELj4ELj1ELj16ENS_18Kernel_traits_baseILj256EfffffjLj128EEEEELb0ELb1ELb1EEEvNS_9FwdParamsE,"a",@progbits
	.sectionflags	@""
	.align	4
.nv.constant0._ZN10layer_norm31ln_parallel_residual_fwd_kernelINS_13Kernel_traitsIfffffjLj256ELj1ELj4ELj1ELj16ENS_18Kernel_traits_baseILj256EfffffjLj128EEEEELb0ELb1ELb1EEEvNS_9FwdParamsE:
	.zero		760


//--------------------- .nv.constant0._ZN10layer_norm31ln_parallel_residual_fwd_kernelINS_13Kernel_traitsIfffffjLj256ELj1ELj4ELj1ELj16ENS_18Kernel_traits_baseILj256EfffffjLj128EEEEELb1ELb0ELb0EEEvNS_9FwdParamsE --------------------------
	.section	.nv.constant0._ZN10layer_norm31ln_parallel_residual_fwd_kernelINS_13Kernel_traitsIfffffjLj256ELj1ELj4ELj1ELj16ENS_18Kernel_traits_baseILj256EfffffjLj128EEEEELb1ELb0ELb0EEEvNS_9FwdParamsE,"a",@progbits
	.sectionflags	@""
	.align	4
.nv.constant0._ZN10layer_norm31ln_parallel_residual_fwd_kernelINS_13Kernel_traitsIfffffjLj256ELj1ELj4ELj1ELj16ENS_18Kernel_traits_baseILj256EfffffjLj128EEEEELb1ELb0ELb0EEEvNS_9FwdParamsE:
	.zero		760


//--------------------- .nv.constant0._ZN10layer_norm31ln_parallel_residual_fwd_kernelINS_13Kernel_traitsIfffffjLj256ELj1ELj4ELj1ELj16ENS_18Kernel_traits_baseILj256EfffffjLj128EEEEELb1ELb0ELb1EEEvNS_9FwdParamsE --------------------------
	.section	.nv.constant0._ZN10layer_norm31ln_parallel_residual_fwd_kernelINS_13Kernel_traitsIfffffjLj256ELj1ELj4ELj1ELj16ENS_18Kernel_traits_baseILj256EfffffjLj128EEEEELb1ELb0ELb1EEEvNS_9FwdParamsE,"a",@progbits
	.sectionflags	@""
	.align	4
.nv.constant0._ZN10layer_norm31ln_parallel_residual_fwd_kernelINS_13Kernel_traitsIfffffjLj256ELj1ELj4ELj1ELj16ENS_18Kernel_traits_baseILj256EfffffjLj128EEEEELb1ELb0ELb1EEEvNS_9FwdParamsE:
	.zero		760


//--------------------- .nv.constant0._ZN10layer_norm31ln_parallel_residual_fwd_kernelINS_13Kernel_traitsIfffffjLj256ELj1ELj4ELj1ELj16ENS_18Kernel_traits_baseILj256EfffffjLj128EEEEELb1ELb1ELb0EEEvNS_9FwdParamsE --------------------------
	.section	.nv.constant0._ZN10layer_norm31ln_parallel_residual_fwd_kernelINS_13Kernel_traitsIfffffjLj256ELj1ELj4ELj1ELj16ENS_18Kernel_traits_baseILj256EfffffjLj128EEEEELb1ELb1ELb0EEEvNS_9FwdParamsE,"a",@progbits
	.sectionflags	@""
	.align	4
.nv.constant0._ZN10layer_norm31ln_parallel_residual_fwd_kernelINS_13Kernel_traitsIfffffjLj256ELj1ELj4ELj1ELj16ENS_18Kernel_traits_baseILj256EfffffjLj128EEEEELb1ELb1ELb0EEEvNS_9FwdParamsE:
	.zero		760


//--------------------- .nv.constant0._ZN10layer_norm31ln_parallel_residual_fwd_kernelINS_13Kernel_traitsIfffffjLj256ELj1ELj4ELj1ELj16ENS_18Kernel_traits_baseILj256EfffffjLj128EEEEELb1ELb1ELb1EEEvNS_9FwdParamsE --------------------------
	.section	.nv.constant0._ZN10layer_norm31ln_parallel_residual_fwd_kernelINS_13Kernel_traitsIfffffjLj256ELj1ELj4ELj1ELj16ENS_18Kernel_traits_baseILj256EfffffjLj128EEEEELb1ELb1ELb1EEEvNS_9FwdParamsE,"a",@progbits
	.sectionflags	@""
	.align	4
.nv.constant0._ZN10layer_norm31ln_parallel_residual_fwd_kernelINS_13Kernel_traitsIfffffjLj256ELj1ELj4ELj1ELj16ENS_18Kernel_traits_baseILj256EfffffjLj128EEEEELb1ELb1ELb1EEEvNS_9FwdParamsE:
	.zero		760


//--------------------- SYMBOLS --------------------------

	.type		.nv.reservedSmem.offset0,@object
	.size		.nv.reservedSmem.offset0,0x4
